	.target	sm_100a

	.elftype	@"ET_EXEC"


//--------------------- .note.nv.tkinfo           --------------------------
	.section	.note.nv.tkinfo,"",@"SHT_NOTE"
	.sectionflags	@"SHF_NOTE_NV_TKINFO"
	.tkinfo
        /*0018*/ 	.word	0x00000002
        /*0030*/ 	.string	""
        /*0030*/ 	.string	"ptxas"
        /*0030*/ 	.string	"Cuda compilation tools, release 13.0, V13.0.88"
        /*0030*/ 	.string	"Build cuda_13.0.r13.0/compiler.36424714_0"
        /*0030*/ 	.string	"-arch sm_100a -m 64 "



//--------------------- .note.nv.cuinfo           --------------------------
	.section	.note.nv.cuinfo,"",@"SHT_NOTE"
	.sectionflags	@"SHF_NOTE_NV_CUINFO"
        /*0018*/ 	.short	0x0002
        /*001a*/ 	.short	0x0064
        /*001c*/ 	.short	0x0082
	.zero		2


//--------------------- .nv.info                  --------------------------
	.section	.nv.info,"",@"SHT_CUDA_INFO"
	.align	4


	//----- nvinfo : EIATTR_REGCOUNT
	.align		4
        /*0000*/ 	.byte	0x04, 0x2f
        /*0002*/ 	.short	(.L_20 - .L_19)
	.align		4
.L_19:
        /*0004*/ 	.word	index@(_ZN17fastertransformer24mappingRemovePaddingDataEPiPKii)
        /*0008*/ 	.word	0x0000000c


	//----- nvinfo : EIATTR_FRAME_SIZE
	.align		4
.L_20:
        /*000c*/ 	.byte	0x04, 0x11
        /*000e*/ 	.short	(.L_22 - .L_21)
	.align		4
.L_21:
        /*0010*/ 	.word	index@(_ZN17fastertransformer24mappingRemovePaddingDataEPiPKii)
        /*0014*/ 	.word	0x00000000


	//----- nvinfo : EIATTR_REGCOUNT
	.align		4
.L_22:
        /*0018*/ 	.byte	0x04, 0x2f
        /*001a*/ 	.short	(.L_24 - .L_23)
	.align		4
.L_23:
        /*001c*/ 	.word	index@(_ZN17fastertransformer20add_V_bias_transformI6__halfEEvPaPKiPKT_iiiiiPKfS9_S9_b)
        /*0020*/ 	.word	0x0000001f


	//----- nvinfo : EIATTR_FRAME_SIZE
	.align		4
.L_24:
        /*0024*/ 	.byte	0x04, 0x11
        /*0026*/ 	.short	(.L_26 - .L_25)
	.align		4
.L_25:
        /*0028*/ 	.word	index@(_ZN17fastertransformer20add_V_bias_transformI6__halfEEvPaPKiPKT_iiiiiPKfS9_S9_b)
        /*002c*/ 	.word	0x00000000


	//----- nvinfo : EIATTR_REGCOUNT
	.align		4
.L_26:
        /*0030*/ 	.byte	0x04, 0x2f
        /*0032*/ 	.short	(.L_28 - .L_27)
	.align		4
.L_27:
        /*0034*/ 	.word	index@(_ZN17fastertransformer36add_V_bias_transform_rebuild_paddingI6__halfEEvPaPKiPKT_S4_iiiiiiPKfS9_S9_b)
        /*0038*/ 	.word	0x0000001e


	//----- nvinfo : EIATTR_FRAME_SIZE
	.align		4
.L_28:
        /*003c*/ 	.byte	0x04, 0x11
        /*003e*/ 	.short	(.L_30 - .L_29)
	.align		4
.L_29:
        /*0040*/ 	.word	index@(_ZN17fastertransformer36add_V_bias_transform_rebuild_paddingI6__halfEEvPaPKiPKT_S4_iiiiiiPKfS9_S9_b)
        /*0044*/ 	.word	0x00000000


	//----- nvinfo : EIATTR_REGCOUNT
	.align		4
.L_30:
        /*0048*/ 	.byte	0x04, 0x2f
        /*004a*/ 	.short	(.L_32 - .L_31)
	.align		4
.L_31:
        /*004c*/ 	.word	index@(_ZN17fastertransformer21add_QK_bias_transformIfEEvPaS1_PKiPKT_S3_S6_iiiiiiPKfS8_S8_S8_S8_S8_b)
        /*0050*/ 	.word	0x00000020


	//----- nvinfo : EIATTR_FRAME_SIZE
	.align		4
.L_32:
        /*0054*/ 	.byte	0x04, 0x11
        /*0056*/ 	.short	(.L_34 - .L_33)
	.align		4
.L_33:
        /*0058*/ 	.word	index@(_ZN17fastertransformer21add_QK_bias_transformIfEEvPaS1_PKiPKT_S3_S6_iiiiiiPKfS8_S8_S8_S8_S8_b)
        /*005c*/ 	.word	0x00000000


	//----- nvinfo : EIATTR_REGCOUNT
	.align		4
.L_34:
        /*0060*/ 	.byte	0x04, 0x2f
        /*0062*/ 	.short	(.L_36 - .L_35)
	.align		4
.L_35:
        /*0064*/ 	.word	index@(_ZN17fastertransformer28add_QK_bias_transform_varlenIfEEvPaS1_PKiPKT_S3_S6_iiiiiiiiPKfS8_S8_S8_S8_S8_b)
        /*0068*/ 	.word	0x00000020


	//----- nvinfo : EIATTR_FRAME_SIZE
	.align		4
.L_36:
        /*006c*/ 	.byte	0x04, 0x11
        /*006e*/ 	.short	(.L_38 - .L_37)
	.align		4
.L_37:
        /*0070*/ 	.word	index@(_ZN17fastertransformer28add_QK_bias_transform_varlenIfEEvPaS1_PKiPKT_S3_S6_iiiiiiiiPKfS8_S8_S8_S8_S8_b)
        /*0074*/ 	.word	0x00000000


	//----- nvinfo : EIATTR_REGCOUNT
	.align		4
.L_38:
        /*0078*/ 	.byte	0x04, 0x2f
        /*007a*/ 	.short	(.L_40 - .L_39)
	.align		4
.L_39:
        /*007c*/ 	.word	index@(_ZN17fastertransformer21add_QK_bias_transformI6__halfEEvPaS2_PKiPKT_S4_S7_iiiiiiPKfS9_S9_S9_S9_S9_b)
        /*0080*/ 	.word	0x00000020


	//----- nvinfo : EIATTR_FRAME_SIZE
	.align		4
.L_40:
        /*0084*/ 	.byte	0x04, 0x11
        /*0086*/ 	.short	(.L_42 - .L_41)
	.align		4
.L_41:
        /*0088*/ 	.word	index@(_ZN17fastertransformer21add_QK_bias_transformI6__halfEEvPaS2_PKiPKT_S4_S7_iiiiiiPKfS9_S9_S9_S9_S9_b)
        /*008c*/ 	.word	0x00000000


	//----- nvinfo : EIATTR_REGCOUNT
	.align		4
.L_42:
        /*0090*/ 	.byte	0x04, 0x2f
        /*0092*/ 	.short	(.L_44 - .L_43)
	.align		4
.L_43:
        /*0094*/ 	.word	index@(_ZN17fastertransformer28add_QK_bias_transform_varlenI6__halfEEvPaS2_PKiPKT_S4_S7_iiiiiiiiPKfS9_S9_S9_S9_S9_b)
        /*0098*/ 	.word	0x00000020


	//----- nvinfo : EIATTR_FRAME_SIZE
	.align		4
.L_44:
        /*009c*/ 	.byte	0x04, 0x11
        /*009e*/ 	.short	(.L_46 - .L_45)
	.align		4
.L_45:
        /*00a0*/ 	.word	index@(_ZN17fastertransformer28add_QK_bias_transform_varlenI6__halfEEvPaS2_PKiPKT_S4_S7_iiiiiiiiPKfS9_S9_S9_S9_S9_b)
        /*00a4*/ 	.word	0x00000000


	//----- nvinfo : EIATTR_REGCOUNT
	.align		4
.L_46:
        /*00a8*/ 	.byte	0x04, 0x2f
        /*00aa*/ 	.short	(.L_48 - .L_47)
	.align		4
.L_47:
        /*00ac*/ 	.word	index@(_ZN17fastertransformer28add_QK_bias_transform_varlenIfEEvPaS1_PKaPKT_S3_S6_iiiiiiiiPKfS8_S8_S8_b)
        /*00b0*/ 	.word	0x0000001b


	//----- nvinfo : EIATTR_FRAME_SIZE
	.align		4
.L_48:
        /*00b4*/ 	.byte	0x04, 0x11
        /*00b6*/ 	.short	(.L_50 - .L_49)
	.align		4
.L_49:
        /*00b8*/ 	.word	index@(_ZN17fastertransformer28add_QK_bias_transform_varlenIfEEvPaS1_PKaPKT_S3_S6_iiiiiiiiPKfS8_S8_S8_b)
        /*00bc*/ 	.word	0x00000000


	//----- nvinfo : EIATTR_REGCOUNT
	.align		4
.L_50:
        /*00c0*/ 	.byte	0x04, 0x2f
        /*00c2*/ 	.short	(.L_52 - .L_51)
	.align		4
.L_51:
        /*00c4*/ 	.word	index@(_ZN17fastertransformer28add_QK_bias_transform_varlenI6__halfEEvPaS2_PKaPKT_S4_S7_iiiiiiiiPKfS9_S9_S9_b)
        /*00c8*/ 	.word	0x0000001c


	//----- nvinfo : EIATTR_FRAME_SIZE
	.align		4
.L_52:
        /*00cc*/ 	.byte	0x04, 0x11
        /*00ce*/ 	.short	(.L_54 - .L_53)
	.align		4
.L_53:
        /*00d0*/ 	.word	index@(_ZN17fastertransformer28add_QK_bias_transform_varlenI6__halfEEvPaS2_PKaPKT_S4_S7_iiiiiiiiPKfS9_S9_S9_b)
        /*00d4*/ 	.word	0x00000000


	//----- nvinfo : EIATTR_REGCOUNT
	.align		4
.L_54:
        /*00d8*/ 	.byte	0x04, 0x2f
        /*00da*/ 	.short	(.L_56 - .L_55)
	.align		4
.L_55:
        /*00dc*/ 	.word	index@(_ZN17fastertransformer32add_QK_bias_transform_varlen_rowIfEEvPaS1_PKaPKT_S3_S6_iiiiiiiiPKfS8_S8_S8_bi)
        /*00e0*/ 	.word	0x0000001c


	//----- nvinfo : EIATTR_FRAME_SIZE
	.align		4
.L_56:
        /*00e4*/ 	.byte	0x04, 0x11
        /*00e6*/ 	.short	(.L_58 - .L_57)
	.align		4
.L_57:
        /*00e8*/ 	.word	index@(_ZN17fastertransformer32add_QK_bias_transform_varlen_rowIfEEvPaS1_PKaPKT_S3_S6_iiiiiiiiPKfS8_S8_S8_bi)
        /*00ec*/ 	.word	0x00000000


	//----- nvinfo : EIATTR_REGCOUNT
	.align		4
.L_58:
        /*00f0*/ 	.byte	0x04, 0x2f
        /*00f2*/ 	.short	(.L_60 - .L_59)
	.align		4
.L_59:
        /*00f4*/ 	.word	index@(_ZN17fastertransformer32add_QK_bias_transform_varlen_rowI6__halfEEvPaS2_PKaPKT_S4_S7_iiiiiiiiPKfS9_S9_S9_bi)
        /*00f8*/ 	.word	0x0000001e


	//----- nvinfo : EIATTR_FRAME_SIZE
	.align		4
.L_60:
        /*00fc*/ 	.byte	0x04, 0x11
        /*00fe*/ 	.short	(.L_62 - .L_61)
	.align		4
.L_61:
        /*0100*/ 	.word	index@(_ZN17fastertransformer32add_QK_bias_transform_varlen_rowI6__halfEEvPaS2_PKaPKT_S4_S7_iiiiiiiiPKfS9_S9_S9_bi)
        /*0104*/ 	.word	0x00000000


	//----- nvinfo : EIATTR_REGCOUNT
	.align		4
.L_62:
        /*0108*/ 	.byte	0x04, 0x2f
        /*010a*/ 	.short	(.L_64 - .L_63)
	.align		4
.L_63:
        /*010c*/ 	.word	index@(_ZN17fastertransformer37add_QK_bias_transform_rebuild_paddingIfEEvPaS1_PKiPKT_S3_S6_S3_iiiiiiiPKfS8_S8_S8_S8_S8_b)
        /*0110*/ 	.word	0x00000020


	//----- nvinfo : EIATTR_FRAME_SIZE
	.align		4
.L_64:
        /*0114*/ 	.byte	0x04, 0x11
        /*0116*/ 	.short	(.L_66 - .L_65)
	.align		4
.L_65:
        /*0118*/ 	.word	index@(_ZN17fastertransformer37add_QK_bias_transform_rebuild_paddingIfEEvPaS1_PKiPKT_S3_S6_S3_iiiiiiiPKfS8_S8_S8_S8_S8_b)
        /*011c*/ 	.word	0x00000000


	//----- nvinfo : EIATTR_REGCOUNT
	.align		4
.L_66:
        /*0120*/ 	.byte	0x04, 0x2f
        /*0122*/ 	.short	(.L_68 - .L_67)
	.align		4
.L_67:
        /*0124*/ 	.word	index@(_ZN17fastertransformer37add_QK_bias_transform_rebuild_paddingI6__halfEEvPaS2_PKiPKT_S4_S7_S4_iiiiiiiPKfS9_S9_S9_S9_S9_b)
        /*0128*/ 	.word	0x0000001f


	//----- nvinfo : EIATTR_FRAME_SIZE
	.align		4
.L_68:
        /*012c*/ 	.byte	0x04, 0x11
        /*012e*/ 	.short	(.L_70 - .L_69)
	.align		4
.L_69:
        /*0130*/ 	.word	index@(_ZN17fastertransformer37add_QK_bias_transform_rebuild_paddingI6__halfEEvPaS2_PKiPKT_S4_S7_S4_iiiiiiiPKfS9_S9_S9_S9_S9_b)
        /*0134*/ 	.word	0x00000000


	//----- nvinfo : EIATTR_REGCOUNT
	.align		4
.L_70:
        /*0138*/ 	.byte	0x04, 0x2f
        /*013a*/ 	.short	(.L_72 - .L_71)
	.align		4
.L_71:
        /*013c*/ 	.word	index@(_ZN17fastertransformer44add_QK_bias_transform_rebuild_padding_varlenIfEEvPaS1_PKaPKT_S3_S6_PKiiiiiiiiiiPKfSA_SA_SA_b)
        /*0140*/ 	.word	0x0000001c


	//----- nvinfo : EIATTR_FRAME_SIZE
	.align		4
.L_72:
        /*0144*/ 	.byte	0x04, 0x11
        /*0146*/ 	.short	(.L_74 - .L_73)
	.align		4
.L_73:
        /*0148*/ 	.word	index@(_ZN17fastertransformer44add_QK_bias_transform_rebuild_padding_varlenIfEEvPaS1_PKaPKT_S3_S6_PKiiiiiiiiiiPKfSA_SA_SA_b)
        /*014c*/ 	.word	0x00000000


	//----- nvinfo : EIATTR_REGCOUNT
	.align		4
.L_74:
        /*0150*/ 	.byte	0x04, 0x2f
        /*0152*/ 	.short	(.L_76 - .L_75)
	.align		4
.L_75:
        /*0154*/ 	.word	index@(_ZN17fastertransformer44add_QK_bias_transform_rebuild_padding_varlenI6__halfEEvPaS2_PKaPKT_S4_S7_PKiiiiiiiiiiPKfSB_SB_SB_b)
        /*0158*/ 	.word	0x0000001e


	//----- nvinfo : EIATTR_FRAME_SIZE
	.align		4
.L_76:
        /*015c*/ 	.byte	0x04, 0x11
        /*015e*/ 	.short	(.L_78 - .L_77)
	.align		4
.L_77:
        /*0160*/ 	.word	index@(_ZN17fastertransformer44add_QK_bias_transform_rebuild_padding_varlenI6__halfEEvPaS2_PKaPKT_S4_S7_PKiiiiiiiiiiPKfSB_SB_SB_b)
        /*0164*/ 	.word	0x00000000


	//----- nvinfo : EIATTR_REGCOUNT
	.align		4
.L_78:
        /*0168*/ 	.byte	0x04, 0x2f
        /*016a*/ 	.short	(.L_80 - .L_79)
	.align		4
.L_79:
        /*016c*/ 	.word	index@(_ZN17fastertransformer48add_QK_bias_transform_rebuild_padding_varlen_rowIfEEvPaS1_PKaPKT_S3_S6_PKiiiiiiiiiiPKfSA_SA_SA_bi)
        /*0170*/ 	.word	0x0000001c


	//----- nvinfo : EIATTR_FRAME_SIZE
	.align		4
.L_80:
        /*0174*/ 	.byte	0x04, 0x11
        /*0176*/ 	.short	(.L_82 - .L_81)
	.align		4
.L_81:
        /*0178*/ 	.word	index@(_ZN17fastertransformer48add_QK_bias_transform_rebuild_padding_varlen_rowIfEEvPaS1_PKaPKT_S3_S6_PKiiiiiiiiiiPKfSA_SA_SA_bi)
        /*017c*/ 	.word	0x00000000


	//----- nvinfo : EIATTR_REGCOUNT
	.align		4
.L_82:
        /*0180*/ 	.byte	0x04, 0x2f
        /*0182*/ 	.short	(.L_84 - .L_83)
	.align		4
.L_83:
        /*0184*/ 	.word	index@(_ZN17fastertransformer48add_QK_bias_transform_rebuild_padding_varlen_rowI6__halfEEvPaS2_PKaPKT_S4_S7_PKiiiiiiiiiiPKfSB_SB_SB_bi)
        /*0188*/ 	.word	0x0000001e


	//----- nvinfo : EIATTR_FRAME_SIZE
	.align		4
.L_84:
        /*018c*/ 	.byte	0x04, 0x11
        /*018e*/ 	.short	(.L_86 - .L_85)
	.align		4
.L_85:
        /*0190*/ 	.word	index@(_ZN17fastertransformer48add_QK_bias_transform_rebuild_padding_varlen_rowI6__halfEEvPaS2_PKaPKT_S4_S7_PKiiiiiiiiiiPKfSB_SB_SB_bi)
        /*0194*/ 	.word	0x00000000


	//----- nvinfo : EIATTR_REGCOUNT
	.align		4
.L_86:
        /*0198*/ 	.byte	0x04, 0x2f
        /*019a*/ 	.short	(.L_88 - .L_87)
	.align		4
.L_87:
        /*019c*/ 	.word	index@(_ZN17fastertransformer20add_V_bias_transformIfEEvPaPKiPKT_iiiiiPKfS8_S8_b)
        /*01a0*/ 	.word	0x00000020


	//----- nvinfo : EIATTR_FRAME_SIZE
	.align		4
.L_88:
        /*01a4*/ 	.byte	0x04, 0x11
        /*01a6*/ 	.short	(.L_90 - .L_89)
	.align		4
.L_89:
        /*01a8*/ 	.word	index@(_ZN17fastertransformer20add_V_bias_transformIfEEvPaPKiPKT_iiiiiPKfS8_S8_b)
        /*01ac*/ 	.word	0x00000000


	//----- nvinfo : EIATTR_REGCOUNT
	.align		4
.L_90:
        /*01b0*/ 	.byte	0x04, 0x2f
        /*01b2*/ 	.short	(.L_92 - .L_91)
	.align		4
.L_91:
        /*01b4*/ 	.word	index@(_ZN17fastertransformer27add_V_bias_transform_varlenIfEEvPaPKiPKT_iiiiiPKfS8_S8_b)
        /*01b8*/ 	.word	0x00000020


	//----- nvinfo : EIATTR_FRAME_SIZE
	.align		4
.L_92:
        /*01bc*/ 	.byte	0x04, 0x11
        /*01be*/ 	.short	(.L_94 - .L_93)
	.align		4
.L_93:
        /*01c0*/ 	.word	index@(_ZN17fastertransformer27add_V_bias_transform_varlenIfEEvPaPKiPKT_iiiiiPKfS8_S8_b)
        /*01c4*/ 	.word	0x00000000


	//----- nvinfo : EIATTR_REGCOUNT
	.align		4
.L_94:
        /*01c8*/ 	.byte	0x04, 0x2f
        /*01ca*/ 	.short	(.L_96 - .L_95)
	.align		4
.L_95:
        /*01cc*/ 	.word	index@(_ZN17fastertransformer27add_V_bias_transform_varlenI6__halfEEvPaPKiPKT_iiiiiPKfS9_S9_b)
        /*01d0*/ 	.word	0x00000020


	//----- nvinfo : EIATTR_FRAME_SIZE
	.align		4
.L_96:
        /*01d4*/ 	.byte	0x04, 0x11
        /*01d6*/ 	.short	(.L_98 - .L_97)
	.align		4
.L_97:
        /*01d8*/ 	.word	index@(_ZN17fastertransformer27add_V_bias_transform_varlenI6__halfEEvPaPKiPKT_iiiiiPKfS9_S9_b)
        /*01dc*/ 	.word	0x00000000


	//----- nvinfo : EIATTR_REGCOUNT
	.align		4
.L_98:
        /*01e0*/ 	.byte	0x04, 0x2f
        /*01e2*/ 	.short	(.L_100 - .L_99)
	.align		4
.L_99:
        /*01e4*/ 	.word	index@(_ZN17fastertransformer27add_V_bias_transform_varlenIfEEvPaPKaPKT_iiiiiiPKfS8_b)
        /*01e8*/ 	.word	0x00000018


	//----- nvinfo : EIATTR_FRAME_SIZE
	.align		4
.L_100:
        /*01ec*/ 	.byte	0x04, 0x11
        /*01ee*/ 	.short	(.L_102 - .L_101)
	.align		4
.L_101:
        /*01f0*/ 	.word	index@(_ZN17fastertransformer27add_V_bias_transform_varlenIfEEvPaPKaPKT_iiiiiiPKfS8_b)
        /*01f4*/ 	.word	0x00000000


	//----- nvinfo : EIATTR_REGCOUNT
	.align		4
.L_102:
        /*01f8*/ 	.byte	0x04, 0x2f
        /*01fa*/ 	.short	(.L_104 - .L_103)
	.align		4
.L_103:
        /*01fc*/ 	.word	index@(_ZN17fastertransformer27add_V_bias_transform_varlenI6__halfEEvPaPKaPKT_iiiiiiPKfS9_b)
        /*0200*/ 	.word	0x0000001a


	//----- nvinfo : EIATTR_FRAME_SIZE
	.align		4
.L_104:
        /*0204*/ 	.byte	0x04, 0x11
        /*0206*/ 	.short	(.L_106 - .L_105)
	.align		4
.L_105:
        /*0208*/ 	.word	index@(_ZN17fastertransformer27add_V_bias_transform_varlenI6__halfEEvPaPKaPKT_iiiiiiPKfS9_b)
        /*020c*/ 	.word	0x00000000


	//----- nvinfo : EIATTR_REGCOUNT
	.align		4
.L_106:
        /*0210*/ 	.byte	0x04, 0x2f
        /*0212*/ 	.short	(.L_108 - .L_107)
	.align		4
.L_107:
        /*0214*/ 	.word	index@(_ZN17fastertransformer31add_V_bias_transform_varlen_rowIfEEvPaPKaPKT_iiiiiiPKfS8_bi)
        /*0218*/ 	.word	0x00000018


	//----- nvinfo : EIATTR_FRAME_SIZE
	.align		4
.L_108:
        /*021c*/ 	.byte	0x04, 0x11
        /*021e*/ 	.short	(.L_110 - .L_109)
	.align		4
.L_109:
        /*0220*/ 	.word	index@(_ZN17fastertransformer31add_V_bias_transform_varlen_rowIfEEvPaPKaPKT_iiiiiiPKfS8_bi)
        /*0224*/ 	.word	0x00000000


	//----- nvinfo : EIATTR_REGCOUNT
	.align		4
.L_110:
        /*0228*/ 	.byte	0x04, 0x2f
        /*022a*/ 	.short	(.L_112 - .L_111)
	.align		4
.L_111:
        /*022c*/ 	.word	index@(_ZN17fastertransformer31add_V_bias_transform_varlen_rowI6__halfEEvPaPKaPKT_iiiiiiPKfS9_bi)
        /*0230*/ 	.word	0x0000001a


	//----- nvinfo : EIATTR_FRAME_SIZE
	.align		4
.L_112:
        /*0234*/ 	.byte	0x04, 0x11
        /*0236*/ 	.short	(.L_114 - .L_113)
	.align		4
.L_113:
        /*0238*/ 	.word	index@(_ZN17fastertransformer31add_V_bias_transform_varlen_rowI6__halfEEvPaPKaPKT_iiiiiiPKfS9_bi)
        /*023c*/ 	.word	0x00000000


	//----- nvinfo : EIATTR_REGCOUNT
	.align		4
.L_114:
        /*0240*/ 	.byte	0x04, 0x2f
        /*0242*/ 	.short	(.L_116 - .L_115)
	.align		4
.L_115:
        /*0244*/ 	.word	index@(_ZN17fastertransformer36add_V_bias_transform_rebuild_paddingIfEEvPaPKiPKT_S3_iiiiiiPKfS8_S8_b)
        /*0248*/ 	.word	0x00000020


	//----- nvinfo : EIATTR_FRAME_SIZE
	.align		4
.L_116:
        /*024c*/ 	.byte	0x04, 0x11
        /*024e*/ 	.short	(.L_118 - .L_117)
	.align		4
.L_117:
        /*0250*/ 	.word	index@(_ZN17fastertransformer36add_V_bias_transform_rebuild_paddingIfEEvPaPKiPKT_S3_iiiiiiPKfS8_S8_b)
        /*0254*/ 	.word	0x00000000


	//----- nvinfo : EIATTR_REGCOUNT
	.align		4
.L_118:
        /*0258*/ 	.byte	0x04, 0x2f
        /*025a*/ 	.short	(.L_120 - .L_119)
	.align		4
.L_119:
        /*025c*/ 	.word	index@(_ZN17fastertransformer43add_V_bias_transform_rebuild_padding_varlenIfEEvPaPKaPKT_PKiiiiiiiiPKfSA_b)
        /*0260*/ 	.word	0x00000018


	//----- nvinfo : EIATTR_FRAME_SIZE
	.align		4
.L_120:
        /*0264*/ 	.byte	0x04, 0x11
        /*0266*/ 	.short	(.L_122 - .L_121)
	.align		4
.L_121:
        /*0268*/ 	.word	index@(_ZN17fastertransformer43add_V_bias_transform_rebuild_padding_varlenIfEEvPaPKaPKT_PKiiiiiiiiPKfSA_b)
        /*026c*/ 	.word	0x00000000


	//----- nvinfo : EIATTR_REGCOUNT
	.align		4
.L_122:
        /*0270*/ 	.byte	0x04, 0x2f
        /*0272*/ 	.short	(.L_124 - .L_123)
	.align		4
.L_123:
        /*0274*/ 	.word	index@(_ZN17fastertransformer43add_V_bias_transform_rebuild_padding_varlenI6__halfEEvPaPKaPKT_PKiiiiiiiiPKfSB_b)
        /*0278*/ 	.word	0x00000019


	//----- nvinfo : EIATTR_FRAME_SIZE
	.align		4
.L_124:
        /*027c*/ 	.byte	0x04, 0x11
        /*027e*/ 	.short	(.L_126 - .L_125)
	.align		4
.L_125:
        /*0280*/ 	.word	index@(_ZN17fastertransformer43add_V_bias_transform_rebuild_padding_varlenI6__halfEEvPaPKaPKT_PKiiiiiiiiPKfSB_b)
        /*0284*/ 	.word	0x00000000


	//----- nvinfo : EIATTR_REGCOUNT
	.align		4
.L_126:
        /*0288*/ 	.byte	0x04, 0x2f
        /*028a*/ 	.short	(.L_128 - .L_127)
	.align		4
.L_127:
        /*028c*/ 	.word	index@(_ZN17fastertransformer47add_V_bias_transform_rebuild_padding_varlen_rowIfEEvPaPKaPKT_PKiiiiiiiiPKfSA_bi)
        /*0290*/ 	.word	0x0000001a


	//----- nvinfo : EIATTR_FRAME_SIZE
	.align		4
.L_128:
        /*0294*/ 	.byte	0x04, 0x11
        /*0296*/ 	.short	(.L_130 - .L_129)
	.align		4
.L_129:
        /*0298*/ 	.word	index@(_ZN17fastertransformer47add_V_bias_transform_rebuild_padding_varlen_rowIfEEvPaPKaPKT_PKiiiiiiiiPKfSA_bi)
        /*029c*/ 	.word	0x00000000


	//----- nvinfo : EIATTR_REGCOUNT
	.align		4
.L_130:
        /*02a0*/ 	.byte	0x04, 0x2f
        /*02a2*/ 	.short	(.L_132 - .L_131)
	.align		4
.L_131:
        /*02a4*/ 	.word	index@(_ZN17fastertransformer47add_V_bias_transform_rebuild_padding_varlen_rowI6__halfEEvPaPKaPKT_PKiiiiiiiiPKfSB_bi)
        /*02a8*/ 	.word	0x00000019


	//----- nvinfo : EIATTR_FRAME_SIZE
	.align		4
.L_132:
        /*02ac*/ 	.byte	0x04, 0x11
        /*02ae*/ 	.short	(.L_134 - .L_133)
	.align		4
.L_133:
        /*02b0*/ 	.word	index@(_ZN17fastertransformer47add_V_bias_transform_rebuild_padding_varlen_rowI6__halfEEvPaPKaPKT_PKiiiiiiiiPKfSB_bi)
        /*02b4*/ 	.word	0x00000000


	//----- nvinfo : EIATTR_MIN_STACK_SIZE
	.align		4
.L_134:
        /*02b8*/ 	.byte	0x04, 0x12
        /*02ba*/ 	.short	(.L_136 - .L_135)
	.align		4
.L_135:
        /*02bc*/ 	.word	index@(_ZN17fastertransformer47add_V_bias_transform_rebuild_padding_varlen_rowI6__halfEEvPaPKaPKT_PKiiiiiiiiPKfSB_bi)
        /*02c0*/ 	.word	0x00000000


	//----- nvinfo : EIATTR_MIN_STACK_SIZE
	.align		4
.L_136:
        /*02c4*/ 	.byte	0x04, 0x12
        /*02c6*/ 	.short	(.L_138 - .L_137)
	.align		4
.L_137:
        /*02c8*/ 	.word	index@(_ZN17fastertransformer47add_V_bias_transform_rebuild_padding_varlen_rowIfEEvPaPKaPKT_PKiiiiiiiiPKfSA_bi)
        /*02cc*/ 	.word	0x00000000


	//----- nvinfo : EIATTR_MIN_STACK_SIZE
	.align		4
.L_138:
        /*02d0*/ 	.byte	0x04, 0x12
        /*02d2*/ 	.short	(.L_140 - .L_139)
	.align		4
.L_139:
        /*02d4*/ 	.word	index@(_ZN17fastertransformer43add_V_bias_transform_rebuild_padding_varlenI6__halfEEvPaPKaPKT_PKiiiiiiiiPKfSB_b)
        /*02d8*/ 	.word	0x00000000


	//----- nvinfo : EIATTR_MIN_STACK_SIZE
	.align		4
.L_140:
        /*02dc*/ 	.byte	0x04, 0x12
        /*02de*/ 	.short	(.L_142 - .L_141)
	.align		4
.L_141:
        /*02e0*/ 	.word	index@(_ZN17fastertransformer43add_V_bias_transform_rebuild_padding_varlenIfEEvPaPKaPKT_PKiiiiiiiiPKfSA_b)
        /*02e4*/ 	.word	0x00000000


	//----- nvinfo : EIATTR_MIN_STACK_SIZE
	.align		4
.L_142:
        /*02e8*/ 	.byte	0x04, 0x12
        /*02ea*/ 	.short	(.L_144 - .L_143)
	.align		4
.L_143:
        /*02ec*/ 	.word	index@(_ZN17fastertransformer36add_V_bias_transform_rebuild_paddingIfEEvPaPKiPKT_S3_iiiiiiPKfS8_S8_b)
        /*02f0*/ 	.word	0x00000000


	//----- nvinfo : EIATTR_MIN_STACK_SIZE
	.align		4
.L_144:
        /*02f4*/ 	.byte	0x04, 0x12
        /*02f6*/ 	.short	(.L_146 - .L_145)
	.align		4
.L_145:
        /*02f8*/ 	.word	index@(_ZN17fastertransformer31add_V_bias_transform_varlen_rowI6__halfEEvPaPKaPKT_iiiiiiPKfS9_bi)
        /*02fc*/ 	.word	0x00000000


	//----- nvinfo : EIATTR_MIN_STACK_SIZE
	.align		4
.L_146:
        /*0300*/ 	.byte	0x04, 0x12
        /*0302*/ 	.short	(.L_148 - .L_147)
	.align		4
.L_147:
        /*0304*/ 	.word	index@(_ZN17fastertransformer31add_V_bias_transform_varlen_rowIfEEvPaPKaPKT_iiiiiiPKfS8_bi)
        /*0308*/ 	.word	0x00000000


	//----- nvinfo : EIATTR_MIN_STACK_SIZE
	.align		4
.L_148:
        /*030c*/ 	.byte	0x04, 0x12
        /*030e*/ 	.short	(.L_150 - .L_149)
	.align		4
.L_149:
        /*0310*/ 	.word	index@(_ZN17fastertransformer27add_V_bias_transform_varlenI6__halfEEvPaPKaPKT_iiiiiiPKfS9_b)
        /*0314*/ 	.word	0x00000000


	//----- nvinfo : EIATTR_MIN_STACK_SIZE
	.align		4
.L_150:
        /*0318*/ 	.byte	0x04, 0x12
        /*031a*/ 	.short	(.L_152 - .L_151)
	.align		4
.L_151:
        /*031c*/ 	.word	index@(_ZN17fastertransformer27add_V_bias_transform_varlenIfEEvPaPKaPKT_iiiiiiPKfS8_b)
        /*0320*/ 	.word	0x00000000


	//----- nvinfo : EIATTR_MIN_STACK_SIZE
	.align		4
.L_152:
        /*0324*/ 	.byte	0x04, 0x12
        /*0326*/ 	.short	(.L_154 - .L_153)
	.align		4
.L_153:
        /*0328*/ 	.word	index@(_ZN17fastertransformer27add_V_bias_transform_varlenI6__halfEEvPaPKiPKT_iiiiiPKfS9_S9_b)
        /*032c*/ 	.word	0x00000000


	//----- nvinfo : EIATTR_MIN_STACK_SIZE
	.align		4
.L_154:
        /*0330*/ 	.byte	0x04, 0x12
        /*0332*/ 	.short	(.L_156 - .L_155)
	.align		4
.L_155:
        /*0334*/ 	.word	index@(_ZN17fastertransformer27add_V_bias_transform_varlenIfEEvPaPKiPKT_iiiiiPKfS8_S8_b)
        /*0338*/ 	.word	0x00000000


	//----- nvinfo : EIATTR_MIN_STACK_SIZE
	.align		4
.L_156:
        /*033c*/ 	.byte	0x04, 0x12
        /*033e*/ 	.short	(.L_158 - .L_157)
	.align		4
.L_157:
        /*0340*/ 	.word	index@(_ZN17fastertransformer20add_V_bias_transformIfEEvPaPKiPKT_iiiiiPKfS8_S8_b)
        /*0344*/ 	.word	0x00000000


	//----- nvinfo : EIATTR_MIN_STACK_SIZE
	.align		4
.L_158:
        /*0348*/ 	.byte	0x04, 0x12
        /*034a*/ 	.short	(.L_160 - .L_159)
	.align		4
.L_159:
        /*034c*/ 	.word	index@(_ZN17fastertransformer48add_QK_bias_transform_rebuild_padding_varlen_rowI6__halfEEvPaS2_PKaPKT_S4_S7_PKiiiiiiiiiiPKfSB_SB_SB_bi)
        /*0350*/ 	.word	0x00000000


	//----- nvinfo : EIATTR_MIN_STACK_SIZE
	.align		4
.L_160:
        /*0354*/ 	.byte	0x04, 0x12
        /*0356*/ 	.short	(.L_162 - .L_161)
	.align		4
.L_161:
        /*0358*/ 	.word	index@(_ZN17fastertransformer48add_QK_bias_transform_rebuild_padding_varlen_rowIfEEvPaS1_PKaPKT_S3_S6_PKiiiiiiiiiiPKfSA_SA_SA_bi)
        /*035c*/ 	.word	0x00000000


	//----- nvinfo : EIATTR_MIN_STACK_SIZE
	.align		4
.L_162:
        /*0360*/ 	.byte	0x04, 0x12
        /*0362*/ 	.short	(.L_164 - .L_163)
	.align		4
.L_163:
        /*0364*/ 	.word	index@(_ZN17fastertransformer44add_QK_bias_transform_rebuild_padding_varlenI6__halfEEvPaS2_PKaPKT_S4_S7_PKiiiiiiiiiiPKfSB_SB_SB_b)
        /*0368*/ 	.word	0x00000000


	//----- nvinfo : EIATTR_MIN_STACK_SIZE
	.align		4
.L_164:
        /*036c*/ 	.byte	0x04, 0x12
        /*036e*/ 	.short	(.L_166 - .L_165)
	.align		4
.L_165:
        /*0370*/ 	.word	index@(_ZN17fastertransformer44add_QK_bias_transform_rebuild_padding_varlenIfEEvPaS1_PKaPKT_S3_S6_PKiiiiiiiiiiPKfSA_SA_SA_b)
        /*0374*/ 	.word	0x00000000


	//----- nvinfo : EIATTR_MIN_STACK_SIZE
	.align		4
.L_166:
        /*0378*/ 	.byte	0x04, 0x12
        /*037a*/ 	.short	(.L_168 - .L_167)
	.align		4
.L_167:
        /*037c*/ 	.word	index@(_ZN17fastertransformer37add_QK_bias_transform_rebuild_paddingI6__halfEEvPaS2_PKiPKT_S4_S7_S4_iiiiiiiPKfS9_S9_S9_S9_S9_b)
        /*0380*/ 	.word	0x00000000


	//----- nvinfo : EIATTR_MIN_STACK_SIZE
	.align		4
.L_168:
        /*0384*/ 	.byte	0x04, 0x12
        /*0386*/ 	.short	(.L_170 - .L_169)
	.align		4
.L_169:
        /*0388*/ 	.word	index@(_ZN17fastertransformer37add_QK_bias_transform_rebuild_paddingIfEEvPaS1_PKiPKT_S3_S6_S3_iiiiiiiPKfS8_S8_S8_S8_S8_b)
        /*038c*/ 	.word	0x00000000


	//----- nvinfo : EIATTR_MIN_STACK_SIZE
	.align		4
.L_170:
        /*0390*/ 	.byte	0x04, 0x12
        /*0392*/ 	.short	(.L_172 - .L_171)
	.align		4
.L_171:
        /*0394*/ 	.word	index@(_ZN17fastertransformer32add_QK_bias_transform_varlen_rowI6__halfEEvPaS2_PKaPKT_S4_S7_iiiiiiiiPKfS9_S9_S9_bi)
        /*0398*/ 	.word	0x00000000


	//----- nvinfo : EIATTR_MIN_STACK_SIZE
	.align		4
.L_172:
        /*039c*/ 	.byte	0x04, 0x12
        /*039e*/ 	.short	(.L_174 - .L_173)
	.align		4
.L_173:
        /*03a0*/ 	.word	index@(_ZN17fastertransformer32add_QK_bias_transform_varlen_rowIfEEvPaS1_PKaPKT_S3_S6_iiiiiiiiPKfS8_S8_S8_bi)
        /*03a4*/ 	.word	0x00000000


	//----- nvinfo : EIATTR_MIN_STACK_SIZE
	.align		4
.L_174:
        /*03a8*/ 	.byte	0x04, 0x12
        /*03aa*/ 	.short	(.L_176 - .L_175)
	.align		4
.L_175:
        /*03ac*/ 	.word	index@(_ZN17fastertransformer28add_QK_bias_transform_varlenI6__halfEEvPaS2_PKaPKT_S4_S7_iiiiiiiiPKfS9_S9_S9_b)
        /*03b0*/ 	.word	0x00000000


	//----- nvinfo : EIATTR_MIN_STACK_SIZE
	.align		4
.L_176:
        /*03b4*/ 	.byte	0x04, 0x12
        /*03b6*/ 	.short	(.L_178 - .L_177)
	.align		4
.L_177:
        /*03b8*/ 	.word	index@(_ZN17fastertransformer28add_QK_bias_transform_varlenIfEEvPaS1_PKaPKT_S3_S6_iiiiiiiiPKfS8_S8_S8_b)
        /*03bc*/ 	.word	0x00000000


	//----- nvinfo : EIATTR_MIN_STACK_SIZE
	.align		4
.L_178:
        /*03c0*/ 	.byte	0x04, 0x12
        /*03c2*/ 	.short	(.L_180 - .L_179)
	.align		4
.L_179:
        /*03c4*/ 	.word	index@(_ZN17fastertransformer28add_QK_bias_transform_varlenI6__halfEEvPaS2_PKiPKT_S4_S7_iiiiiiiiPKfS9_S9_S9_S9_S9_b)
        /*03c8*/ 	.word	0x00000000


	//----- nvinfo : EIATTR_MIN_STACK_SIZE
	.align		4
.L_180:
        /*03cc*/ 	.byte	0x04, 0x12
        /*03ce*/ 	.short	(.L_182 - .L_181)
	.align		4
.L_181:
        /*03d0*/ 	.word	index@(_ZN17fastertransformer21add_QK_bias_transformI6__halfEEvPaS2_PKiPKT_S4_S7_iiiiiiPKfS9_S9_S9_S9_S9_b)
        /*03d4*/ 	.word	0x00000000


	//----- nvinfo : EIATTR_MIN_STACK_SIZE
	.align		4
.L_182:
        /*03d8*/ 	.byte	0x04, 0x12
        /*03da*/ 	.short	(.L_184 - .L_183)
	.align		4
.L_183:
        /*03dc*/ 	.word	index@(_ZN17fastertransformer28add_QK_bias_transform_varlenIfEEvPaS1_PKiPKT_S3_S6_iiiiiiiiPKfS8_S8_S8_S8_S8_b)
        /*03e0*/ 	.word	0x00000000


	//----- nvinfo : EIATTR_MIN_STACK_SIZE
	.align		4
.L_184:
        /*03e4*/ 	.byte	0x04, 0x12
        /*03e6*/ 	.short	(.L_186 - .L_185)
	.align		4
.L_185:
        /*03e8*/ 	.word	index@(_ZN17fastertransformer21add_QK_bias_transformIfEEvPaS1_PKiPKT_S3_S6_iiiiiiPKfS8_S8_S8_S8_S8_b)
        /*03ec*/ 	.word	0x00000000


	//----- nvinfo : EIATTR_MIN_STACK_SIZE
	.align		4
.L_186:
        /*03f0*/ 	.byte	0x04, 0x12
        /*03f2*/ 	.short	(.L_188 - .L_187)
	.align		4
.L_187:
        /*03f4*/ 	.word	index@(_ZN17fastertransformer36add_V_bias_transform_rebuild_paddingI6__halfEEvPaPKiPKT_S4_iiiiiiPKfS9_S9_b)
        /*03f8*/ 	.word	0x00000000


	//----- nvinfo : EIATTR_MIN_STACK_SIZE
	.align		4
.L_188:
        /*03fc*/ 	.byte	0x04, 0x12
        /*03fe*/ 	.short	(.L_190 - .L_189)
	.align		4
.L_189:
        /*0400*/ 	.word	index@(_ZN17fastertransformer20add_V_bias_transformI6__halfEEvPaPKiPKT_iiiiiPKfS9_S9_b)
        /*0404*/ 	.word	0x00000000


	//----- nvinfo : EIATTR_MIN_STACK_SIZE
	.align		4
.L_190:
        /*0408*/ 	.byte	0x04, 0x12
        /*040a*/ 	.short	(.L_192 - .L_191)
	.align		4
.L_191:
        /*040c*/ 	.word	index@(_ZN17fastertransformer24mappingRemovePaddingDataEPiPKii)
        /*0410*/ 	.word	0x00000000
.L_192:


//--------------------- .nv.compat                --------------------------
	.section	.nv.compat,"",@"SHT_CUDA_COMPAT_INFO"
	.align	4
        /*0000*/ 	.byte	0x02, 0x09, 0x01, 0x00, 0x02, 0x02, 0x01, 0x00, 0x02, 0x05, 0x05, 0x00, 0x03, 0x07, 0x01, 0x01
        /*0010*/ 	.byte	0x02, 0x03, 0x00, 0x00, 0x02, 0x06, 0x01, 0x00, 0x04, 0x0b, 0x08, 0x00, 0x09, 0x00, 0x00, 0x00
        /*0020*/ 	.byte	0x00, 0x00, 0x00, 0x00


//--------------------- .nv.info._ZN17fastertransformer47add_V_bias_transform_rebuild_padding_varlen_rowI6__halfEEvPaPKaPKT_PKiiiiiiiiPKfSB_bi --------------------------
	.section	.nv.info._ZN17fastertransformer47add_V_bias_transform_rebuild_padding_varlen_rowI6__halfEEvPaPKaPKT_PKiiiiiiiiPKfSB_bi,"",@"SHT_CUDA_INFO"
	.sectionflags	@""
	.align	4


	//----- nvinfo : EIATTR_CUDA_API_VERSION
	.align		4
        /*0000*/ 	.byte	0x04, 0x37
        /*0002*/ 	.short	(.L_194 - .L_193)
.L_193:
        /*0004*/ 	.word	0x00000082


	//----- nvinfo : EIATTR_KPARAM_INFO
	.align		4
.L_194:
        /*0008*/ 	.byte	0x04, 0x17
        /*000a*/ 	.short	(.L_196 - .L_195)
.L_195:
        /*000c*/ 	.word	0x00000000
        /*0010*/ 	.short	0x000e
        /*0012*/ 	.short	0x0054
        /*0014*/ 	.byte	0x00, 0xf0, 0x11, 0x00


	//----- nvinfo : EIATTR_KPARAM_INFO
	.align		4
.L_196:
        /*0018*/ 	.byte	0x04, 0x17
        /*001a*/ 	.short	(.L_198 - .L_197)
.L_197:
        /*001c*/ 	.word	0x00000000
        /*0020*/ 	.short	0x000d
        /*0022*/ 	.short	0x0050
        /*0024*/ 	.byte	0x00, 0xf0, 0x05, 0x00


	//----- nvinfo : EIATTR_KPARAM_INFO
	.align		4
.L_198:
        /*0028*/ 	.byte	0x04, 0x17
        /*002a*/ 	.short	(.L_200 - .L_199)
.L_199:
        /*002c*/ 	.word	0x00000000
        /*0030*/ 	.short	0x000c
        /*0032*/ 	.short	0x0048
        /*0034*/ 	.byte	0x00, 0xf5, 0x21, 0x00


	//----- nvinfo : EIATTR_KPARAM_INFO
	.align		4
.L_200:
        /*0038*/ 	.byte	0x04, 0x17
        /*003a*/ 	.short	(.L_202 - .L_201)
.L_201:
        /*003c*/ 	.word	0x00000000
        /*0040*/ 	.short	0x000b
        /*0042*/ 	.short	0x0040
        /*0044*/ 	.byte	0x00, 0xf5, 0x21, 0x00


	//----- nvinfo : EIATTR_KPARAM_INFO
	.align		4
.L_202:
        /*0048*/ 	.byte	0x04, 0x17
        /*004a*/ 	.short	(.L_204 - .L_203)
.L_203:
        /*004c*/ 	.word	0x00000000
        /*0050*/ 	.short	0x000a
        /*0052*/ 	.short	0x0038
        /*0054*/ 	.byte	0x00, 0xf0, 0x11, 0x00


	//----- nvinfo : EIATTR_KPARAM_INFO
	.align		4
.L_204:
        /*0058*/ 	.byte	0x04, 0x17
        /*005a*/ 	.short	(.L_206 - .L_205)
.L_205:
        /*005c*/ 	.word	0x00000000
        /*0060*/ 	.short	0x0009
        /*0062*/ 	.short	0x0034
        /*0064*/ 	.byte	0x00, 0xf0, 0x11, 0x00


	//----- nvinfo : EIATTR_KPARAM_INFO
	.align		4
.L_206:
        /*0068*/ 	.byte	0x04, 0x17
        /*006a*/ 	.short	(.L_208 - .L_207)
.L_207:
        /*006c*/ 	.word	0x00000000
        /*0070*/ 	.short	0x0008
        /*0072*/ 	.short	0x0030
        /*0074*/ 	.byte	0x00, 0xf0, 0x11, 0x00


	//----- nvinfo : EIATTR_KPARAM_INFO
	.align		4
.L_208:
        /*0078*/ 	.byte	0x04, 0x17
        /*007a*/ 	.short	(.L_210 - .L_209)
.L_209:
        /*007c*/ 	.word	0x00000000
        /*0080*/ 	.short	0x0007
        /*0082*/ 	.short	0x002c
        /*0084*/ 	.byte	0x00, 0xf0, 0x11, 0x00


	//----- nvinfo : EIATTR_KPARAM_INFO
	.align		4
.L_210:
        /*0088*/ 	.byte	0x04, 0x17
        /*008a*/ 	.short	(.L_212 - .L_211)
.L_211:
        /*008c*/ 	.word	0x00000000
        /*0090*/ 	.short	0x0006
        /*0092*/ 	.short	0x0028
        /*0094*/ 	.byte	0x00, 0xf0, 0x11, 0x00


	//----- nvinfo : EIATTR_KPARAM_INFO
	.align		4
.L_212:
        /*0098*/ 	.byte	0x04, 0x17
        /*009a*/ 	.short	(.L_214 - .L_213)
.L_213:
        /*009c*/ 	.word	0x00000000
        /*00a0*/ 	.short	0x0005
        /*00a2*/ 	.short	0x0024
        /*00a4*/ 	.byte	0x00, 0xf0, 0x11, 0x00


	//----- nvinfo : EIATTR_KPARAM_INFO
	.align		4
.L_214:
        /*00a8*/ 	.byte	0x04, 0x17
        /*00aa*/ 	.short	(.L_216 - .L_215)
.L_215:
        /*00ac*/ 	.word	0x00000000
        /*00b0*/ 	.short	0x0004
        /*00b2*/ 	.short	0x0020
        /*00b4*/ 	.byte	0x00, 0xf0, 0x11, 0x00


	//----- nvinfo : EIATTR_KPARAM_INFO
	.align		4
.L_216:
        /*00b8*/ 	.byte	0x04, 0x17
        /*00ba*/ 	.short	(.L_218 - .L_217)
.L_217:
        /*00bc*/ 	.word	0x00000000
        /*00c0*/ 	.short	0x0003
        /*00c2*/ 	.short	0x0018
        /*00c4*/ 	.byte	0x00, 0xf5, 0x21, 0x00


	//----- nvinfo : EIATTR_KPARAM_INFO
	.align		4
.L_218:
        /*00c8*/ 	.byte	0x04, 0x17
        /*00ca*/ 	.short	(.L_220 - .L_219)
.L_219:
        /*00cc*/ 	.word	0x00000000
        /*00d0*/ 	.short	0x0002
        /*00d2*/ 	.short	0x0010
        /*00d4*/ 	.byte	0x00, 0xf5, 0x21, 0x00


	//----- nvinfo : EIATTR_KPARAM_INFO
	.align		4
.L_220:
        /*00d8*/ 	.byte	0x04, 0x17
        /*00da*/ 	.short	(.L_222 - .L_221)
.L_221:
        /*00dc*/ 	.word	0x00000000
        /*00e0*/ 	.short	0x0001
        /*00e2*/ 	.short	0x0008
        /*00e4*/ 	.byte	0x00, 0xf5, 0x21, 0x00


	//----- nvinfo : EIATTR_KPARAM_INFO
	.align		4
.L_222:
        /*00e8*/ 	.byte	0x04, 0x17
        /*00ea*/ 	.short	(.L_224 - .L_223)
.L_223:
        /*00ec*/ 	.word	0x00000000
        /*00f0*/ 	.short	0x0000
        /*00f2*/ 	.short	0x0000
        /*00f4*/ 	.byte	0x00, 0xf5, 0x21, 0x00


	//----- nvinfo : EIATTR_SPARSE_MMA_MASK
	.align		4
.L_224:
        /*00f8*/ 	.byte	0x03, 0x50
        /*00fa*/ 	.short	0x0000


	//----- nvinfo : EIATTR_MAXREG_COUNT
	.align		4
        /*00fc*/ 	.byte	0x03, 0x1b
        /*00fe*/ 	.short	0x00ff


	//----- nvinfo : EIATTR_NUM_BARRIERS
	.align		4
        /*0100*/ 	.byte	0x02, 0x4c
        /*0102*/ 	.byte	0x01
	.zero		1


	//----- nvinfo : EIATTR_MERCURY_ISA_VERSION
	.align		4
        /*0104*/ 	.byte	0x03, 0x5f
        /*0106*/ 	.short	0x0101


	//----- nvinfo : EIATTR_VRC_CTA_INIT_COUNT
	.align		4
        /*0108*/ 	.byte	0x02, 0x4a
	.zero		1
	.zero		1


	//----- nvinfo : EIATTR_EXIT_INSTR_OFFSETS
	.align		4
        /*010c*/ 	.byte	0x04, 0x1c
        /*010e*/ 	.short	(.L_226 - .L_225)


	//   ....[0]....
.L_225:
        /*0110*/ 	.word	0x00000a00


	//----- nvinfo : EIATTR_CRS_STACK_SIZE
	.align		4
.L_226:
        /*0114*/ 	.byte	0x04, 0x1e
        /*0116*/ 	.short	(.L_228 - .L_227)
.L_227:
        /*0118*/ 	.word	0x00000000


	//----- nvinfo : EIATTR_CBANK_PARAM_SIZE
	.align		4
.L_228:
        /*011c*/ 	.byte	0x03, 0x19
        /*011e*/ 	.short	0x0058


	//----- nvinfo : EIATTR_PARAM_CBANK
	.align		4
        /*0120*/ 	.byte	0x04, 0x0a
        /*0122*/ 	.short	(.L_230 - .L_229)
	.align		4
.L_229:
        /*0124*/ 	.word	index@(.nv.constant0._ZN17fastertransformer47add_V_bias_transform_rebuild_padding_varlen_rowI6__halfEEvPaPKaPKT_PKiiiiiiiiPKfSB_bi)
        /*0128*/ 	.short	0x0380
        /*012a*/ 	.short	0x0058


	//----- nvinfo : EIATTR_SW_WAR
	.align		4
.L_230:
        /*012c*/ 	.byte	0x04, 0x36
        /*012e*/ 	.short	(.L_232 - .L_231)
.L_231:
        /*0130*/ 	.word	0x00000008
.L_232:


//--------------------- .nv.info._ZN17fastertransformer47add_V_bias_transform_rebuild_padding_varlen_rowIfEEvPaPKaPKT_PKiiiiiiiiPKfSA_bi --------------------------
	.section	.nv.info._ZN17fastertransformer47add_V_bias_transform_rebuild_padding_varlen_rowIfEEvPaPKaPKT_PKiiiiiiiiPKfSA_bi,"",@"SHT_CUDA_INFO"
	.sectionflags	@""
	.align	4


	//----- nvinfo : EIATTR_CUDA_API_VERSION
	.align		4
        /*0000*/ 	.byte	0x04, 0x37
        /*0002*/ 	.short	(.L_234 - .L_233)
.L_233:
        /*0004*/ 	.word	0x00000082


	//----- nvinfo : EIATTR_KPARAM_INFO
	.align		4
.L_234:
        /*0008*/ 	.byte	0x04, 0x17
        /*000a*/ 	.short	(.L_236 - .L_235)
.L_235:
        /*000c*/ 	.word	0x00000000
        /*0010*/ 	.short	0x000e
        /*0012*/ 	.short	0x0054
        /*0014*/ 	.byte	0x00, 0xf0, 0x11, 0x00


	//----- nvinfo : EIATTR_KPARAM_INFO
	.align		4
.L_236:
        /*0018*/ 	.byte	0x04, 0x17
        /*001a*/ 	.short	(.L_238 - .L_237)
.L_237:
        /*001c*/ 	.word	0x00000000
        /*0020*/ 	.short	0x000d
        /*0022*/ 	.short	0x0050
        /*0024*/ 	.byte	0x00, 0xf0, 0x05, 0x00


	//----- nvinfo : EIATTR_KPARAM_INFO
	.align		4
.L_238:
        /*0028*/ 	.byte	0x04, 0x17
        /*002a*/ 	.short	(.L_240 - .L_239)
.L_239:
        /*002c*/ 	.word	0x00000000
        /*0030*/ 	.short	0x000c
        /*0032*/ 	.short	0x0048
        /*0034*/ 	.byte	0x00, 0xf5, 0x21, 0x00


	//----- nvinfo : EIATTR_KPARAM_INFO
	.align		4
.L_240:
        /*0038*/ 	.byte	0x04, 0x17
        /*003a*/ 	.short	(.L_242 - .L_241)
.L_241:
        /*003c*/ 	.word	0x00000000
        /*0040*/ 	.short	0x000b
        /*0042*/ 	.short	0x0040
        /*0044*/ 	.byte	0x00, 0xf5, 0x21, 0x00


	//----- nvinfo : EIATTR_KPARAM_INFO
	.align		4
.L_242:
        /*0048*/ 	.byte	0x04, 0x17
        /*004a*/ 	.short	(.L_244 - .L_243)
.L_243:
        /*004c*/ 	.word	0x00000000
        /*0050*/ 	.short	0x000a
        /*0052*/ 	.short	0x0038
        /*0054*/ 	.byte	0x00, 0xf0, 0x11, 0x00


	//----- nvinfo : EIATTR_KPARAM_INFO
	.align		4
.L_244:
        /*0058*/ 	.byte	0x04, 0x17
        /*005a*/ 	.short	(.L_246 - .L_245)
.L_245:
        /*005c*/ 	.word	0x00000000
        /*0060*/ 	.short	0x0009
        /*0062*/ 	.short	0x0034
        /*0064*/ 	.byte	0x00, 0xf0, 0x11, 0x00


	//----- nvinfo : EIATTR_KPARAM_INFO
	.align		4
.L_246:
        /*0068*/ 	.byte	0x04, 0x17
        /*006a*/ 	.short	(.L_248 - .L_247)
.L_247:
        /*006c*/ 	.word	0x00000000
        /*0070*/ 	.short	0x0008
        /*0072*/ 	.short	0x0030
        /*0074*/ 	.byte	0x00, 0xf0, 0x11, 0x00


	//----- nvinfo : EIATTR_KPARAM_INFO
	.align		4
.L_248:
        /*0078*/ 	.byte	0x04, 0x17
        /*007a*/ 	.short	(.L_250 - .L_249)
.L_249:
        /*007c*/ 	.word	0x00000000
        /*0080*/ 	.short	0x0007
        /*0082*/ 	.short	0x002c
        /*0084*/ 	.byte	0x00, 0xf0, 0x11, 0x00


	//----- nvinfo : EIATTR_KPARAM_INFO
	.align		4
.L_250:
        /*0088*/ 	.byte	0x04, 0x17
        /*008a*/ 	.short	(.L_252 - .L_251)
.L_251:
        /*008c*/ 	.word	0x00000000
        /*0090*/ 	.short	0x0006
        /*0092*/ 	.short	0x0028
        /*0094*/ 	.byte	0x00, 0xf0, 0x11, 0x00


	//----- nvinfo : EIATTR_KPARAM_INFO
	.align		4
.L_252:
        /*0098*/ 	.byte	0x04, 0x17
        /*009a*/ 	.short	(.L_254 - .L_253)
.L_253:
        /*009c*/ 	.word	0x00000000
        /*00a0*/ 	.short	0x0005
        /*00a2*/ 	.short	0x0024
        /*00a4*/ 	.byte	0x00, 0xf0, 0x11, 0x00


	//----- nvinfo : EIATTR_KPARAM_INFO
	.align		4
.L_254:
        /*00a8*/ 	.byte	0x04, 0x17
        /*00aa*/ 	.short	(.L_256 - .L_255)
.L_255:
        /*00ac*/ 	.word	0x00000000
        /*00b0*/ 	.short	0x0004
        /*00b2*/ 	.short	0x0020
        /*00b4*/ 	.byte	0x00, 0xf0, 0x11, 0x00


	//----- nvinfo : EIATTR_KPARAM_INFO
	.align		4
.L_256:
        /*00b8*/ 	.byte	0x04, 0x17
        /*00ba*/ 	.short	(.L_258 - .L_257)
.L_257:
        /*00bc*/ 	.word	0x00000000
        /*00c0*/ 	.short	0x0003
        /*00c2*/ 	.short	0x0018
        /*00c4*/ 	.byte	0x00, 0xf5, 0x21, 0x00


	//----- nvinfo : EIATTR_KPARAM_INFO
	.align		4
.L_258:
        /*00c8*/ 	.byte	0x04, 0x17
        /*00ca*/ 	.short	(.L_260 - .L_259)
.L_259:
        /*00cc*/ 	.word	0x00000000
        /*00d0*/ 	.short	0x0002
        /*00d2*/ 	.short	0x0010
        /*00d4*/ 	.byte	0x00, 0xf5, 0x21, 0x00


	//----- nvinfo : EIATTR_KPARAM_INFO
	.align		4
.L_260:
        /*00d8*/ 	.byte	0x04, 0x17
        /*00da*/ 	.short	(.L_262 - .L_261)
.L_261:
        /*00dc*/ 	.word	0x00000000
        /*00e0*/ 	.short	0x0001
        /*00e2*/ 	.short	0x0008
        /*00e4*/ 	.byte	0x00, 0xf5, 0x21, 0x00


	//----- nvinfo : EIATTR_KPARAM_INFO
	.align		4
.L_262:
        /*00e8*/ 	.byte	0x04, 0x17
        /*00ea*/ 	.short	(.L_264 - .L_263)
.L_263:
        /*00ec*/ 	.word	0x00000000
        /*00f0*/ 	.short	0x0000
        /*00f2*/ 	.short	0x0000
        /*00f4*/ 	.byte	0x00, 0xf5, 0x21, 0x00


	//----- nvinfo : EIATTR_SPARSE_MMA_MASK
	.align		4
.L_264:
        /*00f8*/ 	.byte	0x03, 0x50
        /*00fa*/ 	.short	0x0000


	//----- nvinfo : EIATTR_MAXREG_COUNT
	.align		4
        /*00fc*/ 	.byte	0x03, 0x1b
        /*00fe*/ 	.short	0x00ff


	//----- nvinfo : EIATTR_NUM_BARRIERS
	.align		4
        /*0100*/ 	.byte	0x02, 0x4c
        /*0102*/ 	.byte	0x01
	.zero		1


	//----- nvinfo : EIATTR_MERCURY_ISA_VERSION
	.align		4
        /*0104*/ 	.byte	0x03, 0x5f
        /*0106*/ 	.short	0x0101


	//----- nvinfo : EIATTR_VRC_CTA_INIT_COUNT
	.align		4
        /*0108*/ 	.byte	0x02, 0x4a
	.zero		1
	.zero		1


	//----- nvinfo : EIATTR_EXIT_INSTR_OFFSETS
	.align		4
        /*010c*/ 	.byte	0x04, 0x1c
        /*010e*/ 	.short	(.L_266 - .L_265)


	//   ....[0]....
.L_265:
        /*0110*/ 	.word	0x000009c0


	//----- nvinfo : EIATTR_CRS_STACK_SIZE
	.align		4
.L_266:
        /*0114*/ 	.byte	0x04, 0x1e
        /*0116*/ 	.short	(.L_268 - .L_267)
.L_267:
        /*0118*/ 	.word	0x00000000


	//----- nvinfo : EIATTR_CBANK_PARAM_SIZE
	.align		4
.L_268:
        /*011c*/ 	.byte	0x03, 0x19
        /*011e*/ 	.short	0x0058


	//----- nvinfo : EIATTR_PARAM_CBANK
	.align		4
        /*0120*/ 	.byte	0x04, 0x0a
        /*0122*/ 	.short	(.L_270 - .L_269)
	.align		4
.L_269:
        /*0124*/ 	.word	index@(.nv.constant0._ZN17fastertransformer47add_V_bias_transform_rebuild_padding_varlen_rowIfEEvPaPKaPKT_PKiiiiiiiiPKfSA_bi)
        /*0128*/ 	.short	0x0380
        /*012a*/ 	.short	0x0058


	//----- nvinfo : EIATTR_SW_WAR
	.align		4
.L_270:
        /*012c*/ 	.byte	0x04, 0x36
        /*012e*/ 	.short	(.L_272 - .L_271)
.L_271:
        /*0130*/ 	.word	0x00000008
.L_272:


//--------------------- .nv.info._ZN17fastertransformer43add_V_bias_transform_rebuild_padding_varlenI6__halfEEvPaPKaPKT_PKiiiiiiiiPKfSB_b --------------------------
	.section	.nv.info._ZN17fastertransformer43add_V_bias_transform_rebuild_padding_varlenI6__halfEEvPaPKaPKT_PKiiiiiiiiPKfSB_b,"",@"SHT_CUDA_INFO"
	.sectionflags	@""
	.align	4


	//----- nvinfo : EIATTR_CUDA_API_VERSION
	.align		4
        /*0000*/ 	.byte	0x04, 0x37
        /*0002*/ 	.short	(.L_274 - .L_273)
.L_273:
        /*0004*/ 	.word	0x00000082


	//----- nvinfo : EIATTR_KPARAM_INFO
	.align		4
.L_274:
        /*0008*/ 	.byte	0x04, 0x17
        /*000a*/ 	.short	(.L_276 - .L_275)
.L_275:
        /*000c*/ 	.word	0x00000000
        /*0010*/ 	.short	0x000d
        /*0012*/ 	.short	0x0050
        /*0014*/ 	.byte	0x00, 0xf0, 0x05, 0x00


	//----- nvinfo : EIATTR_KPARAM_INFO
	.align		4
.L_276:
        /*0018*/ 	.byte	0x04, 0x17
        /*001a*/ 	.short	(.L_278 - .L_277)
.L_277:
        /*001c*/ 	.word	0x00000000
        /*0020*/ 	.short	0x000c
        /*0022*/ 	.short	0x0048
        /*0024*/ 	.byte	0x00, 0xf5, 0x21, 0x00


	//----- nvinfo : EIATTR_KPARAM_INFO
	.align		4
.L_278:
        /*0028*/ 	.byte	0x04, 0x17
        /*002a*/ 	.short	(.L_280 - .L_279)
.L_279:
        /*002c*/ 	.word	0x00000000
        /*0030*/ 	.short	0x000b
        /*0032*/ 	.short	0x0040
        /*0034*/ 	.byte	0x00, 0xf5, 0x21, 0x00


	//----- nvinfo : EIATTR_KPARAM_INFO
	.align		4
.L_280:
        /*0038*/ 	.byte	0x04, 0x17
        /*003a*/ 	.short	(.L_282 - .L_281)
.L_281:
        /*003c*/ 	.word	0x00000000
        /*0040*/ 	.short	0x000a
        /*0042*/ 	.short	0x0038
        /*0044*/ 	.byte	0x00, 0xf0, 0x11, 0x00


	//----- nvinfo : EIATTR_KPARAM_INFO
	.align		4
.L_282:
        /*0048*/ 	.byte	0x04, 0x17
        /*004a*/ 	.short	(.L_284 - .L_283)
.L_283:
        /*004c*/ 	.word	0x00000000
        /*0050*/ 	.short	0x0009
        /*0052*/ 	.short	0x0034
        /*0054*/ 	.byte	0x00, 0xf0, 0x11, 0x00


	//----- nvinfo : EIATTR_KPARAM_INFO
	.align		4
.L_284:
        /*0058*/ 	.byte	0x04, 0x17
        /*005a*/ 	.short	(.L_286 - .L_285)
.L_285:
        /*005c*/ 	.word	0x00000000
        /*0060*/ 	.short	0x0008
        /*0062*/ 	.short	0x0030
        /*0064*/ 	.byte	0x00, 0xf0, 0x11, 0x00


	//----- nvinfo : EIATTR_KPARAM_INFO
	.align		4
.L_286:
        /*0068*/ 	.byte	0x04, 0x17
        /*006a*/ 	.short	(.L_288 - .L_287)
.L_287:
        /*006c*/ 	.word	0x00000000
        /*0070*/ 	.short	0x0007
        /*0072*/ 	.short	0x002c
        /*0074*/ 	.byte	0x00, 0xf0, 0x11, 0x00


	//----- nvinfo : EIATTR_KPARAM_INFO
	.align		4
.L_288:
        /*0078*/ 	.byte	0x04, 0x17
        /*007a*/ 	.short	(.L_290 - .L_289)
.L_289:
        /*007c*/ 	.word	0x00000000
        /*0080*/ 	.short	0x0006
        /*0082*/ 	.short	0x0028
        /*0084*/ 	.byte	0x00, 0xf0, 0x11, 0x00


	//----- nvinfo : EIATTR_KPARAM_INFO
	.align		4
.L_290:
        /*0088*/ 	.byte	0x04, 0x17
        /*008a*/ 	.short	(.L_292 - .L_291)
.L_291:
        /*008c*/ 	.word	0x00000000
        /*0090*/ 	.short	0x0005
        /*0092*/ 	.short	0x0024
        /*0094*/ 	.byte	0x00, 0xf0, 0x11, 0x00


	//----- nvinfo : EIATTR_KPARAM_INFO
	.align		4
.L_292:
        /*0098*/ 	.byte	0x04, 0x17
        /*009a*/ 	.short	(.L_294 - .L_293)
.L_293:
        /*009c*/ 	.word	0x00000000
        /*00a0*/ 	.short	0x0004
        /*00a2*/ 	.short	0x0020
        /*00a4*/ 	.byte	0x00, 0xf0, 0x11, 0x00


	//----- nvinfo : EIATTR_KPARAM_INFO
	.align		4
.L_294:
        /*00a8*/ 	.byte	0x04, 0x17
        /*00aa*/ 	.short	(.L_296 - .L_295)
.L_295:
        /*00ac*/ 	.word	0x00000000
        /*00b0*/ 	.short	0x0003
        /*00b2*/ 	.short	0x0018
        /*00b4*/ 	.byte	0x00, 0xf5, 0x21, 0x00


	//----- nvinfo : EIATTR_KPARAM_INFO
	.align		4
.L_296:
        /*00b8*/ 	.byte	0x04, 0x17
        /*00ba*/ 	.short	(.L_298 - .L_297)
.L_297:
        /*00bc*/ 	.word	0x00000000
        /*00c0*/ 	.short	0x0002
        /*00c2*/ 	.short	0x0010
        /*00c4*/ 	.byte	0x00, 0xf5, 0x21, 0x00


	//----- nvinfo : EIATTR_KPARAM_INFO
	.align		4
.L_298:
        /*00c8*/ 	.byte	0x04, 0x17
        /*00ca*/ 	.short	(.L_300 - .L_299)
.L_299:
        /*00cc*/ 	.word	0x00000000
        /*00d0*/ 	.short	0x0001
        /*00d2*/ 	.short	0x0008
        /*00d4*/ 	.byte	0x00, 0xf5, 0x21, 0x00


	//----- nvinfo : EIATTR_KPARAM_INFO
	.align		4
.L_300:
        /*00d8*/ 	.byte	0x04, 0x17
        /*00da*/ 	.short	(.L_302 - .L_301)
.L_301:
        /*00dc*/ 	.word	0x00000000
        /*00e0*/ 	.short	0x0000
        /*00e2*/ 	.short	0x0000
        /*00e4*/ 	.byte	0x00, 0xf5, 0x21, 0x00


	//----- nvinfo : EIATTR_SPARSE_MMA_MASK
	.align		4
.L_302:
        /*00e8*/ 	.byte	0x03, 0x50
        /*00ea*/ 	.short	0x0000


	//----- nvinfo : EIATTR_MAXREG_COUNT
	.align		4
        /*00ec*/ 	.byte	0x03, 0x1b
        /*00ee*/ 	.short	0x00ff


	//----- nvinfo : EIATTR_NUM_BARRIERS
	.align		4
        /*00f0*/ 	.byte	0x02, 0x4c
        /*00f2*/ 	.byte	0x01
	.zero		1


	//----- nvinfo : EIATTR_MERCURY_ISA_VERSION
	.align		4
        /*00f4*/ 	.byte	0x03, 0x5f
        /*00f6*/ 	.short	0x0101


	//----- nvinfo : EIATTR_VRC_CTA_INIT_COUNT
	.align		4
        /*00f8*/ 	.byte	0x02, 0x4a
	.zero		1
	.zero		1


	//----- nvinfo : EIATTR_EXIT_INSTR_OFFSETS
	.align		4
        /*00fc*/ 	.byte	0x04, 0x1c
        /*00fe*/ 	.short	(.L_304 - .L_303)


	//   ....[0]....
.L_303:
        /*0100*/ 	.word	0x00000a40


	//----- nvinfo : EIATTR_CRS_STACK_SIZE
	.align		4
.L_304:
        /*0104*/ 	.byte	0x04, 0x1e
        /*0106*/ 	.short	(.L_306 - .L_305)
.L_305:
        /*0108*/ 	.word	0x00000000


	//----- nvinfo : EIATTR_CBANK_PARAM_SIZE
	.align		4
.L_306:
        /*010c*/ 	.byte	0x03, 0x19
        /*010e*/ 	.short	0x0051


	//----- nvinfo : EIATTR_PARAM_CBANK
	.align		4
        /*0110*/ 	.byte	0x04, 0x0a
        /*0112*/ 	.short	(.L_308 - .L_307)
	.align		4
.L_307:
        /*0114*/ 	.word	index@(.nv.constant0._ZN17fastertransformer43add_V_bias_transform_rebuild_padding_varlenI6__halfEEvPaPKaPKT_PKiiiiiiiiPKfSB_b)
        /*0118*/ 	.short	0x0380
        /*011a*/ 	.short	0x0051


	//----- nvinfo : EIATTR_SW_WAR
	.align		4
.L_308:
        /*011c*/ 	.byte	0x04, 0x36
        /*011e*/ 	.short	(.L_310 - .L_309)
.L_309:
        /*0120*/ 	.word	0x00000008
.L_310:


//--------------------- .nv.info._ZN17fastertransformer43add_V_bias_transform_rebuild_padding_varlenIfEEvPaPKaPKT_PKiiiiiiiiPKfSA_b --------------------------
	.section	.nv.info._ZN17fastertransformer43add_V_bias_transform_rebuild_padding_varlenIfEEvPaPKaPKT_PKiiiiiiiiPKfSA_b,"",@"SHT_CUDA_INFO"
	.sectionflags	@""
	.align	4


	//----- nvinfo : EIATTR_CUDA_API_VERSION
	.align		4
        /*0000*/ 	.byte	0x04, 0x37
        /*0002*/ 	.short	(.L_312 - .L_311)
.L_311:
        /*0004*/ 	.word	0x00000082


	//----- nvinfo : EIATTR_KPARAM_INFO
	.align		4
.L_312:
        /*0008*/ 	.byte	0x04, 0x17
        /*000a*/ 	.short	(.L_314 - .L_313)
.L_313:
        /*000c*/ 	.word	0x00000000
        /*0010*/ 	.short	0x000d
        /*0012*/ 	.short	0x0050
        /*0014*/ 	.byte	0x00, 0xf0, 0x05, 0x00


	//----- nvinfo : EIATTR_KPARAM_INFO
	.align		4
.L_314:
        /*0018*/ 	.byte	0x04, 0x17
        /*001a*/ 	.short	(.L_316 - .L_315)
.L_315:
        /*001c*/ 	.word	0x00000000
        /*0020*/ 	.short	0x000c
        /*0022*/ 	.short	0x0048
        /*0024*/ 	.byte	0x00, 0xf5, 0x21, 0x00


	//----- nvinfo : EIATTR_KPARAM_INFO
	.align		4
.L_316:
        /*0028*/ 	.byte	0x04, 0x17
        /*002a*/ 	.short	(.L_318 - .L_317)
.L_317:
        /*002c*/ 	.word	0x00000000
        /*0030*/ 	.short	0x000b
        /*0032*/ 	.short	0x0040
        /*0034*/ 	.byte	0x00, 0xf5, 0x21, 0x00


	//----- nvinfo : EIATTR_KPARAM_INFO
	.align		4
.L_318:
        /*0038*/ 	.byte	0x04, 0x17
        /*003a*/ 	.short	(.L_320 - .L_319)
.L_319:
        /*003c*/ 	.word	0x00000000
        /*0040*/ 	.short	0x000a
        /*0042*/ 	.short	0x0038
        /*0044*/ 	.byte	0x00, 0xf0, 0x11, 0x00


	//----- nvinfo : EIATTR_KPARAM_INFO
	.align		4
.L_320:
        /*0048*/ 	.byte	0x04, 0x17
        /*004a*/ 	.short	(.L_322 - .L_321)
.L_321:
        /*004c*/ 	.word	0x00000000
        /*0050*/ 	.short	0x0009
        /*0052*/ 	.short	0x0034
        /*0054*/ 	.byte	0x00, 0xf0, 0x11, 0x00


	//----- nvinfo : EIATTR_KPARAM_INFO
	.align		4
.L_322:
        /*0058*/ 	.byte	0x04, 0x17
        /*005a*/ 	.short	(.L_324 - .L_323)
.L_323:
        /*005c*/ 	.word	0x00000000
        /*0060*/ 	.short	0x0008
        /*0062*/ 	.short	0x0030
        /*0064*/ 	.byte	0x00, 0xf0, 0x11, 0x00


	//----- nvinfo : EIATTR_KPARAM_INFO
	.align		4
.L_324:
        /*0068*/ 	.byte	0x04, 0x17
        /*006a*/ 	.short	(.L_326 - .L_325)
.L_325:
        /*006c*/ 	.word	0x00000000
        /*0070*/ 	.short	0x0007
        /*0072*/ 	.short	0x002c
        /*0074*/ 	.byte	0x00, 0xf0, 0x11, 0x00


	//----- nvinfo : EIATTR_KPARAM_INFO
	.align		4
.L_326:
        /*0078*/ 	.byte	0x04, 0x17
        /*007a*/ 	.short	(.L_328 - .L_327)
.L_327:
        /*007c*/ 	.word	0x00000000
        /*0080*/ 	.short	0x0006
        /*0082*/ 	.short	0x0028
        /*0084*/ 	.byte	0x00, 0xf0, 0x11, 0x00


	//----- nvinfo : EIATTR_KPARAM_INFO
	.align		4
.L_328:
        /*0088*/ 	.byte	0x04, 0x17
        /*008a*/ 	.short	(.L_330 - .L_329)
.L_329:
        /*008c*/ 	.word	0x00000000
        /*0090*/ 	.short	0x0005
        /*0092*/ 	.short	0x0024
        /*0094*/ 	.byte	0x00, 0xf0, 0x11, 0x00


	//----- nvinfo : EIATTR_KPARAM_INFO
	.align		4
.L_330:
        /*0098*/ 	.byte	0x04, 0x17
        /*009a*/ 	.short	(.L_332 - .L_331)
.L_331:
        /*009c*/ 	.word	0x00000000
        /*00a0*/ 	.short	0x0004
        /*00a2*/ 	.short	0x0020
        /*00a4*/ 	.byte	0x00, 0xf0, 0x11, 0x00


	//----- nvinfo : EIATTR_KPARAM_INFO
	.align		4
.L_332:
        /*00a8*/ 	.byte	0x04, 0x17
        /*00aa*/ 	.short	(.L_334 - .L_333)
.L_333:
        /*00ac*/ 	.word	0x00000000
        /*00b0*/ 	.short	0x0003
        /*00b2*/ 	.short	0x0018
        /*00b4*/ 	.byte	0x00, 0xf5, 0x21, 0x00


	//----- nvinfo : EIATTR_KPARAM_INFO
	.align		4
.L_334:
        /*00b8*/ 	.byte	0x04, 0x17
        /*00ba*/ 	.short	(.L_336 - .L_335)
.L_335:
        /*00bc*/ 	.word	0x00000000
        /*00c0*/ 	.short	0x0002
        /*00c2*/ 	.short	0x0010
        /*00c4*/ 	.byte	0x00, 0xf5, 0x21, 0x00


	//----- nvinfo : EIATTR_KPARAM_INFO
	.align		4
.L_336:
        /*00c8*/ 	.byte	0x04, 0x17
        /*00ca*/ 	.short	(.L_338 - .L_337)
.L_337:
        /*00cc*/ 	.word	0x00000000
        /*00d0*/ 	.short	0x0001
        /*00d2*/ 	.short	0x0008
        /*00d4*/ 	.byte	0x00, 0xf5, 0x21, 0x00


	//----- nvinfo : EIATTR_KPARAM_INFO
	.align		4
.L_338:
        /*00d8*/ 	.byte	0x04, 0x17
        /*00da*/ 	.short	(.L_340 - .L_339)
.L_339:
        /*00dc*/ 	.word	0x00000000
        /*00e0*/ 	.short	0x0000
        /*00e2*/ 	.short	0x0000
        /*00e4*/ 	.byte	0x00, 0xf5, 0x21, 0x00


	//----- nvinfo : EIATTR_SPARSE_MMA_MASK
	.align		4
.L_340:
        /*00e8*/ 	.byte	0x03, 0x50
        /*00ea*/ 	.short	0x0000


	//----- nvinfo : EIATTR_MAXREG_COUNT
	.align		4
        /*00ec*/ 	.byte	0x03, 0x1b
        /*00ee*/ 	.short	0x00ff


	//----- nvinfo : EIATTR_NUM_BARRIERS
	.align		4
        /*00f0*/ 	.byte	0x02, 0x4c
        /*00f2*/ 	.byte	0x01
	.zero		1


	//----- nvinfo : EIATTR_MERCURY_ISA_VERSION
	.align		4
        /*00f4*/ 	.byte	0x03, 0x5f
        /*00f6*/ 	.short	0x0101


	//----- nvinfo : EIATTR_VRC_CTA_INIT_COUNT
	.align		4
        /*00f8*/ 	.byte	0x02, 0x4a
	.zero		1
	.zero		1


	//----- nvinfo : EIATTR_EXIT_INSTR_OFFSETS
	.align		4
        /*00fc*/ 	.byte	0x04, 0x1c
        /*00fe*/ 	.short	(.L_342 - .L_341)


	//   ....[0]....
.L_341:
        /*0100*/ 	.word	0x00000a00


	//----- nvinfo : EIATTR_CRS_STACK_SIZE
	.align		4
.L_342:
        /*0104*/ 	.byte	0x04, 0x1e
        /*0106*/ 	.short	(.L_344 - .L_343)
.L_343:
        /*0108*/ 	.word	0x00000000


	//----- nvinfo : EIATTR_CBANK_PARAM_SIZE
	.align		4
.L_344:
        /*010c*/ 	.byte	0x03, 0x19
        /*010e*/ 	.short	0x0051


	//----- nvinfo : EIATTR_PARAM_CBANK
	.align		4
        /*0110*/ 	.byte	0x04, 0x0a
        /*0112*/ 	.short	(.L_346 - .L_345)
	.align		4
.L_345:
        /*0114*/ 	.word	index@(.nv.constant0._ZN17fastertransformer43add_V_bias_transform_rebuild_padding_varlenIfEEvPaPKaPKT_PKiiiiiiiiPKfSA_b)
        /*0118*/ 	.short	0x0380
        /*011a*/ 	.short	0x0051


	//----- nvinfo : EIATTR_SW_WAR
	.align		4
.L_346:
        /*011c*/ 	.byte	0x04, 0x36
        /*011e*/ 	.short	(.L_348 - .L_347)
.L_347:
        /*0120*/ 	.word	0x00000008
.L_348:


//--------------------- .nv.info._ZN17fastertransformer36add_V_bias_transform_rebuild_paddingIfEEvPaPKiPKT_S3_iiiiiiPKfS8_S8_b --------------------------
	.section	.nv.info._ZN17fastertransformer36add_V_bias_transform_rebuild_paddingIfEEvPaPKiPKT_S3_iiiiiiPKfS8_S8_b,"",@"SHT_CUDA_INFO"
	.sectionflags	@""
	.align	4


	//----- nvinfo : EIATTR_CUDA_API_VERSION
	.align		4
        /*0000*/ 	.byte	0x04, 0x37
        /*0002*/ 	.short	(.L_350 - .L_349)
.L_349:
        /*0004*/ 	.word	0x00000082


	//----- nvinfo : EIATTR_KPARAM_INFO
	.align		4
.L_350:
        /*0008*/ 	.byte	0x04, 0x17
        /*000a*/ 	.short	(.L_352 - .L_351)
.L_351:
        /*000c*/ 	.word	0x00000000
        /*0010*/ 	.short	0x000d
        /*0012*/ 	.short	0x0050
        /*0014*/ 	.byte	0x00, 0xf0, 0x05, 0x00


	//----- nvinfo : EIATTR_KPARAM_INFO
	.align		4
.L_352:
        /*0018*/ 	.byte	0x04, 0x17
        /*001a*/ 	.short	(.L_354 - .L_353)
.L_353:
        /*001c*/ 	.word	0x00000000
        /*0020*/ 	.short	0x000c
        /*0022*/ 	.short	0x0048
        /*0024*/ 	.byte	0x00, 0xf5, 0x21, 0x00


	//----- nvinfo : EIATTR_KPARAM_INFO
	.align		4
.L_354:
        /*0028*/ 	.byte	0x04, 0x17
        /*002a*/ 	.short	(.L_356 - .L_355)
.L_355:
        /*002c*/ 	.word	0x00000000
        /*0030*/ 	.short	0x000b
        /*0032*/ 	.short	0x0040
        /*0034*/ 	.byte	0x00, 0xf5, 0x21, 0x00


	//----- nvinfo : EIATTR_KPARAM_INFO
	.align		4
.L_356:
        /*0038*/ 	.byte	0x04, 0x17
        /*003a*/ 	.short	(.L_358 - .L_357)
.L_357:
        /*003c*/ 	.word	0x00000000
        /*0040*/ 	.short	0x000a
        /*0042*/ 	.short	0x0038
        /*0044*/ 	.byte	0x00, 0xf5, 0x21, 0x00


	//----- nvinfo : EIATTR_KPARAM_INFO
	.align		4
.L_358:
        /*0048*/ 	.byte	0x04, 0x17
        /*004a*/ 	.short	(.L_360 - .L_359)
.L_359:
        /*004c*/ 	.word	0x00000000
        /*0050*/ 	.short	0x0009
        /*0052*/ 	.short	0x0034
        /*0054*/ 	.byte	0x00, 0xf0, 0x11, 0x00


	//----- nvinfo : EIATTR_KPARAM_INFO
	.align		4
.L_360:
        /*0058*/ 	.byte	0x04, 0x17
        /*005a*/ 	.short	(.L_362 - .L_361)
.L_361:
        /*005c*/ 	.word	0x00000000
        /*0060*/ 	.short	0x0008
        /*0062*/ 	.short	0x0030
        /*0064*/ 	.byte	0x00, 0xf0, 0x11, 0x00


	//----- nvinfo : EIATTR_KPARAM_INFO
	.align		4
.L_362:
        /*0068*/ 	.byte	0x04, 0x17
        /*006a*/ 	.short	(.L_364 - .L_363)
.L_363:
        /*006c*/ 	.word	0x00000000
        /*0070*/ 	.short	0x0007
        /*0072*/ 	.short	0x002c
        /*0074*/ 	.byte	0x00, 0xf0, 0x11, 0x00


	//----- nvinfo : EIATTR_KPARAM_INFO
	.align		4
.L_364:
        /*0078*/ 	.byte	0x04, 0x17
        /*007a*/ 	.short	(.L_366 - .L_365)
.L_365:
        /*007c*/ 	.word	0x00000000
        /*0080*/ 	.short	0x0006
        /*0082*/ 	.short	0x0028
        /*0084*/ 	.byte	0x00, 0xf0, 0x11, 0x00


	//----- nvinfo : EIATTR_KPARAM_INFO
	.align		4
.L_366:
        /*0088*/ 	.byte	0x04, 0x17
        /*008a*/ 	.short	(.L_368 - .L_367)
.L_367:
        /*008c*/ 	.word	0x00000000
        /*0090*/ 	.short	0x0005
        /*0092*/ 	.short	0x0024
        /*0094*/ 	.byte	0x00, 0xf0, 0x11, 0x00


	//----- nvinfo : EIATTR_KPARAM_INFO
	.align		4
.L_368:
        /*0098*/ 	.byte	0x04, 0x17
        /*009a*/ 	.short	(.L_370 - .L_369)
.L_369:
        /*009c*/ 	.word	0x00000000
        /*00a0*/ 	.short	0x0004
        /*00a2*/ 	.short	0x0020
        /*00a4*/ 	.byte	0x00, 0xf0, 0x11, 0x00


	//----- nvinfo : EIATTR_KPARAM_INFO
	.align		4
.L_370:
        /*00a8*/ 	.byte	0x04, 0x17
        /*00aa*/ 	.short	(.L_372 - .L_371)
.L_371:
        /*00ac*/ 	.word	0x00000000
        /*00b0*/ 	.short	0x0003
        /*00b2*/ 	.short	0x0018
        /*00b4*/ 	.byte	0x00, 0xf5, 0x21, 0x00


	//----- nvinfo : EIATTR_KPARAM_INFO
	.align		4
.L_372:
        /*00b8*/ 	.byte	0x04, 0x17
        /*00ba*/ 	.short	(.L_374 - .L_373)
.L_373:
        /*00bc*/ 	.word	0x00000000
        /*00c0*/ 	.short	0x0002
        /*00c2*/ 	.short	0x0010
        /*00c4*/ 	.byte	0x00, 0xf5, 0x21, 0x00


	//----- nvinfo : EIATTR_KPARAM_INFO
	.align		4
.L_374:
        /*00c8*/ 	.byte	0x04, 0x17
        /*00ca*/ 	.short	(.L_376 - .L_375)
.L_375:
        /*00cc*/ 	.word	0x00000000
        /*00d0*/ 	.short	0x0001
        /*00d2*/ 	.short	0x0008
        /*00d4*/ 	.byte	0x00, 0xf5, 0x21, 0x00


	//----- nvinfo : EIATTR_KPARAM_INFO
	.align		4
.L_376:
        /*00d8*/ 	.byte	0x04, 0x17
        /*00da*/ 	.short	(.L_378 - .L_377)
.L_377:
        /*00dc*/ 	.word	0x00000000
        /*00e0*/ 	.short	0x0000
        /*00e2*/ 	.short	0x0000
        /*00e4*/ 	.byte	0x00, 0xf5, 0x21, 0x00


	//----- nvinfo : EIATTR_SPARSE_MMA_MASK
	.align		4
.L_378:
        /*00e8*/ 	.byte	0x03, 0x50
        /*00ea*/ 	.short	0x0000


	//----- nvinfo : EIATTR_MAXREG_COUNT
	.align		4
        /*00ec*/ 	.byte	0x03, 0x1b
        /*00ee*/ 	.short	0x00ff


	//----- nvinfo : EIATTR_NUM_BARRIERS
	.align		4
        /*00f0*/ 	.byte	0x02, 0x4c
        /*00f2*/ 	.byte	0x01
	.zero		1


	//----- nvinfo : EIATTR_MERCURY_ISA_VERSION
	.align		4
        /*00f4*/ 	.byte	0x03, 0x5f
        /*00f6*/ 	.short	0x0101


	//----- nvinfo : EIATTR_VRC_CTA_INIT_COUNT
	.align		4
        /*00f8*/ 	.byte	0x02, 0x4a
	.zero		1
	.zero		1


	//----- nvinfo : EIATTR_EXIT_INSTR_OFFSETS
	.align		4
        /*00fc*/ 	.byte	0x04, 0x1c
        /*00fe*/ 	.short	(.L_380 - .L_379)


	//   ....[0]....
.L_379:
        /*0100*/ 	.word	0x00000a30


	//----- nvinfo : EIATTR_CRS_STACK_SIZE
	.align		4
.L_380:
        /*0104*/ 	.byte	0x04, 0x1e
        /*0106*/ 	.short	(.L_382 - .L_381)
.L_381:
        /*0108*/ 	.word	0x00000000


	//----- nvinfo : EIATTR_CBANK_PARAM_SIZE
	.align		4
.L_382:
        /*010c*/ 	.byte	0x03, 0x19
        /*010e*/ 	.short	0x0051


	//----- nvinfo : EIATTR_PARAM_CBANK
	.align		4
        /*0110*/ 	.byte	0x04, 0x0a
        /*0112*/ 	.short	(.L_384 - .L_383)
	.align		4
.L_383:
        /*0114*/ 	.word	index@(.nv.constant0._ZN17fastertransformer36add_V_bias_transform_rebuild_paddingIfEEvPaPKiPKT_S3_iiiiiiPKfS8_S8_b)
        /*0118*/ 	.short	0x0380
        /*011a*/ 	.short	0x0051


	//----- nvinfo : EIATTR_SW_WAR
	.align		4
.L_384:
        /*011c*/ 	.byte	0x04, 0x36
        /*011e*/ 	.short	(.L_386 - .L_385)
.L_385:
        /*0120*/ 	.word	0x00000008
.L_386:


//--------------------- .nv.info._ZN17fastertransformer31add_V_bias_transform_varlen_rowI6__halfEEvPaPKaPKT_iiiiiiPKfS9_bi --------------------------
	.section	.nv.info._ZN17fastertransformer31add_V_bias_transform_varlen_rowI6__halfEEvPaPKaPKT_iiiiiiPKfS9_bi,"",@"SHT_CUDA_INFO"
	.sectionflags	@""
	.align	4


	//----- nvinfo : EIATTR_CUDA_API_VERSION
	.align		4
        /*0000*/ 	.byte	0x04, 0x37
        /*0002*/ 	.short	(.L_388 - .L_387)
.L_387:
        /*0004*/ 	.word	0x00000082


	//----- nvinfo : EIATTR_KPARAM_INFO
	.align		4
.L_388:
        /*0008*/ 	.byte	0x04, 0x17
        /*000a*/ 	.short	(.L_390 - .L_389)
.L_389:
        /*000c*/ 	.word	0x00000000
        /*0010*/ 	.short	0x000c
        /*0012*/ 	.short	0x0044
        /*0014*/ 	.byte	0x00, 0xf0, 0x11, 0x00


	//----- nvinfo : EIATTR_KPARAM_INFO
	.align		4
.L_390:
        /*0018*/ 	.byte	0x04, 0x17
        /*001a*/ 	.short	(.L_392 - .L_391)
.L_391:
        /*001c*/ 	.word	0x00000000
        /*0020*/ 	.short	0x000b
        /*0022*/ 	.short	0x0040
        /*0024*/ 	.byte	0x00, 0xf0, 0x05, 0x00


	//----- nvinfo : EIATTR_KPARAM_INFO
	.align		4
.L_392:
        /*0028*/ 	.byte	0x04, 0x17
        /*002a*/ 	.short	(.L_394 - .L_393)
.L_393:
        /*002c*/ 	.word	0x00000000
        /*0030*/ 	.short	0x000a
        /*0032*/ 	.short	0x0038
        /*0034*/ 	.byte	0x00, 0xf5, 0x21, 0x00


	//----- nvinfo : EIATTR_KPARAM_INFO
	.align		4
.L_394:
        /*0038*/ 	.byte	0x04, 0x17
        /*003a*/ 	.short	(.L_396 - .L_395)
.L_395:
        /*003c*/ 	.word	0x00000000
        /*0040*/ 	.short	0x0009
        /*0042*/ 	.short	0x0030
        /*0044*/ 	.byte	0x00, 0xf5, 0x21, 0x00


	//----- nvinfo : EIATTR_KPARAM_INFO
	.align		4
.L_396:
        /*0048*/ 	.byte	0x04, 0x17
        /*004a*/ 	.short	(.L_398 - .L_397)
.L_397:
        /*004c*/ 	.word	0x00000000
        /*0050*/ 	.short	0x0008
        /*0052*/ 	.short	0x002c
        /*0054*/ 	.byte	0x00, 0xf0, 0x11, 0x00


	//----- nvinfo : EIATTR_KPARAM_INFO
	.align		4
.L_398:
        /*0058*/ 	.byte	0x04, 0x17
        /*005a*/ 	.short	(.L_400 - .L_399)
.L_399:
        /*005c*/ 	.word	0x00000000
        /*0060*/ 	.short	0x0007
        /*0062*/ 	.short	0x0028
        /*0064*/ 	.byte	0x00, 0xf0, 0x11, 0x00


	//----- nvinfo : EIATTR_KPARAM_INFO
	.align		4
.L_400:
        /*0068*/ 	.byte	0x04, 0x17
        /*006a*/ 	.short	(.L_402 - .L_401)
.L_401:
        /*006c*/ 	.word	0x00000000
        /*0070*/ 	.short	0x0006
        /*0072*/ 	.short	0x0024
        /*0074*/ 	.byte	0x00, 0xf0, 0x11, 0x00


	//----- nvinfo : EIATTR_KPARAM_INFO
	.align		4
.L_402:
        /*0078*/ 	.byte	0x04, 0x17
        /*007a*/ 	.short	(.L_404 - .L_403)
.L_403:
        /*007c*/ 	.word	0x00000000
        /*0080*/ 	.short	0x0005
        /*0082*/ 	.short	0x0020
        /*0084*/ 	.byte	0x00, 0xf0, 0x11, 0x00


	//----- nvinfo : EIATTR_KPARAM_INFO
	.align		4
.L_404:
        /*0088*/ 	.byte	0x04, 0x17
        /*008a*/ 	.short	(.L_406 - .L_405)
.L_405:
        /*008c*/ 	.word	0x00000000
        /*0090*/ 	.short	0x0004
        /*0092*/ 	.short	0x001c
        /*0094*/ 	.byte	0x00, 0xf0, 0x11, 0x00


	//----- nvinfo : EIATTR_KPARAM_INFO
	.align		4
.L_406:
        /*0098*/ 	.byte	0x04, 0x17
        /*009a*/ 	.short	(.L_408 - .L_407)
.L_407:
        /*009c*/ 	.word	0x00000000
        /*00a0*/ 	.short	0x0003
        /*00a2*/ 	.short	0x0018
        /*00a4*/ 	.byte	0x00, 0xf0, 0x11, 0x00


	//----- nvinfo : EIATTR_KPARAM_INFO
	.align		4
.L_408:
        /*00a8*/ 	.byte	0x04, 0x17
        /*00aa*/ 	.short	(.L_410 - .L_409)
.L_409:
        /*00ac*/ 	.word	0x00000000
        /*00b0*/ 	.short	0x0002
        /*00b2*/ 	.short	0x0010
        /*00b4*/ 	.byte	0x00, 0xf5, 0x21, 0x00


	//----- nvinfo : EIATTR_KPARAM_INFO
	.align		4
.L_410:
        /*00b8*/ 	.byte	0x04, 0x17
        /*00ba*/ 	.short	(.L_412 - .L_411)
.L_411:
        /*00bc*/ 	.word	0x00000000
        /*00c0*/ 	.short	0x0001
        /*00c2*/ 	.short	0x0008
        /*00c4*/ 	.byte	0x00, 0xf5, 0x21, 0x00


	//----- nvinfo : EIATTR_KPARAM_INFO
	.align		4
.L_412:
        /*00c8*/ 	.byte	0x04, 0x17
        /*00ca*/ 	.short	(.L_414 - .L_413)
.L_413:
        /*00cc*/ 	.word	0x00000000
        /*00d0*/ 	.short	0x0000
        /*00d2*/ 	.short	0x0000
        /*00d4*/ 	.byte	0x00, 0xf5, 0x21, 0x00


	//----- nvinfo : EIATTR_SPARSE_MMA_MASK
	.align		4
.L_414:
        /*00d8*/ 	.byte	0x03, 0x50
        /*00da*/ 	.short	0x0000


	//----- nvinfo : EIATTR_MAXREG_COUNT
	.align		4
        /*00dc*/ 	.byte	0x03, 0x1b
        /*00de*/ 	.short	0x00ff


	//----- nvinfo : EIATTR_NUM_BARRIERS
	.align		4
        /*00e0*/ 	.byte	0x02, 0x4c
        /*00e2*/ 	.byte	0x01
	.zero		1


	//----- nvinfo : EIATTR_MERCURY_ISA_VERSION
	.align		4
        /*00e4*/ 	.byte	0x03, 0x5f
        /*00e6*/ 	.short	0x0101


	//----- nvinfo : EIATTR_VRC_CTA_INIT_COUNT
	.align		4
        /*00e8*/ 	.byte	0x02, 0x4a
	.zero		1
	.zero		1


	//----- nvinfo : EIATTR_EXIT_INSTR_OFFSETS
	.align		4
        /*00ec*/ 	.byte	0x04, 0x1c
        /*00ee*/ 	.short	(.L_416 - .L_415)


	//   ....[0]....
.L_415:
        /*00f0*/ 	.word	0x00000920


	//----- nvinfo : EIATTR_CRS_STACK_SIZE
	.align		4
.L_416:
        /*00f4*/ 	.byte	0x04, 0x1e
        /*00f6*/ 	.short	(.L_418 - .L_417)
.L_417:
        /*00f8*/ 	.word	0x00000000


	//----- nvinfo : EIATTR_CBANK_PARAM_SIZE
	.align		4
.L_418:
        /*00fc*/ 	.byte	0x03, 0x19
        /*00fe*/ 	.short	0x0048


	//----- nvinfo : EIATTR_PARAM_CBANK
	.align		4
        /*0100*/ 	.byte	0x04, 0x0a
        /*0102*/ 	.short	(.L_420 - .L_419)
	.align		4
.L_419:
        /*0104*/ 	.word	index@(.nv.constant0._ZN17fastertransformer31add_V_bias_transform_varlen_rowI6__halfEEvPaPKaPKT_iiiiiiPKfS9_bi)
        /*0108*/ 	.short	0x0380
        /*010a*/ 	.short	0x0048


	//----- nvinfo : EIATTR_SW_WAR
	.align		4
.L_420:
        /*010c*/ 	.byte	0x04, 0x36
        /*010e*/ 	.short	(.L_422 - .L_421)
.L_421:
        /*0110*/ 	.word	0x00000008
.L_422:


//--------------------- .nv.info._ZN17fastertransformer31add_V_bias_transform_varlen_rowIfEEvPaPKaPKT_iiiiiiPKfS8_bi --------------------------
	.section	.nv.info._ZN17fastertransformer31add_V_bias_transform_varlen_rowIfEEvPaPKaPKT_iiiiiiPKfS8_bi,"",@"SHT_CUDA_INFO"
	.sectionflags	@""
	.align	4


	//----- nvinfo : EIATTR_CUDA_API_VERSION
	.align		4
        /*0000*/ 	.byte	0x04, 0x37
        /*0002*/ 	.short	(.L_424 - .L_423)
.L_423:
        /*0004*/ 	.word	0x00000082


	//----- nvinfo : EIATTR_KPARAM_INFO
	.align		4
.L_424:
        /*0008*/ 	.byte	0x04, 0x17
        /*000a*/ 	.short	(.L_426 - .L_425)
.L_425:
        /*000c*/ 	.word	0x00000000
        /*0010*/ 	.short	0x000c
        /*0012*/ 	.short	0x0044
        /*0014*/ 	.byte	0x00, 0xf0, 0x11, 0x00


	//----- nvinfo : EIATTR_KPARAM_INFO
	.align		4
.L_426:
        /*0018*/ 	.byte	0x04, 0x17
        /*001a*/ 	.short	(.L_428 - .L_427)
.L_427:
        /*001c*/ 	.word	0x00000000
        /*0020*/ 	.short	0x000b
        /*0022*/ 	.short	0x0040
        /*0024*/ 	.byte	0x00, 0xf0, 0x05, 0x00


	//----- nvinfo : EIATTR_KPARAM_INFO
	.align		4
.L_428:
        /*0028*/ 	.byte	0x04, 0x17
        /*002a*/ 	.short	(.L_430 - .L_429)
.L_429:
        /*002c*/ 	.word	0x00000000
        /*0030*/ 	.short	0x000a
        /*0032*/ 	.short	0x0038
        /*0034*/ 	.byte	0x00, 0xf5, 0x21, 0x00


	//----- nvinfo : EIATTR_KPARAM_INFO
	.align		4
.L_430:
        /*0038*/ 	.byte	0x04, 0x17
        /*003a*/ 	.short	(.L_432 - .L_431)
.L_431:
        /*003c*/ 	.word	0x00000000
        /*0040*/ 	.short	0x0009
        /*0042*/ 	.short	0x0030
        /*0044*/ 	.byte	0x00, 0xf5, 0x21, 0x00


	//----- nvinfo : EIATTR_KPARAM_INFO
	.align		4
.L_432:
        /*0048*/ 	.byte	0x04, 0x17
        /*004a*/ 	.short	(.L_434 - .L_433)
.L_433:
        /*004c*/ 	.word	0x00000000
        /*0050*/ 	.short	0x0008
        /*0052*/ 	.short	0x002c
        /*0054*/ 	.byte	0x00, 0xf0, 0x11, 0x00


	//----- nvinfo : EIATTR_KPARAM_INFO
	.align		4
.L_434:
        /*0058*/ 	.byte	0x04, 0x17
        /*005a*/ 	.short	(.L_436 - .L_435)
.L_435:
        /*005c*/ 	.word	0x00000000
        /*0060*/ 	.short	0x0007
        /*0062*/ 	.short	0x0028
        /*0064*/ 	.byte	0x00, 0xf0, 0x11, 0x00


	//----- nvinfo : EIATTR_KPARAM_INFO
	.align		4
.L_436:
        /*0068*/ 	.byte	0x04, 0x17
        /*006a*/ 	.short	(.L_438 - .L_437)
.L_437:
        /*006c*/ 	.word	0x00000000
        /*0070*/ 	.short	0x0006
        /*0072*/ 	.short	0x0024
        /*0074*/ 	.byte	0x00, 0xf0, 0x11, 0x00


	//----- nvinfo : EIATTR_KPARAM_INFO
	.align		4
.L_438:
        /*0078*/ 	.byte	0x04, 0x17
        /*007a*/ 	.short	(.L_440 - .L_439)
.L_439:
        /*007c*/ 	.word	0x00000000
        /*0080*/ 	.short	0x0005
        /*0082*/ 	.short	0x0020
        /*0084*/ 	.byte	0x00, 0xf0, 0x11, 0x00


	//----- nvinfo : EIATTR_KPARAM_INFO
	.align		4
.L_440:
        /*0088*/ 	.byte	0x04, 0x17
        /*008a*/ 	.short	(.L_442 - .L_441)
.L_441:
        /*008c*/ 	.word	0x00000000
        /*0090*/ 	.short	0x0004
        /*0092*/ 	.short	0x001c
        /*0094*/ 	.byte	0x00, 0xf0, 0x11, 0x00


	//----- nvinfo : EIATTR_KPARAM_INFO
	.align		4
.L_442:
        /*0098*/ 	.byte	0x04, 0x17
        /*009a*/ 	.short	(.L_444 - .L_443)
.L_443:
        /*009c*/ 	.word	0x00000000
        /*00a0*/ 	.short	0x0003
        /*00a2*/ 	.short	0x0018
        /*00a4*/ 	.byte	0x00, 0xf0, 0x11, 0x00


	//----- nvinfo : EIATTR_KPARAM_INFO
	.align		4
.L_444:
        /*00a8*/ 	.byte	0x04, 0x17
        /*00aa*/ 	.short	(.L_446 - .L_445)
.L_445:
        /*00ac*/ 	.word	0x00000000
        /*00b0*/ 	.short	0x0002
        /*00b2*/ 	.short	0x0010
        /*00b4*/ 	.byte	0x00, 0xf5, 0x21, 0x00


	//----- nvinfo : EIATTR_KPARAM_INFO
	.align		4
.L_446:
        /*00b8*/ 	.byte	0x04, 0x17
        /*00ba*/ 	.short	(.L_448 - .L_447)
.L_447:
        /*00bc*/ 	.word	0x00000000
        /*00c0*/ 	.short	0x0001
        /*00c2*/ 	.short	0x0008
        /*00c4*/ 	.byte	0x00, 0xf5, 0x21, 0x00


	//----- nvinfo : EIATTR_KPARAM_INFO
	.align		4
.L_448:
        /*00c8*/ 	.byte	0x04, 0x17
        /*00ca*/ 	.short	(.L_450 - .L_449)
.L_449:
        /*00cc*/ 	.word	0x00000000
        /*00d0*/ 	.short	0x0000
        /*00d2*/ 	.short	0x0000
        /*00d4*/ 	.byte	0x00, 0xf5, 0x21, 0x00


	//----- nvinfo : EIATTR_SPARSE_MMA_MASK
	.align		4
.L_450:
        /*00d8*/ 	.byte	0x03, 0x50
        /*00da*/ 	.short	0x0000


	//----- nvinfo : EIATTR_MAXREG_COUNT
	.align		4
        /*00dc*/ 	.byte	0x03, 0x1b
        /*00de*/ 	.short	0x00ff


	//----- nvinfo : EIATTR_NUM_BARRIERS
	.align		4
        /*00e0*/ 	.byte	0x02, 0x4c
        /*00e2*/ 	.byte	0x01
	.zero		1


	//----- nvinfo : EIATTR_MERCURY_ISA_VERSION
	.align		4
        /*00e4*/ 	.byte	0x03, 0x5f
        /*00e6*/ 	.short	0x0101


	//----- nvinfo : EIATTR_VRC_CTA_INIT_COUNT
	.align		4
        /*00e8*/ 	.byte	0x02, 0x4a
	.zero		1
	.zero		1


	//----- nvinfo : EIATTR_EXIT_INSTR_OFFSETS
	.align		4
        /*00ec*/ 	.byte	0x04, 0x1c
        /*00ee*/ 	.short	(.L_452 - .L_451)


	//   ....[0]....
.L_451:
        /*00f0*/ 	.word	0x000008e0


	//----- nvinfo : EIATTR_CRS_STACK_SIZE
	.align		4
.L_452:
        /*00f4*/ 	.byte	0x04, 0x1e
        /*00f6*/ 	.short	(.L_454 - .L_453)
.L_453:
        /*00f8*/ 	.word	0x00000000


	//----- nvinfo : EIATTR_CBANK_PARAM_SIZE
	.align		4
.L_454:
        /*00fc*/ 	.byte	0x03, 0x19
        /*00fe*/ 	.short	0x0048


	//----- nvinfo : EIATTR_PARAM_CBANK
	.align		4
        /*0100*/ 	.byte	0x04, 0x0a
        /*0102*/ 	.short	(.L_456 - .L_455)
	.align		4
.L_455:
        /*0104*/ 	.word	index@(.nv.constant0._ZN17fastertransformer31add_V_bias_transform_varlen_rowIfEEvPaPKaPKT_iiiiiiPKfS8_bi)
        /*0108*/ 	.short	0x0380
        /*010a*/ 	.short	0x0048


	//----- nvinfo : EIATTR_SW_WAR
	.align		4
.L_456:
        /*010c*/ 	.byte	0x04, 0x36
        /*010e*/ 	.short	(.L_458 - .L_457)
.L_457:
        /*0110*/ 	.word	0x00000008
.L_458:


//--------------------- .nv.info._ZN17fastertransformer27add_V_bias_transform_varlenI6__halfEEvPaPKaPKT_iiiiiiPKfS9_b --------------------------
	.section	.nv.info._ZN17fastertransformer27add_V_bias_transform_varlenI6__halfEEvPaPKaPKT_iiiiiiPKfS9_b,"",@"SHT_CUDA_INFO"
	.sectionflags	@""
	.align	4


	//----- nvinfo : EIATTR_CUDA_API_VERSION
	.align		4
        /*0000*/ 	.byte	0x04, 0x37
        /*0002*/ 	.short	(.L_460 - .L_459)
.L_459:
        /*0004*/ 	.word	0x00000082


	//----- nvinfo : EIATTR_KPARAM_INFO
	.align		4
.L_460:
        /*0008*/ 	.byte	0x04, 0x17
        /*000a*/ 	.short	(.L_462 - .L_461)
.L_461:
        /*000c*/ 	.word	0x00000000
        /*0010*/ 	.short	0x000b
        /*0012*/ 	.short	0x0040
        /*0014*/ 	.byte	0x00, 0xf0, 0x05, 0x00


	//----- nvinfo : EIATTR_KPARAM_INFO
	.align		4
.L_462:
        /*0018*/ 	.byte	0x04, 0x17
        /*001a*/ 	.short	(.L_464 - .L_463)
.L_463:
        /*001c*/ 	.word	0x00000000
        /*0020*/ 	.short	0x000a
        /*0022*/ 	.short	0x0038
        /*0024*/ 	.byte	0x00, 0xf5, 0x21, 0x00


	//----- nvinfo : EIATTR_KPARAM_INFO
	.align		4
.L_464:
        /*0028*/ 	.byte	0x04, 0x17
        /*002a*/ 	.short	(.L_466 - .L_465)
.L_465:
        /*002c*/ 	.word	0x00000000
        /*0030*/ 	.short	0x0009
        /*0032*/ 	.short	0x0030
        /*0034*/ 	.byte	0x00, 0xf5, 0x21, 0x00


	//----- nvinfo : EIATTR_KPARAM_INFO
	.align		4
.L_466:
        /*0038*/ 	.byte	0x04, 0x17
        /*003a*/ 	.short	(.L_468 - .L_467)
.L_467:
        /*003c*/ 	.word	0x00000000
        /*0040*/ 	.short	0x0008
        /*0042*/ 	.short	0x002c
        /*0044*/ 	.byte	0x00, 0xf0, 0x11, 0x00


	//----- nvinfo : EIATTR_KPARAM_INFO
	.align		4
.L_468:
        /*0048*/ 	.byte	0x04, 0x17
        /*004a*/ 	.short	(.L_470 - .L_469)
.L_469:
        /*004c*/ 	.word	0x00000000
        /*0050*/ 	.short	0x0007
        /*0052*/ 	.short	0x0028
        /*0054*/ 	.byte	0x00, 0xf0, 0x11, 0x00


	//----- nvinfo : EIATTR_KPARAM_INFO
	.align		4
.L_470:
        /*0058*/ 	.byte	0x04, 0x17
        /*005a*/ 	.short	(.L_472 - .L_471)
.L_471:
        /*005c*/ 	.word	0x00000000
        /*0060*/ 	.short	0x0006
        /*0062*/ 	.short	0x0024
        /*0064*/ 	.byte	0x00, 0xf0, 0x11, 0x00


	//----- nvinfo : EIATTR_KPARAM_INFO
	.align		4
.L_472:
        /*0068*/ 	.byte	0x04, 0x17
        /*006a*/ 	.short	(.L_474 - .L_473)
.L_473:
        /*006c*/ 	.word	0x00000000
        /*0070*/ 	.short	0x0005
        /*0072*/ 	.short	0x0020
        /*0074*/ 	.byte	0x00, 0xf0, 0x11, 0x00


	//----- nvinfo : EIATTR_KPARAM_INFO
	.align		4
.L_474:
        /*0078*/ 	.byte	0x04, 0x17
        /*007a*/ 	.short	(.L_476 - .L_475)
.L_475:
        /*007c*/ 	.word	0x00000000
        /*0080*/ 	.short	0x0004
        /*0082*/ 	.short	0x001c
        /*0084*/ 	.byte	0x00, 0xf0, 0x11, 0x00


	//----- nvinfo : EIATTR_KPARAM_INFO
	.align		4
.L_476:
        /*0088*/ 	.byte	0x04, 0x17
        /*008a*/ 	.short	(.L_478 - .L_477)
.L_477:
        /*008c*/ 	.word	0x00000000
        /*0090*/ 	.short	0x0003
        /*0092*/ 	.short	0x0018
        /*0094*/ 	.byte	0x00, 0xf0, 0x11, 0x00


	//----- nvinfo : EIATTR_KPARAM_INFO
	.align		4
.L_478:
        /*0098*/ 	.byte	0x04, 0x17
        /*009a*/ 	.short	(.L_480 - .L_479)
.L_479:
        /*009c*/ 	.word	0x00000000
        /*00a0*/ 	.short	0x0002
        /*00a2*/ 	.short	0x0010
        /*00a4*/ 	.byte	0x00, 0xf5, 0x21, 0x00


	//----- nvinfo : EIATTR_KPARAM_INFO
	.align		4
.L_480:
        /*00a8*/ 	.byte	0x04, 0x17
        /*00aa*/ 	.short	(.L_482 - .L_481)
.L_481:
        /*00ac*/ 	.word	0x00000000
        /*00b0*/ 	.short	0x0001
        /*00b2*/ 	.short	0x0008
        /*00b4*/ 	.byte	0x00, 0xf5, 0x21, 0x00


	//----- nvinfo : EIATTR_KPARAM_INFO
	.align		4
.L_482:
        /*00b8*/ 	.byte	0x04, 0x17
        /*00ba*/ 	.short	(.L_484 - .L_483)
.L_483:
        /*00bc*/ 	.word	0x00000000
        /*00c0*/ 	.short	0x0000
        /*00c2*/ 	.short	0x0000
        /*00c4*/ 	.byte	0x00, 0xf5, 0x21, 0x00


	//----- nvinfo : EIATTR_SPARSE_MMA_MASK
	.align		4
.L_484:
        /*00c8*/ 	.byte	0x03, 0x50
        /*00ca*/ 	.short	0x0000


	//----- nvinfo : EIATTR_MAXREG_COUNT
	.align		4
        /*00cc*/ 	.byte	0x03, 0x1b
        /*00ce*/ 	.short	0x00ff


	//----- nvinfo : EIATTR_NUM_BARRIERS
	.align		4
        /*00d0*/ 	.byte	0x02, 0x4c
        /*00d2*/ 	.byte	0x01
	.zero		1


	//----- nvinfo : EIATTR_MERCURY_ISA_VERSION
	.align		4
        /*00d4*/ 	.byte	0x03, 0x5f
        /*00d6*/ 	.short	0x0101


	//----- nvinfo : EIATTR_VRC_CTA_INIT_COUNT
	.align		4
        /*00d8*/ 	.byte	0x02, 0x4a
	.zero		1
	.zero		1


	//----- nvinfo : EIATTR_EXIT_INSTR_OFFSETS
	.align		4
        /*00dc*/ 	.byte	0x04, 0x1c
        /*00de*/ 	.short	(.L_486 - .L_485)


	//   ....[0]....
.L_485:
        /*00e0*/ 	.word	0x00000960


	//----- nvinfo : EIATTR_CRS_STACK_SIZE
	.align		4
.L_486:
        /*00e4*/ 	.byte	0x04, 0x1e
        /*00e6*/ 	.short	(.L_488 - .L_487)
.L_487:
        /*00e8*/ 	.word	0x00000000


	//----- nvinfo : EIATTR_CBANK_PARAM_SIZE
	.align		4
.L_488:
        /*00ec*/ 	.byte	0x03, 0x19
        /*00ee*/ 	.short	0x0041


	//----- nvinfo : EIATTR_PARAM_CBANK
	.align		4
        /*00f0*/ 	.byte	0x04, 0x0a
        /*00f2*/ 	.short	(.L_490 - .L_489)
	.align		4
.L_489:
        /*00f4*/ 	.word	index@(.nv.constant0._ZN17fastertransformer27add_V_bias_transform_varlenI6__halfEEvPaPKaPKT_iiiiiiPKfS9_b)
        /*00f8*/ 	.short	0x0380
        /*00fa*/ 	.short	0x0041


	//----- nvinfo : EIATTR_SW_WAR
	.align		4
.L_490:
        /*00fc*/ 	.byte	0x04, 0x36
        /*00fe*/ 	.short	(.L_492 - .L_491)
.L_491:
        /*0100*/ 	.word	0x00000008
.L_492:


//--------------------- .nv.info._ZN17fastertransformer27add_V_bias_transform_varlenIfEEvPaPKaPKT_iiiiiiPKfS8_b --------------------------
	.section	.nv.info._ZN17fastertransformer27add_V_bias_transform_varlenIfEEvPaPKaPKT_iiiiiiPKfS8_b,"",@"SHT_CUDA_INFO"
	.sectionflags	@""
	.align	4


	//----- nvinfo : EIATTR_CUDA_API_VERSION
	.align		4
        /*0000*/ 	.byte	0x04, 0x37
        /*0002*/ 	.short	(.L_494 - .L_493)
.L_493:
        /*0004*/ 	.word	0x00000082


	//----- nvinfo : EIATTR_KPARAM_INFO
	.align		4
.L_494:
        /*0008*/ 	.byte	0x04, 0x17
        /*000a*/ 	.short	(.L_496 - .L_495)
.L_495:
        /*000c*/ 	.word	0x00000000
        /*0010*/ 	.short	0x000b
        /*0012*/ 	.short	0x0040
        /*0014*/ 	.byte	0x00, 0xf0, 0x05, 0x00


	//----- nvinfo : EIATTR_KPARAM_INFO
	.align		4
.L_496:
        /*0018*/ 	.byte	0x04, 0x17
        /*001a*/ 	.short	(.L_498 - .L_497)
.L_497:
        /*001c*/ 	.word	0x00000000
        /*0020*/ 	.short	0x000a
        /*0022*/ 	.short	0x0038
        /*0024*/ 	.byte	0x00, 0xf5, 0x21, 0x00


	//----- nvinfo : EIATTR_KPARAM_INFO
	.align		4
.L_498:
        /*0028*/ 	.byte	0x04, 0x17
        /*002a*/ 	.short	(.L_500 - .L_499)
.L_499:
        /*002c*/ 	.word	0x00000000
        /*0030*/ 	.short	0x0009
        /*0032*/ 	.short	0x0030
        /*0034*/ 	.byte	0x00, 0xf5, 0x21, 0x00


	//----- nvinfo : EIATTR_KPARAM_INFO
	.align		4
.L_500:
        /*0038*/ 	.byte	0x04, 0x17
        /*003a*/ 	.short	(.L_502 - .L_501)
.L_501:
        /*003c*/ 	.word	0x00000000
        /*0040*/ 	.short	0x0008
        /*0042*/ 	.short	0x002c
        /*0044*/ 	.byte	0x00, 0xf0, 0x11, 0x00


	//----- nvinfo : EIATTR_KPARAM_INFO
	.align		4
.L_502:
        /*0048*/ 	.byte	0x04, 0x17
        /*004a*/ 	.short	(.L_504 - .L_503)
.L_503:
        /*004c*/ 	.word	0x00000000
        /*0050*/ 	.short	0x0007
        /*0052*/ 	.short	0x0028
        /*0054*/ 	.byte	0x00, 0xf0, 0x11, 0x00


	//----- nvinfo : EIATTR_KPARAM_INFO
	.align		4
.L_504:
        /*0058*/ 	.byte	0x04, 0x17
        /*005a*/ 	.short	(.L_506 - .L_505)
.L_505:
        /*005c*/ 	.word	0x00000000
        /*0060*/ 	.short	0x0006
        /*0062*/ 	.short	0x0024
        /*0064*/ 	.byte	0x00, 0xf0, 0x11, 0x00


	//----- nvinfo : EIATTR_KPARAM_INFO
	.align		4
.L_506:
        /*0068*/ 	.byte	0x04, 0x17
        /*006a*/ 	.short	(.L_508 - .L_507)
.L_507:
        /*006c*/ 	.word	0x00000000
        /*0070*/ 	.short	0x0005
        /*0072*/ 	.short	0x0020
        /*0074*/ 	.byte	0x00, 0xf0, 0x11, 0x00


	//----- nvinfo : EIATTR_KPARAM_INFO
	.align		4
.L_508:
        /*0078*/ 	.byte	0x04, 0x17
        /*007a*/ 	.short	(.L_510 - .L_509)
.L_509:
        /*007c*/ 	.word	0x00000000
        /*0080*/ 	.short	0x0004
        /*0082*/ 	.short	0x001c
        /*0084*/ 	.byte	0x00, 0xf0, 0x11, 0x00


	//----- nvinfo : EIATTR_KPARAM_INFO
	.align		4
.L_510:
        /*0088*/ 	.byte	0x04, 0x17
        /*008a*/ 	.short	(.L_512 - .L_511)
.L_511:
        /*008c*/ 	.word	0x00000000
        /*0090*/ 	.short	0x0003
        /*0092*/ 	.short	0x0018
        /*0094*/ 	.byte	0x00, 0xf0, 0x11, 0x00


	//----- nvinfo : EIATTR_KPARAM_INFO
	.align		4
.L_512:
        /*0098*/ 	.byte	0x04, 0x17
        /*009a*/ 	.short	(.L_514 - .L_513)
.L_513:
        /*009c*/ 	.word	0x00000000
        /*00a0*/ 	.short	0x0002
        /*00a2*/ 	.short	0x0010
        /*00a4*/ 	.byte	0x00, 0xf5, 0x21, 0x00


	//----- nvinfo : EIATTR_KPARAM_INFO
	.align		4
.L_514:
        /*00a8*/ 	.byte	0x04, 0x17
        /*00aa*/ 	.short	(.L_516 - .L_515)
.L_515:
        /*00ac*/ 	.word	0x00000000
        /*00b0*/ 	.short	0x0001
        /*00b2*/ 	.short	0x0008
        /*00b4*/ 	.byte	0x00, 0xf5, 0x21, 0x00


	//----- nvinfo : EIATTR_KPARAM_INFO
	.align		4
.L_516:
        /*00b8*/ 	.byte	0x04, 0x17
        /*00ba*/ 	.short	(.L_518 - .L_517)
.L_517:
        /*00bc*/ 	.word	0x00000000
        /*00c0*/ 	.short	0x0000
        /*00c2*/ 	.short	0x0000
        /*00c4*/ 	.byte	0x00, 0xf5, 0x21, 0x00


	//----- nvinfo : EIATTR_SPARSE_MMA_MASK
	.align		4
.L_518:
        /*00c8*/ 	.byte	0x03, 0x50
        /*00ca*/ 	.short	0x0000


	//----- nvinfo : EIATTR_MAXREG_COUNT
	.align		4
        /*00cc*/ 	.byte	0x03, 0x1b
        /*00ce*/ 	.short	0x00ff


	//----- nvinfo : EIATTR_NUM_BARRIERS
	.align		4
        /*00d0*/ 	.byte	0x02, 0x4c
        /*00d2*/ 	.byte	0x01
	.zero		1


	//----- nvinfo : EIATTR_MERCURY_ISA_VERSION
	.align		4
        /*00d4*/ 	.byte	0x03, 0x5f
        /*00d6*/ 	.short	0x0101


	//----- nvinfo : EIATTR_VRC_CTA_INIT_COUNT
	.align		4
        /*00d8*/ 	.byte	0x02, 0x4a
	.zero		1
	.zero		1


	//----- nvinfo : EIATTR_EXIT_INSTR_OFFSETS
	.align		4
        /*00dc*/ 	.byte	0x04, 0x1c
        /*00de*/ 	.short	(.L_520 - .L_519)


	//   ....[0]....
.L_519:
        /*00e0*/ 	.word	0x00000920


	//----- nvinfo : EIATTR_CRS_STACK_SIZE
	.align		4
.L_520:
        /*00e4*/ 	.byte	0x04, 0x1e
        /*00e6*/ 	.short	(.L_522 - .L_521)
.L_521:
        /*00e8*/ 	.word	0x00000000


	//----- nvinfo : EIATTR_CBANK_PARAM_SIZE
	.align		4
.L_522:
        /*00ec*/ 	.byte	0x03, 0x19
        /*00ee*/ 	.short	0x0041


	//----- nvinfo : EIATTR_PARAM_CBANK
	.align		4
        /*00f0*/ 	.byte	0x04, 0x0a
        /*00f2*/ 	.short	(.L_524 - .L_523)
	.align		4
.L_523:
        /*00f4*/ 	.word	index@(.nv.constant0._ZN17fastertransformer27add_V_bias_transform_varlenIfEEvPaPKaPKT_iiiiiiPKfS8_b)
        /*00f8*/ 	.short	0x0380
        /*00fa*/ 	.short	0x0041


	//----- nvinfo : EIATTR_SW_WAR
	.align		4
.L_524:
        /*00fc*/ 	.byte	0x04, 0x36
        /*00fe*/ 	.short	(.L_526 - .L_525)
.L_525:
        /*0100*/ 	.word	0x00000008
.L_526:


//--------------------- .nv.info._ZN17fastertransformer27add_V_bias_transform_varlenI6__halfEEvPaPKiPKT_iiiiiPKfS9_S9_b --------------------------
	.section	.nv.info._ZN17fastertransformer27add_V_bias_transform_varlenI6__halfEEvPaPKiPKT_iiiiiPKfS9_S9_b,"",@"SHT_CUDA_INFO"
	.sectionflags	@""
	.align	4


	//----- nvinfo : EIATTR_CUDA_API_VERSION
	.align		4
        /*0000*/ 	.byte	0x04, 0x37
        /*0002*/ 	.short	(.L_528 - .L_527)
.L_527:
        /*0004*/ 	.word	0x00000082


	//----- nvinfo : EIATTR_KPARAM_INFO
	.align		4
.L_528:
        /*0008*/ 	.byte	0x04, 0x17
        /*000a*/ 	.short	(.L_530 - .L_529)
.L_529:
        /*000c*/ 	.word	0x00000000
        /*0010*/ 	.short	0x000b
        /*0012*/ 	.short	0x0048
        /*0014*/ 	.byte	0x00, 0xf0, 0x05, 0x00


	//----- nvinfo : EIATTR_KPARAM_INFO
	.align		4
.L_530:
        /*0018*/ 	.byte	0x04, 0x17
        /*001a*/ 	.short	(.L_532 - .L_531)
.L_531:
        /*001c*/ 	.word	0x00000000
        /*0020*/ 	.short	0x000a
        /*0022*/ 	.short	0x0040
        /*0024*/ 	.byte	0x00, 0xf5, 0x21, 0x00


	//----- nvinfo : EIATTR_KPARAM_INFO
	.align		4
.L_532:
        /*0028*/ 	.byte	0x04, 0x17
        /*002a*/ 	.short	(.L_534 - .L_533)
.L_533:
        /*002c*/ 	.word	0x00000000
        /*0030*/ 	.short	0x0009
        /*0032*/ 	.short	0x0038
        /*0034*/ 	.byte	0x00, 0xf5, 0x21, 0x00


	//----- nvinfo : EIATTR_KPARAM_INFO
	.align		4
.L_534:
        /*0038*/ 	.byte	0x04, 0x17
        /*003a*/ 	.short	(.L_536 - .L_535)
.L_535:
        /*003c*/ 	.word	0x00000000
        /*0040*/ 	.short	0x0008
        /*0042*/ 	.short	0x0030
        /*0044*/ 	.byte	0x00, 0xf5, 0x21, 0x00


	//----- nvinfo : EIATTR_KPARAM_INFO
	.align		4
.L_536:
        /*0048*/ 	.byte	0x04, 0x17
        /*004a*/ 	.short	(.L_538 - .L_537)
.L_537:
        /*004c*/ 	.word	0x00000000
        /*0050*/ 	.short	0x0007
        /*0052*/ 	.short	0x0028
        /*0054*/ 	.byte	0x00, 0xf0, 0x11, 0x00


	//----- nvinfo : EIATTR_KPARAM_INFO
	.align		4
.L_538:
        /*0058*/ 	.byte	0x04, 0x17
        /*005a*/ 	.short	(.L_540 - .L_539)
.L_539:
        /*005c*/ 	.word	0x00000000
        /*0060*/ 	.short	0x0006
        /*0062*/ 	.short	0x0024
        /*0064*/ 	.byte	0x00, 0xf0, 0x11, 0x00


	//----- nvinfo : EIATTR_KPARAM_INFO
	.align		4
.L_540:
        /*0068*/ 	.byte	0x04, 0x17
        /*006a*/ 	.short	(.L_542 - .L_541)
.L_541:
        /*006c*/ 	.word	0x00000000
        /*0070*/ 	.short	0x0005
        /*0072*/ 	.short	0x0020
        /*0074*/ 	.byte	0x00, 0xf0, 0x11, 0x00


	//----- nvinfo : EIATTR_KPARAM_INFO
	.align		4
.L_542:
        /*0078*/ 	.byte	0x04, 0x17
        /*007a*/ 	.short	(.L_544 - .L_543)
.L_543:
        /*007c*/ 	.word	0x00000000
        /*0080*/ 	.short	0x0004
        /*0082*/ 	.short	0x001c
        /*0084*/ 	.byte	0x00, 0xf0, 0x11, 0x00


	//----- nvinfo : EIATTR_KPARAM_INFO
	.align		4
.L_544:
        /*0088*/ 	.byte	0x04, 0x17
        /*008a*/ 	.short	(.L_546 - .L_545)
.L_545:
        /*008c*/ 	.word	0x00000000
        /*0090*/ 	.short	0x0003
        /*0092*/ 	.short	0x0018
        /*0094*/ 	.byte	0x00, 0xf0, 0x11, 0x00


	//----- nvinfo : EIATTR_KPARAM_INFO
	.align		4
.L_546:
        /*0098*/ 	.byte	0x04, 0x17
        /*009a*/ 	.short	(.L_548 - .L_547)
.L_547:
        /*009c*/ 	.word	0x00000000
        /*00a0*/ 	.short	0x0002
        /*00a2*/ 	.short	0x0010
        /*00a4*/ 	.byte	0x00, 0xf5, 0x21, 0x00


	//----- nvinfo : EIATTR_KPARAM_INFO
	.align		4
.L_548:
        /*00a8*/ 	.byte	0x04, 0x17
        /*00aa*/ 	.short	(.L_550 - .L_549)
.L_549:
        /*00ac*/ 	.word	0x00000000
        /*00b0*/ 	.short	0x0001
        /*00b2*/ 	.short	0x0008
        /*00b4*/ 	.byte	0x00, 0xf5, 0x21, 0x00


	//----- nvinfo : EIATTR_KPARAM_INFO
	.align		4
.L_550:
        /*00b8*/ 	.byte	0x04, 0x17
        /*00ba*/ 	.short	(.L_552 - .L_551)
.L_551:
        /*00bc*/ 	.word	0x00000000
        /*00c0*/ 	.short	0x0000
        /*00c2*/ 	.short	0x0000
        /*00c4*/ 	.byte	0x00, 0xf5, 0x21, 0x00


	//----- nvinfo : EIATTR_SPARSE_MMA_MASK
	.align		4
.L_552:
        /*00c8*/ 	.byte	0x03, 0x50
        /*00ca*/ 	.short	0x0000


	//----- nvinfo : EIATTR_MAXREG_COUNT
	.align		4
        /*00cc*/ 	.byte	0x03, 0x1b
        /*00ce*/ 	.short	0x00ff


	//----- nvinfo : EIATTR_NUM_BARRIERS
	.align		4
        /*00d0*/ 	.byte	0x02, 0x4c
        /*00d2*/ 	.byte	0x01
	.zero		1


	//----- nvinfo : EIATTR_MERCURY_ISA_VERSION
	.align		4
        /*00d4*/ 	.byte	0x03, 0x5f
        /*00d6*/ 	.short	0x0101


	//----- nvinfo : EIATTR_VRC_CTA_INIT_COUNT
	.align		4
        /*00d8*/ 	.byte	0x02, 0x4a
	.zero		1
	.zero		1


	//----- nvinfo : EIATTR_EXIT_INSTR_OFFSETS
	.align		4
        /*00dc*/ 	.byte	0x04, 0x1c
        /*00de*/ 	.short	(.L_554 - .L_553)


	//   ....[0]....
.L_553:
        /*00e0*/ 	.word	0x00000a00


	//----- nvinfo : EIATTR_CRS_STACK_SIZE
	.align		4
.L_554:
        /*00e4*/ 	.byte	0x04, 0x1e
        /*00e6*/ 	.short	(.L_556 - .L_555)
.L_555:
        /*00e8*/ 	.word	0x00000000


	//----- nvinfo : EIATTR_CBANK_PARAM_SIZE
	.align		4
.L_556:
        /*00ec*/ 	.byte	0x03, 0x19
        /*00ee*/ 	.short	0x0049


	//----- nvinfo : EIATTR_PARAM_CBANK
	.align		4
        /*00f0*/ 	.byte	0x04, 0x0a
        /*00f2*/ 	.short	(.L_558 - .L_557)
	.align		4
.L_557:
        /*00f4*/ 	.word	index@(.nv.constant0._ZN17fastertransformer27add_V_bias_transform_varlenI6__halfEEvPaPKiPKT_iiiiiPKfS9_S9_b)
        /*00f8*/ 	.short	0x0380
        /*00fa*/ 	.short	0x0049


	//----- nvinfo : EIATTR_SW_WAR
	.align		4
.L_558:
        /*00fc*/ 	.byte	0x04, 0x36
        /*00fe*/ 	.short	(.L_560 - .L_559)
.L_559:
        /*0100*/ 	.word	0x00000008
.L_560:


//--------------------- .nv.info._ZN17fastertransformer27add_V_bias_transform_varlenIfEEvPaPKiPKT_iiiiiPKfS8_S8_b --------------------------
	.section	.nv.info._ZN17fastertransformer27add_V_bias_transform_varlenIfEEvPaPKiPKT_iiiiiPKfS8_S8_b,"",@"SHT_CUDA_INFO"
	.sectionflags	@""
	.align	4


	//----- nvinfo : EIATTR_CUDA_API_VERSION
	.align		4
        /*0000*/ 	.byte	0x04, 0x37
        /*0002*/ 	.short	(.L_562 - .L_561)
.L_561:
        /*0004*/ 	.word	0x00000082


	//----- nvinfo : EIATTR_KPARAM_INFO
	.align		4
.L_562:
        /*0008*/ 	.byte	0x04, 0x17
        /*000a*/ 	.short	(.L_564 - .L_563)
.L_563:
        /*000c*/ 	.word	0x00000000
        /*0010*/ 	.short	0x000b
        /*0012*/ 	.short	0x0048
        /*0014*/ 	.byte	0x00, 0xf0, 0x05, 0x00


	//----- nvinfo : EIATTR_KPARAM_INFO
	.align		4
.L_564:
        /*0018*/ 	.byte	0x04, 0x17
        /*001a*/ 	.short	(.L_566 - .L_565)
.L_565:
        /*001c*/ 	.word	0x00000000
        /*0020*/ 	.short	0x000a
        /*0022*/ 	.short	0x0040
        /*0024*/ 	.byte	0x00, 0xf5, 0x21, 0x00


	//----- nvinfo : EIATTR_KPARAM_INFO
	.align		4
.L_566:
        /*0028*/ 	.byte	0x04, 0x17
        /*002a*/ 	.short	(.L_568 - .L_567)
.L_567:
        /*002c*/ 	.word	0x00000000
        /*0030*/ 	.short	0x0009
        /*0032*/ 	.short	0x0038
        /*0034*/ 	.byte	0x00, 0xf5, 0x21, 0x00


	//----- nvinfo : EIATTR_KPARAM_INFO
	.align		4
.L_568:
        /*0038*/ 	.byte	0x04, 0x17
        /*003a*/ 	.short	(.L_570 - .L_569)
.L_569:
        /*003c*/ 	.word	0x00000000
        /*0040*/ 	.short	0x0008
        /*0042*/ 	.short	0x0030
        /*0044*/ 	.byte	0x00, 0xf5, 0x21, 0x00


	//----- nvinfo : EIATTR_KPARAM_INFO
	.align		4
.L_570:
        /*0048*/ 	.byte	0x04, 0x17
        /*004a*/ 	.short	(.L_572 - .L_571)
.L_571:
        /*004c*/ 	.word	0x00000000
        /*0050*/ 	.short	0x0007
        /*0052*/ 	.short	0x0028
        /*0054*/ 	.byte	0x00, 0xf0, 0x11, 0x00


	//----- nvinfo : EIATTR_KPARAM_INFO
	.align		4
.L_572:
        /*0058*/ 	.byte	0x04, 0x17
        /*005a*/ 	.short	(.L_574 - .L_573)
.L_573:
        /*005c*/ 	.word	0x00000000
        /*0060*/ 	.short	0x0006
        /*0062*/ 	.short	0x0024
        /*0064*/ 	.byte	0x00, 0xf0, 0x11, 0x00


	//----- nvinfo : EIATTR_KPARAM_INFO
	.align		4
.L_574:
        /*0068*/ 	.byte	0x04, 0x17
        /*006a*/ 	.short	(.L_576 - .L_575)
.L_575:
        /*006c*/ 	.word	0x00000000
        /*0070*/ 	.short	0x0005
        /*0072*/ 	.short	0x0020
        /*0074*/ 	.byte	0x00, 0xf0, 0x11, 0x00


	//----- nvinfo : EIATTR_KPARAM_INFO
	.align		4
.L_576:
        /*0078*/ 	.byte	0x04, 0x17
        /*007a*/ 	.short	(.L_578 - .L_577)
.L_577:
        /*007c*/ 	.word	0x00000000
        /*0080*/ 	.short	0x0004
        /*0082*/ 	.short	0x001c
        /*0084*/ 	.byte	0x00, 0xf0, 0x11, 0x00


	//----- nvinfo : EIATTR_KPARAM_INFO
	.align		4
.L_578:
        /*0088*/ 	.byte	0x04, 0x17
        /*008a*/ 	.short	(.L_580 - .L_579)
.L_579:
        /*008c*/ 	.word	0x00000000
        /*0090*/ 	.short	0x0003
        /*0092*/ 	.short	0x0018
        /*0094*/ 	.byte	0x00, 0xf0, 0x11, 0x00


	//----- nvinfo : EIATTR_KPARAM_INFO
	.align		4
.L_580:
        /*0098*/ 	.byte	0x04, 0x17
        /*009a*/ 	.short	(.L_582 - .L_581)
.L_581:
        /*009c*/ 	.word	0x00000000
        /*00a0*/ 	.short	0x0002
        /*00a2*/ 	.short	0x0010
        /*00a4*/ 	.byte	0x00, 0xf5, 0x21, 0x00


	//----- nvinfo : EIATTR_KPARAM_INFO
	.align		4
.L_582:
        /*00a8*/ 	.byte	0x04, 0x17
        /*00aa*/ 	.short	(.L_584 - .L_583)
.L_583:
        /*00ac*/ 	.word	0x00000000
        /*00b0*/ 	.short	0x0001
        /*00b2*/ 	.short	0x0008
        /*00b4*/ 	.byte	0x00, 0xf5, 0x21, 0x00


	//----- nvinfo : EIATTR_KPARAM_INFO
	.align		4
.L_584:
        /*00b8*/ 	.byte	0x04, 0x17
        /*00ba*/ 	.short	(.L_586 - .L_585)
.L_585:
        /*00bc*/ 	.word	0x00000000
        /*00c0*/ 	.short	0x0000
        /*00c2*/ 	.short	0x0000
        /*00c4*/ 	.byte	0x00, 0xf5, 0x21, 0x00


	//----- nvinfo : EIATTR_SPARSE_MMA_MASK
	.align		4
.L_586:
        /*00c8*/ 	.byte	0x03, 0x50
        /*00ca*/ 	.short	0x0000


	//----- nvinfo : EIATTR_MAXREG_COUNT
	.align		4
        /*00cc*/ 	.byte	0x03, 0x1b
        /*00ce*/ 	.short	0x00ff


	//----- nvinfo : EIATTR_NUM_BARRIERS
	.align		4
        /*00d0*/ 	.byte	0x02, 0x4c
        /*00d2*/ 	.byte	0x01
	.zero		1


	//----- nvinfo : EIATTR_MERCURY_ISA_VERSION
	.align		4
        /*00d4*/ 	.byte	0x03, 0x5f
        /*00d6*/ 	.short	0x0101


	//----- nvinfo : EIATTR_VRC_CTA_INIT_COUNT
	.align		4
        /*00d8*/ 	.byte	0x02, 0x4a
	.zero		1
	.zero		1


	//----- nvinfo : EIATTR_EXIT_INSTR_OFFSETS
	.align		4
        /*00dc*/ 	.byte	0x04, 0x1c
        /*00de*/ 	.short	(.L_588 - .L_587)


	//   ....[0]....
.L_587:
        /*00e0*/ 	.word	0x000009c0


	//----- nvinfo : EIATTR_CRS_STACK_SIZE
	.align		4
.L_588:
        /*00e4*/ 	.byte	0x04, 0x1e
        /*00e6*/ 	.short	(.L_590 - .L_589)
.L_589:
        /*00e8*/ 	.word	0x00000000


	//----- nvinfo : EIATTR_CBANK_PARAM_SIZE
	.align		4
.L_590:
        /*00ec*/ 	.byte	0x03, 0x19
        /*00ee*/ 	.short	0x0049


	//----- nvinfo : EIATTR_PARAM_CBANK
	.align		4
        /*00f0*/ 	.byte	0x04, 0x0a
        /*00f2*/ 	.short	(.L_592 - .L_591)
	.align		4
.L_591:
        /*00f4*/ 	.word	index@(.nv.constant0._ZN17fastertransformer27add_V_bias_transform_varlenIfEEvPaPKiPKT_iiiiiPKfS8_S8_b)
        /*00f8*/ 	.short	0x0380
        /*00fa*/ 	.short	0x0049


	//----- nvinfo : EIATTR_SW_WAR
	.align		4
.L_592:
        /*00fc*/ 	.byte	0x04, 0x36
        /*00fe*/ 	.short	(.L_594 - .L_593)
.L_593:
        /*0100*/ 	.word	0x00000008
.L_594:


//--------------------- .nv.info._ZN17fastertransformer20add_V_bias_transformIfEEvPaPKiPKT_iiiiiPKfS8_S8_b --------------------------
	.section	.nv.info._ZN17fastertransformer20add_V_bias_transformIfEEvPaPKiPKT_iiiiiPKfS8_S8_b,"",@"SHT_CUDA_INFO"
	.sectionflags	@""
	.align	4


	//----- nvinfo : EIATTR_CUDA_API_VERSION
	.align		4
        /*0000*/ 	.byte	0x04, 0x37
        /*0002*/ 	.short	(.L_596 - .L_595)
.L_595:
        /*0004*/ 	.word	0x00000082


	//----- nvinfo : EIATTR_KPARAM_INFO
	.align		4
.L_596:
        /*0008*/ 	.byte	0x04, 0x17
        /*000a*/ 	.short	(.L_598 - .L_597)
.L_597:
        /*000c*/ 	.word	0x00000000
        /*0010*/ 	.short	0x000b
        /*0012*/ 	.short	0x0048
        /*0014*/ 	.byte	0x00, 0xf0, 0x05, 0x00


	//----- nvinfo : EIATTR_KPARAM_INFO
	.align		4
.L_598:
        /*0018*/ 	.byte	0x04, 0x17
        /*001a*/ 	.short	(.L_600 - .L_599)
.L_599:
        /*001c*/ 	.word	0x00000000
        /*0020*/ 	.short	0x000a
        /*0022*/ 	.short	0x0040
        /*0024*/ 	.byte	0x00, 0xf5, 0x21, 0x00


	//----- nvinfo : EIATTR_KPARAM_INFO
	.align		4
.L_600:
        /*0028*/ 	.byte	0x04, 0x17
        /*002a*/ 	.short	(.L_602 - .L_601)
.L_601:
        /*002c*/ 	.word	0x00000000
        /*0030*/ 	.short	0x0009
        /*0032*/ 	.short	0x0038
        /*0034*/ 	.byte	0x00, 0xf5, 0x21, 0x00


	//----- nvinfo : EIATTR_KPARAM_INFO
	.align		4
.L_602:
        /*0038*/ 	.byte	0x04, 0x17
        /*003a*/ 	.short	(.L_604 - .L_603)
.L_603:
        /*003c*/ 	.word	0x00000000
        /*0040*/ 	.short	0x0008
        /*0042*/ 	.short	0x0030
        /*0044*/ 	.byte	0x00, 0xf5, 0x21, 0x00


	//----- nvinfo : EIATTR_KPARAM_INFO
	.align		4
.L_604:
        /*0048*/ 	.byte	0x04, 0x17
        /*004a*/ 	.short	(.L_606 - .L_605)
.L_605:
        /*004c*/ 	.word	0x00000000
        /*0050*/ 	.short	0x0007
        /*0052*/ 	.short	0x0028
        /*0054*/ 	.byte	0x00, 0xf0, 0x11, 0x00


	//----- nvinfo : EIATTR_KPARAM_INFO
	.align		4
.L_606:
        /*0058*/ 	.byte	0x04, 0x17
        /*005a*/ 	.short	(.L_608 - .L_607)
.L_607:
        /*005c*/ 	.word	0x00000000
        /*0060*/ 	.short	0x0006
        /*0062*/ 	.short	0x0024
        /*0064*/ 	.byte	0x00, 0xf0, 0x11, 0x00


	//----- nvinfo : EIATTR_KPARAM_INFO
	.align		4
.L_608:
        /*0068*/ 	.byte	0x04, 0x17
        /*006a*/ 	.short	(.L_610 - .L_609)
.L_609:
        /*006c*/ 	.word	0x00000000
        /*0070*/ 	.short	0x0005
        /*0072*/ 	.short	0x0020
        /*0074*/ 	.byte	0x00, 0xf0, 0x11, 0x00


	//----- nvinfo : EIATTR_KPARAM_INFO
	.align		4
.L_610:
        /*0078*/ 	.byte	0x04, 0x17
        /*007a*/ 	.short	(.L_612 - .L_611)
.L_611:
        /*007c*/ 	.word	0x00000000
        /*0080*/ 	.short	0x0004
        /*0082*/ 	.short	0x001c
        /*0084*/ 	.byte	0x00, 0xf0, 0x11, 0x00


	//----- nvinfo : EIATTR_KPARAM_INFO
	.align		4
.L_612:
        /*0088*/ 	.byte	0x04, 0x17
        /*008a*/ 	.short	(.L_614 - .L_613)
.L_613:
        /*008c*/ 	.word	0x00000000
        /*0090*/ 	.short	0x0003
        /*0092*/ 	.short	0x0018
        /*0094*/ 	.byte	0x00, 0xf0, 0x11, 0x00


	//----- nvinfo : EIATTR_KPARAM_INFO
	.align		4
.L_614:
        /*0098*/ 	.byte	0x04, 0x17
        /*009a*/ 	.short	(.L_616 - .L_615)
.L_615:
        /*009c*/ 	.word	0x00000000
        /*00a0*/ 	.short	0x0002
        /*00a2*/ 	.short	0x0010
        /*00a4*/ 	.byte	0x00, 0xf5, 0x21, 0x00


	//----- nvinfo : EIATTR_KPARAM_INFO
	.align		4
.L_616:
        /*00a8*/ 	.byte	0x04, 0x17
        /*00aa*/ 	.short	(.L_618 - .L_617)
.L_617:
        /*00ac*/ 	.word	0x00000000
        /*00b0*/ 	.short	0x0001
        /*00b2*/ 	.short	0x0008
        /*00b4*/ 	.byte	0x00, 0xf5, 0x21, 0x00


	//----- nvinfo : EIATTR_KPARAM_INFO
	.align		4
.L_618:
        /*00b8*/ 	.byte	0x04, 0x17
        /*00ba*/ 	.short	(.L_620 - .L_619)
.L_619:
        /*00bc*/ 	.word	0x00000000
        /*00c0*/ 	.short	0x0000
        /*00c2*/ 	.short	0x0000
        /*00c4*/ 	.byte	0x00, 0xf5, 0x21, 0x00


	//----- nvinfo : EIATTR_SPARSE_MMA_MASK
	.align		4
.L_620:
        /*00c8*/ 	.byte	0x03, 0x50
        /*00ca*/ 	.short	0x0000


	//----- nvinfo : EIATTR_MAXREG_COUNT
	.align		4
        /*00cc*/ 	.byte	0x03, 0x1b
        /*00ce*/ 	.short	0x00ff


	//----- nvinfo : EIATTR_NUM_BARRIERS
	.align		4
        /*00d0*/ 	.byte	0x02, 0x4c
        /*00d2*/ 	.byte	0x01
	.zero		1


	//----- nvinfo : EIATTR_MERCURY_ISA_VERSION
	.align		4
        /*00d4*/ 	.byte	0x03, 0x5f
        /*00d6*/ 	.short	0x0101


	//----- nvinfo : EIATTR_VRC_CTA_INIT_COUNT
	.align		4
        /*00d8*/ 	.byte	0x02, 0x4a
	.zero		1
	.zero		1


	//----- nvinfo : EIATTR_EXIT_INSTR_OFFSETS
	.align		4
        /*00dc*/ 	.byte	0x04, 0x1c
        /*00de*/ 	.short	(.L_622 - .L_621)


	//   ....[0]....
.L_621:
        /*00e0*/ 	.word	0x000008c0


	//----- nvinfo : EIATTR_CBANK_PARAM_SIZE
	.align		4
.L_622:
        /*00e4*/ 	.byte	0x03, 0x19
        /*00e6*/ 	.short	0x0049


	//----- nvinfo : EIATTR_PARAM_CBANK
	.align		4
        /*00e8*/ 	.byte	0x04, 0x0a
        /*00ea*/ 	.short	(.L_624 - .L_623)
	.align		4
.L_623:
        /*00ec*/ 	.word	index@(.nv.constant0._ZN17fastertransformer20add_V_bias_transformIfEEvPaPKiPKT_iiiiiPKfS8_S8_b)
        /*00f0*/ 	.short	0x0380
        /*00f2*/ 	.short	0x0049


	//----- nvinfo : EIATTR_SW_WAR
	.align		4
.L_624:
        /*00f4*/ 	.byte	0x04, 0x36
        /*00f6*/ 	.short	(.L_626 - .L_625)
.L_625:
        /*00f8*/ 	.word	0x00000008
.L_626:


//--------------------- .nv.info._ZN17fastertransformer48add_QK_bias_transform_rebuild_padding_varlen_rowI6__halfEEvPaS2_PKaPKT_S4_S7_PKiiiiiiiiiiPKfSB_SB_SB_bi --------------------------
	.section	.nv.info._ZN17fastertransformer48add_QK_bias_transform_rebuild_padding_varlen_rowI6__halfEEvPaS2_PKaPKT_S4_S7_PKiiiiiiiiiiPKfSB_SB_SB_bi,"",@"SHT_CUDA_INFO"
	.sectionflags	@""
	.align	4


	//----- nvinfo : EIATTR_CUDA_API_VERSION
	.align		4
        /*0000*/ 	.byte	0x04, 0x37
        /*0002*/ 	.short	(.L_628 - .L_627)
.L_627:
        /*0004*/ 	.word	0x00000082


	//----- nvinfo : EIATTR_KPARAM_INFO
	.align		4
.L_628:
        /*0008*/ 	.byte	0x04, 0x17
        /*000a*/ 	.short	(.L_630 - .L_629)
.L_629:
        /*000c*/ 	.word	0x00000000
        /*0010*/ 	.short	0x0015
        /*0012*/ 	.short	0x0084
        /*0014*/ 	.byte	0x00, 0xf0, 0x11, 0x00


	//----- nvinfo : EIATTR_KPARAM_INFO
	.align		4
.L_630:
        /*0018*/ 	.byte	0x04, 0x17
        /*001a*/ 	.short	(.L_632 - .L_631)
.L_631:
        /*001c*/ 	.word	0x00000000
        /*0020*/ 	.short	0x0014
        /*0022*/ 	.short	0x0080
        /*0024*/ 	.byte	0x00, 0xf0, 0x05, 0x00


	//----- nvinfo : EIATTR_KPARAM_INFO
	.align		4
.L_632:
        /*0028*/ 	.byte	0x04, 0x17
        /*002a*/ 	.short	(.L_634 - .L_633)
.L_633:
        /*002c*/ 	.word	0x00000000
        /*0030*/ 	.short	0x0013
        /*0032*/ 	.short	0x0078
        /*0034*/ 	.byte	0x00, 0xf5, 0x21, 0x00


	//----- nvinfo : EIATTR_KPARAM_INFO
	.align		4
.L_634:
        /*0038*/ 	.byte	0x04, 0x17
        /*003a*/ 	.short	(.L_636 - .L_635)
.L_635:
        /*003c*/ 	.word	0x00000000
        /*0040*/ 	.short	0x0012
        /*0042*/ 	.short	0x0070
        /*0044*/ 	.byte	0x00, 0xf5, 0x21, 0x00


	//----- nvinfo : EIATTR_KPARAM_INFO
	.align		4
.L_636:
        /*0048*/ 	.byte	0x04, 0x17
        /*004a*/ 	.short	(.L_638 - .L_637)
.L_637:
        /*004c*/ 	.word	0x00000000
        /*0050*/ 	.short	0x0011
        /*0052*/ 	.short	0x0068
        /*0054*/ 	.byte	0x00, 0xf5, 0x21, 0x00


	//----- nvinfo : EIATTR_KPARAM_INFO
	.align		4
.L_638:
        /*0058*/ 	.byte	0x04, 0x17
        /*005a*/ 	.short	(.L_640 - .L_639)
.L_639:
        /*005c*/ 	.word	0x00000000
        /*0060*/ 	.short	0x0010
        /*0062*/ 	.short	0x0060
        /*0064*/ 	.byte	0x00, 0xf5, 0x21, 0x00


	//----- nvinfo : EIATTR_KPARAM_INFO
	.align		4
.L_640:
        /*0068*/ 	.byte	0x04, 0x17
        /*006a*/ 	.short	(.L_642 - .L_641)
.L_641:
        /*006c*/ 	.word	0x00000000
        /*0070*/ 	.short	0x000f
        /*0072*/ 	.short	0x0058
        /*0074*/ 	.byte	0x00, 0xf0, 0x11, 0x00


	//----- nvinfo : EIATTR_KPARAM_INFO
	.align		4
.L_642:
        /*0078*/ 	.byte	0x04, 0x17
        /*007a*/ 	.short	(.L_644 - .L_643)
.L_643:
        /*007c*/ 	.word	0x00000000
        /*0080*/ 	.short	0x000e
        /*0082*/ 	.short	0x0054
        /*0084*/ 	.byte	0x00, 0xf0, 0x11, 0x00


	//----- nvinfo : EIATTR_KPARAM_INFO
	.align		4
.L_644:
        /*0088*/ 	.byte	0x04, 0x17
        /*008a*/ 	.short	(.L_646 - .L_645)
.L_645:
        /*008c*/ 	.word	0x00000000
        /*0090*/ 	.short	0x000d
        /*0092*/ 	.short	0x0050
        /*0094*/ 	.byte	0x00, 0xf0, 0x11, 0x00


	//----- nvinfo : EIATTR_KPARAM_INFO
	.align		4
.L_646:
        /*0098*/ 	.byte	0x04, 0x17
        /*009a*/ 	.short	(.L_648 - .L_647)
.L_647:
        /*009c*/ 	.word	0x00000000
        /*00a0*/ 	.short	0x000c
        /*00a2*/ 	.short	0x004c
        /*00a4*/ 	.byte	0x00, 0xf0, 0x11, 0x00


	//----- nvinfo : EIATTR_KPARAM_INFO
	.align		4
.L_648:
        /*00a8*/ 	.byte	0x04, 0x17
        /*00aa*/ 	.short	(.L_650 - .L_649)
.L_649:
        /*00ac*/ 	.word	0x00000000
        /*00b0*/ 	.short	0x000b
        /*00b2*/ 	.short	0x0048
        /*00b4*/ 	.byte	0x00, 0xf0, 0x11, 0x00


	//----- nvinfo : EIATTR_KPARAM_INFO
	.align		4
.L_650:
        /*00b8*/ 	.byte	0x04, 0x17
        /*00ba*/ 	.short	(.L_652 - .L_651)
.L_651:
        /*00bc*/ 	.word	0x00000000
        /*00c0*/ 	.short	0x000a
        /*00c2*/ 	.short	0x0044
        /*00c4*/ 	.byte	0x00, 0xf0, 0x11, 0x00


	//----- nvinfo : EIATTR_KPARAM_INFO
	.align		4
.L_652:
        /*00c8*/ 	.byte	0x04, 0x17
        /*00ca*/ 	.short	(.L_654 - .L_653)
.L_653:
        /*00cc*/ 	.word	0x00000000
        /*00d0*/ 	.short	0x0009
        /*00d2*/ 	.short	0x0040
        /*00d4*/ 	.byte	0x00, 0xf0, 0x11, 0x00


	//----- nvinfo : EIATTR_KPARAM_INFO
	.align		4
.L_654:
        /*00d8*/ 	.byte	0x04, 0x17
        /*00da*/ 	.short	(.L_656 - .L_655)
.L_655:
        /*00dc*/ 	.word	0x00000000
        /*00e0*/ 	.short	0x0008
        /*00e2*/ 	.short	0x003c
        /*00e4*/ 	.byte	0x00, 0xf0, 0x11, 0x00


	//----- nvinfo : EIATTR_KPARAM_INFO
	.align		4
.L_656:
        /*00e8*/ 	.byte	0x04, 0x17
        /*00ea*/ 	.short	(.L_658 - .L_657)
.L_657:
        /*00ec*/ 	.word	0x00000000
        /*00f0*/ 	.short	0x0007
        /*00f2*/ 	.short	0x0038
        /*00f4*/ 	.byte	0x00, 0xf0, 0x11, 0x00


	//----- nvinfo : EIATTR_KPARAM_INFO
	.align		4
.L_658:
        /*00f8*/ 	.byte	0x04, 0x17
        /*00fa*/ 	.short	(.L_660 - .L_659)
.L_659:
        /*00fc*/ 	.word	0x00000000
        /*0100*/ 	.short	0x0006
        /*0102*/ 	.short	0x0030
        /*0104*/ 	.byte	0x00, 0xf5, 0x21, 0x00


	//----- nvinfo : EIATTR_KPARAM_INFO
	.align		4
.L_660:
        /*0108*/ 	.byte	0x04, 0x17
        /*010a*/ 	.short	(.L_662 - .L_661)
.L_661:
        /*010c*/ 	.word	0x00000000
        /*0110*/ 	.short	0x0005
        /*0112*/ 	.short	0x0028
        /*0114*/ 	.byte	0x00, 0xf5, 0x21, 0x00


	//----- nvinfo : EIATTR_KPARAM_INFO
	.align		4
.L_662:
        /*0118*/ 	.byte	0x04, 0x17
        /*011a*/ 	.short	(.L_664 - .L_663)
.L_663:
        /*011c*/ 	.word	0x00000000
        /*0120*/ 	.short	0x0004
        /*0122*/ 	.short	0x0020
        /*0124*/ 	.byte	0x00, 0xf5, 0x21, 0x00


	//----- nvinfo : EIATTR_KPARAM_INFO
	.align		4
.L_664:
        /*0128*/ 	.byte	0x04, 0x17
        /*012a*/ 	.short	(.L_666 - .L_665)
.L_665:
        /*012c*/ 	.word	0x00000000
        /*0130*/ 	.short	0x0003
        /*0132*/ 	.short	0x0018
        /*0134*/ 	.byte	0x00, 0xf5, 0x21, 0x00


	//----- nvinfo : EIATTR_KPARAM_INFO
	.align		4
.L_666:
        /*0138*/ 	.byte	0x04, 0x17
        /*013a*/ 	.short	(.L_668 - .L_667)
.L_667:
        /*013c*/ 	.word	0x00000000
        /*0140*/ 	.short	0x0002
        /*0142*/ 	.short	0x0010
        /*0144*/ 	.byte	0x00, 0xf5, 0x21, 0x00


	//----- nvinfo : EIATTR_KPARAM_INFO
	.align		4
.L_668:
        /*0148*/ 	.byte	0x04, 0x17
        /*014a*/ 	.short	(.L_670 - .L_669)
.L_669:
        /*014c*/ 	.word	0x00000000
        /*0150*/ 	.short	0x0001
        /*0152*/ 	.short	0x0008
        /*0154*/ 	.byte	0x00, 0xf5, 0x21, 0x00


	//----- nvinfo : EIATTR_KPARAM_INFO
	.align		4
.L_670:
        /*0158*/ 	.byte	0x04, 0x17
        /*015a*/ 	.short	(.L_672 - .L_671)
.L_671:
        /*015c*/ 	.word	0x00000000
        /*0160*/ 	.short	0x0000
        /*0162*/ 	.short	0x0000
        /*0164*/ 	.byte	0x00, 0xf5, 0x21, 0x00


	//----- nvinfo : EIATTR_SPARSE_MMA_MASK
	.align		4
.L_672:
        /*0168*/ 	.byte	0x03, 0x50
        /*016a*/ 	.short	0x0000


	//----- nvinfo : EIATTR_MAXREG_COUNT
	.align		4
        /*016c*/ 	.byte	0x03, 0x1b
        /*016e*/ 	.short	0x00ff


	//----- nvinfo : EIATTR_MERCURY_ISA_VERSION
	.align		4
        /*0170*/ 	.byte	0x03, 0x5f
        /*0172*/ 	.short	0x0101


	//----- nvinfo : EIATTR_VRC_CTA_INIT_COUNT
	.align		4
        /*0174*/ 	.byte	0x02, 0x4a
	.zero		1
	.zero		1


	//----- nvinfo : EIATTR_EXIT_INSTR_OFFSETS
	.align		4
        /*0178*/ 	.byte	0x04, 0x1c
        /*017a*/ 	.short	(.L_674 - .L_673)


	//   ....[0]....
.L_673:
        /*017c*/ 	.word	0x00000c60


	//----- nvinfo : EIATTR_CBANK_PARAM_SIZE
	.align		4
.L_674:
        /*0180*/ 	.byte	0x03, 0x19
        /*0182*/ 	.short	0x0088


	//----- nvinfo : EIATTR_PARAM_CBANK
	.align		4
        /*0184*/ 	.byte	0x04, 0x0a
        /*0186*/ 	.short	(.L_676 - .L_675)
	.align		4
.L_675:
        /*0188*/ 	.word	index@(.nv.constant0._ZN17fastertransformer48add_QK_bias_transform_rebuild_padding_varlen_rowI6__halfEEvPaS2_PKaPKT_S4_S7_PKiiiiiiiiiiPKfSB_SB_SB_bi)
        /*018c*/ 	.short	0x0380
        /*018e*/ 	.short	0x0088


	//----- nvinfo : EIATTR_SW_WAR
	.align		4
.L_676:
        /*0190*/ 	.byte	0x04, 0x36
        /*0192*/ 	.short	(.L_678 - .L_677)
.L_677:
        /*0194*/ 	.word	0x00000008
.L_678:


//--------------------- .nv.info._ZN17fastertransformer48add_QK_bias_transform_rebuild_padding_varlen_rowIfEEvPaS1_PKaPKT_S3_S6_PKiiiiiiiiiiPKfSA_SA_SA_bi --------------------------
	.section	.nv.info._ZN17fastertransformer48add_QK_bias_transform_rebuild_padding_varlen_rowIfEEvPaS1_PKaPKT_S3_S6_PKiiiiiiiiiiPKfSA_SA_SA_bi,"",@"SHT_CUDA_INFO"
	.sectionflags	@""
	.align	4


	//----- nvinfo : EIATTR_CUDA_API_VERSION
	.align		4
        /*0000*/ 	.byte	0x04, 0x37
        /*0002*/ 	.short	(.L_680 - .L_679)
.L_679:
        /*0004*/ 	.word	0x00000082


	//----- nvinfo : EIATTR_KPARAM_INFO
	.align		4
.L_680:
        /*0008*/ 	.byte	0x04, 0x17
        /*000a*/ 	.short	(.L_682 - .L_681)
.L_681:
        /*000c*/ 	.word	0x00000000
        /*0010*/ 	.short	0x0015
        /*0012*/ 	.short	0x0084
        /*0014*/ 	.byte	0x00, 0xf0, 0x11, 0x00


	//----- nvinfo : EIATTR_KPARAM_INFO
	.align		4
.L_682:
        /*0018*/ 	.byte	0x04, 0x17
        /*001a*/ 	.short	(.L_684 - .L_683)
.L_683:
        /*001c*/ 	.word	0x00000000
        /*0020*/ 	.short	0x0014
        /*0022*/ 	.short	0x0080
        /*0024*/ 	.byte	0x00, 0xf0, 0x05, 0x00


	//----- nvinfo : EIATTR_KPARAM_INFO
	.align		4
.L_684:
        /*0028*/ 	.byte	0x04, 0x17
        /*002a*/ 	.short	(.L_686 - .L_685)
.L_685:
        /*002c*/ 	.word	0x00000000
        /*0030*/ 	.short	0x0013
        /*0032*/ 	.short	0x0078
        /*0034*/ 	.byte	0x00, 0xf5, 0x21, 0x00


	//----- nvinfo : EIATTR_KPARAM_INFO
	.align		4
.L_686:
        /*0038*/ 	.byte	0x04, 0x17
        /*003a*/ 	.short	(.L_688 - .L_687)
.L_687:
        /*003c*/ 	.word	0x00000000
        /*0040*/ 	.short	0x0012
        /*0042*/ 	.short	0x0070
        /*0044*/ 	.byte	0x00, 0xf5, 0x21, 0x00


	//----- nvinfo : EIATTR_KPARAM_INFO
	.align		4
.L_688:
        /*0048*/ 	.byte	0x04, 0x17
        /*004a*/ 	.short	(.L_690 - .L_689)
.L_689:
        /*004c*/ 	.word	0x00000000
        /*0050*/ 	.short	0x0011
        /*0052*/ 	.short	0x0068
        /*0054*/ 	.byte	0x00, 0xf5, 0x21, 0x00


	//----- nvinfo : EIATTR_KPARAM_INFO
	.align		4
.L_690:
        /*0058*/ 	.byte	0x04, 0x17
        /*005a*/ 	.short	(.L_692 - .L_691)
.L_691:
        /*005c*/ 	.word	0x00000000
        /*0060*/ 	.short	0x0010
        /*0062*/ 	.short	0x0060
        /*0064*/ 	.byte	0x00, 0xf5, 0x21, 0x00


	//----- nvinfo : EIATTR_KPARAM_INFO
	.align		4
.L_692:
        /*0068*/ 	.byte	0x04, 0x17
        /*006a*/ 	.short	(.L_694 - .L_693)
.L_693:
        /*006c*/ 	.word	0x00000000
        /*0070*/ 	.short	0x000f
        /*0072*/ 	.short	0x0058
        /*0074*/ 	.byte	0x00, 0xf0, 0x11, 0x00


	//----- nvinfo : EIATTR_KPARAM_INFO
	.align		4
.L_694:
        /*0078*/ 	.byte	0x04, 0x17
        /*007a*/ 	.short	(.L_696 - .L_695)
.L_695:
        /*007c*/ 	.word	0x00000000
        /*0080*/ 	.short	0x000e
        /*0082*/ 	.short	0x0054
        /*0084*/ 	.byte	0x00, 0xf0, 0x11, 0x00


	//----- nvinfo : EIATTR_KPARAM_INFO
	.align		4
.L_696:
        /*0088*/ 	.byte	0x04, 0x17
        /*008a*/ 	.short	(.L_698 - .L_697)
.L_697:
        /*008c*/ 	.word	0x00000000
        /*0090*/ 	.short	0x000d
        /*0092*/ 	.short	0x0050
        /*0094*/ 	.byte	0x00, 0xf0, 0x11, 0x00


	//----- nvinfo : EIATTR_KPARAM_INFO
	.align		4
.L_698:
        /*0098*/ 	.byte	0x04, 0x17
        /*009a*/ 	.short	(.L_700 - .L_699)
.L_699:
        /*009c*/ 	.word	0x00000000
        /*00a0*/ 	.short	0x000c
        /*00a2*/ 	.short	0x004c
        /*00a4*/ 	.byte	0x00, 0xf0, 0x11, 0x00


	//----- nvinfo : EIATTR_KPARAM_INFO
	.align		4
.L_700:
        /*00a8*/ 	.byte	0x04, 0x17
        /*00aa*/ 	.short	(.L_702 - .L_701)
.L_701:
        /*00ac*/ 	.word	0x00000000
        /*00b0*/ 	.short	0x000b
        /*00b2*/ 	.short	0x0048
        /*00b4*/ 	.byte	0x00, 0xf0, 0x11, 0x00


	//----- nvinfo : EIATTR_KPARAM_INFO
	.align		4
.L_702:
        /*00b8*/ 	.byte	0x04, 0x17
        /*00ba*/ 	.short	(.L_704 - .L_703)
.L_703:
        /*00bc*/ 	.word	0x00000000
        /*00c0*/ 	.short	0x000a
        /*00c2*/ 	.short	0x0044
        /*00c4*/ 	.byte	0x00, 0xf0, 0x11, 0x00


	//----- nvinfo : EIATTR_KPARAM_INFO
	.align		4
.L_704:
        /*00c8*/ 	.byte	0x04, 0x17
        /*00ca*/ 	.short	(.L_706 - .L_705)
.L_705:
        /*00cc*/ 	.word	0x00000000
        /*00d0*/ 	.short	0x0009
        /*00d2*/ 	.short	0x0040
        /*00d4*/ 	.byte	0x00, 0xf0, 0x11, 0x00


	//----- nvinfo : EIATTR_KPARAM_INFO
	.align		4
.L_706:
        /*00d8*/ 	.byte	0x04, 0x17
        /*00da*/ 	.short	(.L_708 - .L_707)
.L_707:
        /*00dc*/ 	.word	0x00000000
        /*00e0*/ 	.short	0x0008
        /*00e2*/ 	.short	0x003c
        /*00e4*/ 	.byte	0x00, 0xf0, 0x11, 0x00


	//----- nvinfo : EIATTR_KPARAM_INFO
	.align		4
.L_708:
        /*00e8*/ 	.byte	0x04, 0x17
        /*00ea*/ 	.short	(.L_710 - .L_709)
.L_709:
        /*00ec*/ 	.word	0x00000000
        /*00f0*/ 	.short	0x0007
        /*00f2*/ 	.short	0x0038
        /*00f4*/ 	.byte	0x00, 0xf0, 0x11, 0x00


	//----- nvinfo : EIATTR_KPARAM_INFO
	.align		4
.L_710:
        /*00f8*/ 	.byte	0x04, 0x17
        /*00fa*/ 	.short	(.L_712 - .L_711)
.L_711:
        /*00fc*/ 	.word	0x00000000
        /*0100*/ 	.short	0x0006
        /*0102*/ 	.short	0x0030
        /*0104*/ 	.byte	0x00, 0xf5, 0x21, 0x00


	//----- nvinfo : EIATTR_KPARAM_INFO
	.align		4
.L_712:
        /*0108*/ 	.byte	0x04, 0x17
        /*010a*/ 	.short	(.L_714 - .L_713)
.L_713:
        /*010c*/ 	.word	0x00000000
        /*0110*/ 	.short	0x0005
        /*0112*/ 	.short	0x0028
        /*0114*/ 	.byte	0x00, 0xf5, 0x21, 0x00


	//----- nvinfo : EIATTR_KPARAM_INFO
	.align		4
.L_714:
        /*0118*/ 	.byte	0x04, 0x17
        /*011a*/ 	.short	(.L_716 - .L_715)
.L_715:
        /*011c*/ 	.word	0x00000000
        /*0120*/ 	.short	0x0004
        /*0122*/ 	.short	0x0020
        /*0124*/ 	.byte	0x00, 0xf5, 0x21, 0x00


	//----- nvinfo : EIATTR_KPARAM_INFO
	.align		4
.L_716:
        /*0128*/ 	.byte	0x04, 0x17
        /*012a*/ 	.short	(.L_718 - .L_717)
.L_717:
        /*012c*/ 	.word	0x00000000
        /*0130*/ 	.short	0x0003
        /*0132*/ 	.short	0x0018
        /*0134*/ 	.byte	0x00, 0xf5, 0x21, 0x00


	//----- nvinfo : EIATTR_KPARAM_INFO
	.align		4
.L_718:
        /*0138*/ 	.byte	0x04, 0x17
        /*013a*/ 	.short	(.L_720 - .L_719)
.L_719:
        /*013c*/ 	.word	0x00000000
        /*0140*/ 	.short	0x0002
        /*0142*/ 	.short	0x0010
        /*0144*/ 	.byte	0x00, 0xf5, 0x21, 0x00


	//----- nvinfo : EIATTR_KPARAM_INFO
	.align		4
.L_720:
        /*0148*/ 	.byte	0x04, 0x17
        /*014a*/ 	.short	(.L_722 - .L_721)
.L_721:
        /*014c*/ 	.word	0x00000000
        /*0150*/ 	.short	0x0001
        /*0152*/ 	.short	0x0008
        /*0154*/ 	.byte	0x00, 0xf5, 0x21, 0x00


	//----- nvinfo : EIATTR_KPARAM_INFO
	.align		4
.L_722:
        /*0158*/ 	.byte	0x04, 0x17
        /*015a*/ 	.short	(.L_724 - .L_723)
.L_723:
        /*015c*/ 	.word	0x00000000
        /*0160*/ 	.short	0x0000
        /*0162*/ 	.short	0x0000
        /*0164*/ 	.byte	0x00, 0xf5, 0x21, 0x00


	//----- nvinfo : EIATTR_SPARSE_MMA_MASK
	.align		4
.L_724:
        /*0168*/ 	.byte	0x03, 0x50
        /*016a*/ 	.short	0x0000


	//----- nvinfo : EIATTR_MAXREG_COUNT
	.align		4
        /*016c*/ 	.byte	0x03, 0x1b
        /*016e*/ 	.short	0x00ff


	//----- nvinfo : EIATTR_MERCURY_ISA_VERSION
	.align		4
        /*0170*/ 	.byte	0x03, 0x5f
        /*0172*/ 	.short	0x0101


	//----- nvinfo : EIATTR_VRC_CTA_INIT_COUNT
	.align		4
        /*0174*/ 	.byte	0x02, 0x4a
	.zero		1
	.zero		1


	//----- nvinfo : EIATTR_EXIT_INSTR_OFFSETS
	.align		4
        /*0178*/ 	.byte	0x04, 0x1c
        /*017a*/ 	.short	(.L_726 - .L_725)


	//   ....[0]....
.L_725:
        /*017c*/ 	.word	0x00000c30


	//----- nvinfo : EIATTR_CBANK_PARAM_SIZE
	.align		4
.L_726:
        /*0180*/ 	.byte	0x03, 0x19
        /*0182*/ 	.short	0x0088


	//----- nvinfo : EIATTR_PARAM_CBANK
	.align		4
        /*0184*/ 	.byte	0x04, 0x0a
        /*0186*/ 	.short	(.L_728 - .L_727)
	.align		4
.L_727:
        /*0188*/ 	.word	index@(.nv.constant0._ZN17fastertransformer48add_QK_bias_transform_rebuild_padding_varlen_rowIfEEvPaS1_PKaPKT_S3_S6_PKiiiiiiiiiiPKfSA_SA_SA_bi)
        /*018c*/ 	.short	0x0380
        /*018e*/ 	.short	0x0088


	//----- nvinfo : EIATTR_SW_WAR
	.align		4
.L_728:
        /*0190*/ 	.byte	0x04, 0x36
        /*0192*/ 	.short	(.L_730 - .L_729)
.L_729:
        /*0194*/ 	.word	0x00000008
.L_730:


//--------------------- .nv.info._ZN17fastertransformer44add_QK_bias_transform_rebuild_padding_varlenI6__halfEEvPaS2_PKaPKT_S4_S7_PKiiiiiiiiiiPKfSB_SB_SB_b --------------------------
	.section	.nv.info._ZN17fastertransformer44add_QK_bias_transform_rebuild_padding_varlenI6__halfEEvPaS2_PKaPKT_S4_S7_PKiiiiiiiiiiPKfSB_SB_SB_b,"",@"SHT_CUDA_INFO"
	.sectionflags	@""
	.align	4


	//----- nvinfo : EIATTR_CUDA_API_VERSION
	.align		4
        /*0000*/ 	.byte	0x04, 0x37
        /*0002*/ 	.short	(.L_732 - .L_731)
.L_731:
        /*0004*/ 	.word	0x00000082


	//----- nvinfo : EIATTR_KPARAM_INFO
	.align		4
.L_732:
        /*0008*/ 	.byte	0x04, 0x17
        /*000a*/ 	.short	(.L_734 - .L_733)
.L_733:
        /*000c*/ 	.word	0x00000000
        /*0010*/ 	.short	0x0014
        /*0012*/ 	.short	0x0080
        /*0014*/ 	.byte	0x00, 0xf0, 0x05, 0x00


	//----- nvinfo : EIATTR_KPARAM_INFO
	.align		4
.L_734:
        /*0018*/ 	.byte	0x04, 0x17
        /*001a*/ 	.short	(.L_736 - .L_735)
.L_735:
        /*001c*/ 	.word	0x00000000
        /*0020*/ 	.short	0x0013
        /*0022*/ 	.short	0x0078
        /*0024*/ 	.byte	0x00, 0xf5, 0x21, 0x00


	//----- nvinfo : EIATTR_KPARAM_INFO
	.align		4
.L_736:
        /*0028*/ 	.byte	0x04, 0x17
        /*002a*/ 	.short	(.L_738 - .L_737)
.L_737:
        /*002c*/ 	.word	0x00000000
        /*0030*/ 	.short	0x0012
        /*0032*/ 	.short	0x0070
        /*0034*/ 	.byte	0x00, 0xf5, 0x21, 0x00


	//----- nvinfo : EIATTR_KPARAM_INFO
	.align		4
.L_738:
        /*0038*/ 	.byte	0x04, 0x17
        /*003a*/ 	.short	(.L_740 - .L_739)
.L_739:
        /*003c*/ 	.word	0x00000000
        /*0040*/ 	.short	0x0011
        /*0042*/ 	.short	0x0068
        /*0044*/ 	.byte	0x00, 0xf5, 0x21, 0x00


	//----- nvinfo : EIATTR_KPARAM_INFO
	.align		4
.L_740:
        /*0048*/ 	.byte	0x04, 0x17
        /*004a*/ 	.short	(.L_742 - .L_741)
.L_741:
        /*004c*/ 	.word	0x00000000
        /*0050*/ 	.short	0x0010
        /*0052*/ 	.short	0x0060
        /*0054*/ 	.byte	0x00, 0xf5, 0x21, 0x00


	//----- nvinfo : EIATTR_KPARAM_INFO
	.align		4
.L_742:
        /*0058*/ 	.byte	0x04, 0x17
        /*005a*/ 	.short	(.L_744 - .L_743)
.L_743:
        /*005c*/ 	.word	0x00000000
        /*0060*/ 	.short	0x000f
        /*0062*/ 	.short	0x0058
        /*0064*/ 	.byte	0x00, 0xf0, 0x11, 0x00


	//----- nvinfo : EIATTR_KPARAM_INFO
	.align		4
.L_744:
        /*0068*/ 	.byte	0x04, 0x17
        /*006a*/ 	.short	(.L_746 - .L_745)
.L_745:
        /*006c*/ 	.word	0x00000000
        /*0070*/ 	.short	0x000e
        /*0072*/ 	.short	0x0054
        /*0074*/ 	.byte	0x00, 0xf0, 0x11, 0x00


	//----- nvinfo : EIATTR_KPARAM_INFO
	.align		4
.L_746:
        /*0078*/ 	.byte	0x04, 0x17
        /*007a*/ 	.short	(.L_748 - .L_747)
.L_747:
        /*007c*/ 	.word	0x00000000
        /*0080*/ 	.short	0x000d
        /*0082*/ 	.short	0x0050
        /*0084*/ 	.byte	0x00, 0xf0, 0x11, 0x00


	//----- nvinfo : EIATTR_KPARAM_INFO
	.align		4
.L_748:
        /*0088*/ 	.byte	0x04, 0x17
        /*008a*/ 	.short	(.L_750 - .L_749)
.L_749:
        /*008c*/ 	.word	0x00000000
        /*0090*/ 	.short	0x000c
        /*0092*/ 	.short	0x004c
        /*0094*/ 	.byte	0x00, 0xf0, 0x11, 0x00


	//----- nvinfo : EIATTR_KPARAM_INFO
	.align		4
.L_750:
        /*0098*/ 	.byte	0x04, 0x17
        /*009a*/ 	.short	(.L_752 - .L_751)
.L_751:
        /*009c*/ 	.word	0x00000000
        /*00a0*/ 	.short	0x000b
        /*00a2*/ 	.short	0x0048
        /*00a4*/ 	.byte	0x00, 0xf0, 0x11, 0x00


	//----- nvinfo : EIATTR_KPARAM_INFO
	.align		4
.L_752:
        /*00a8*/ 	.byte	0x04, 0x17
        /*00aa*/ 	.short	(.L_754 - .L_753)
.L_753:
        /*00ac*/ 	.word	0x00000000
        /*00b0*/ 	.short	0x000a
        /*00b2*/ 	.short	0x0044
        /*00b4*/ 	.byte	0x00, 0xf0, 0x11, 0x00


	//----- nvinfo : EIATTR_KPARAM_INFO
	.align		4
.L_754:
        /*00b8*/ 	.byte	0x04, 0x17
        /*00ba*/ 	.short	(.L_756 - .L_755)
.L_755:
        /*00bc*/ 	.word	0x00000000
        /*00c0*/ 	.short	0x0009
        /*00c2*/ 	.short	0x0040
        /*00c4*/ 	.byte	0x00, 0xf0, 0x11, 0x00


	//----- nvinfo : EIATTR_KPARAM_INFO
	.align		4
.L_756:
        /*00c8*/ 	.byte	0x04, 0x17
        /*00ca*/ 	.short	(.L_758 - .L_757)
.L_757:
        /*00cc*/ 	.word	0x00000000
        /*00d0*/ 	.short	0x0008
        /*00d2*/ 	.short	0x003c
        /*00d4*/ 	.byte	0x00, 0xf0, 0x11, 0x00


	//----- nvinfo : EIATTR_KPARAM_INFO
	.align		4
.L_758:
        /*00d8*/ 	.byte	0x04, 0x17
        /*00da*/ 	.short	(.L_760 - .L_759)
.L_759:
        /*00dc*/ 	.word	0x00000000
        /*00e0*/ 	.short	0x0007
        /*00e2*/ 	.short	0x0038
        /*00e4*/ 	.byte	0x00, 0xf0, 0x11, 0x00


	//----- nvinfo : EIATTR_KPARAM_INFO
	.align		4
.L_760:
        /*00e8*/ 	.byte	0x04, 0x17
        /*00ea*/ 	.short	(.L_762 - .L_761)
.L_761:
        /*00ec*/ 	.word	0x00000000
        /*00f0*/ 	.short	0x0006
        /*00f2*/ 	.short	0x0030
        /*00f4*/ 	.byte	0x00, 0xf5, 0x21, 0x00


	//----- nvinfo : EIATTR_KPARAM_INFO
	.align		4
.L_762:
        /*00f8*/ 	.byte	0x04, 0x17
        /*00fa*/ 	.short	(.L_764 - .L_763)
.L_763:
        /*00fc*/ 	.word	0x00000000
        /*0100*/ 	.short	0x0005
        /*0102*/ 	.short	0x0028
        /*0104*/ 	.byte	0x00, 0xf5, 0x21, 0x00


	//----- nvinfo : EIATTR_KPARAM_INFO
	.align		4
.L_764:
        /*0108*/ 	.byte	0x04, 0x17
        /*010a*/ 	.short	(.L_766 - .L_765)
.L_765:
        /*010c*/ 	.word	0x00000000
        /*0110*/ 	.short	0x0004
        /*0112*/ 	.short	0x0020
        /*0114*/ 	.byte	0x00, 0xf5, 0x21, 0x00


	//----- nvinfo : EIATTR_KPARAM_INFO
	.align		4
.L_766:
        /*0118*/ 	.byte	0x04, 0x17
        /*011a*/ 	.short	(.L_768 - .L_767)
.L_767:
        /*011c*/ 	.word	0x00000000
        /*0120*/ 	.short	0x0003
        /*0122*/ 	.short	0x0018
        /*0124*/ 	.byte	0x00, 0xf5, 0x21, 0x00


	//----- nvinfo : EIATTR_KPARAM_INFO
	.align		4
.L_768:
        /*0128*/ 	.byte	0x04, 0x17
        /*012a*/ 	.short	(.L_770 - .L_769)
.L_769:
        /*012c*/ 	.word	0x00000000
        /*0130*/ 	.short	0x0002
        /*0132*/ 	.short	0x0010
        /*0134*/ 	.byte	0x00, 0xf5, 0x21, 0x00


	//----- nvinfo : EIATTR_KPARAM_INFO
	.align		4
.L_770:
        /*0138*/ 	.byte	0x04, 0x17
        /*013a*/ 	.short	(.L_772 - .L_771)
.L_771:
        /*013c*/ 	.word	0x00000000
        /*0140*/ 	.short	0x0001
        /*0142*/ 	.short	0x0008
        /*0144*/ 	.byte	0x00, 0xf5, 0x21, 0x00


	//----- nvinfo : EIATTR_KPARAM_INFO
	.align		4
.L_772:
        /*0148*/ 	.byte	0x04, 0x17
        /*014a*/ 	.short	(.L_774 - .L_773)
.L_773:
        /*014c*/ 	.word	0x00000000
        /*0150*/ 	.short	0x0000
        /*0152*/ 	.short	0x0000
        /*0154*/ 	.byte	0x00, 0xf5, 0x21, 0x00


	//----- nvinfo : EIATTR_SPARSE_MMA_MASK
	.align		4
.L_774:
        /*0158*/ 	.byte	0x03, 0x50
        /*015a*/ 	.short	0x0000


	//----- nvinfo : EIATTR_MAXREG_COUNT
	.align		4
        /*015c*/ 	.byte	0x03, 0x1b
        /*015e*/ 	.short	0x00ff


	//----- nvinfo : EIATTR_MERCURY_ISA_VERSION
	.align		4
        /*0160*/ 	.byte	0x03, 0x5f
        /*0162*/ 	.short	0x0101


	//----- nvinfo : EIATTR_VRC_CTA_INIT_COUNT
	.align		4
        /*0164*/ 	.byte	0x02, 0x4a
	.zero		1
	.zero		1


	//----- nvinfo : EIATTR_EXIT_INSTR_OFFSETS
	.align		4
        /*0168*/ 	.byte	0x04, 0x1c
        /*016a*/ 	.short	(.L_776 - .L_775)


	//   ....[0]....
.L_775:
        /*016c*/ 	.word	0x00000c90


	//----- nvinfo : EIATTR_CBANK_PARAM_SIZE
	.align		4
.L_776:
        /*0170*/ 	.byte	0x03, 0x19
        /*0172*/ 	.short	0x0081


	//----- nvinfo : EIATTR_PARAM_CBANK
	.align		4
        /*0174*/ 	.byte	0x04, 0x0a
        /*0176*/ 	.short	(.L_778 - .L_777)
	.align		4
.L_777:
        /*0178*/ 	.word	index@(.nv.constant0._ZN17fastertransformer44add_QK_bias_transform_rebuild_padding_varlenI6__halfEEvPaS2_PKaPKT_S4_S7_PKiiiiiiiiiiPKfSB_SB_SB_b)
        /*017c*/ 	.short	0x0380
        /*017e*/ 	.short	0x0081


	//----- nvinfo : EIATTR_SW_WAR
	.align		4
.L_778:
        /*0180*/ 	.byte	0x04, 0x36
        /*0182*/ 	.short	(.L_780 - .L_779)
.L_779:
        /*0184*/ 	.word	0x00000008
.L_780:


//--------------------- .nv.info._ZN17fastertransformer44add_QK_bias_transform_rebuild_padding_varlenIfEEvPaS1_PKaPKT_S3_S6_PKiiiiiiiiiiPKfSA_SA_SA_b --------------------------
	.section	.nv.info._ZN17fastertransformer44add_QK_bias_transform_rebuild_padding_varlenIfEEvPaS1_PKaPKT_S3_S6_PKiiiiiiiiiiPKfSA_SA_SA_b,"",@"SHT_CUDA_INFO"
	.sectionflags	@""
	.align	4


	//----- nvinfo : EIATTR_CUDA_API_VERSION
	.align		4
        /*0000*/ 	.byte	0x04, 0x37
        /*0002*/ 	.short	(.L_782 - .L_781)
.L_781:
        /*0004*/ 	.word	0x00000082


	//----- nvinfo : EIATTR_KPARAM_INFO
	.align		4
.L_782:
        /*0008*/ 	.byte	0x04, 0x17
        /*000a*/ 	.short	(.L_784 - .L_783)
.L_783:
        /*000c*/ 	.word	0x00000000
        /*0010*/ 	.short	0x0014
        /*0012*/ 	.short	0x0080
        /*0014*/ 	.byte	0x00, 0xf0, 0x05, 0x00


	//----- nvinfo : EIATTR_KPARAM_INFO
	.align		4
.L_784:
        /*0018*/ 	.byte	0x04, 0x17
        /*001a*/ 	.short	(.L_786 - .L_785)
.L_785:
        /*001c*/ 	.word	0x00000000
        /*0020*/ 	.short	0x0013
        /*0022*/ 	.short	0x0078
        /*0024*/ 	.byte	0x00, 0xf5, 0x21, 0x00


	//----- nvinfo : EIATTR_KPARAM_INFO
	.align		4
.L_786:
        /*0028*/ 	.byte	0x04, 0x17
        /*002a*/ 	.short	(.L_788 - .L_787)
.L_787:
        /*002c*/ 	.word	0x00000000
        /*0030*/ 	.short	0x0012
        /*0032*/ 	.short	0x0070
        /*0034*/ 	.byte	0x00, 0xf5, 0x21, 0x00


	//----- nvinfo : EIATTR_KPARAM_INFO
	.align		4
.L_788:
        /*0038*/ 	.byte	0x04, 0x17
        /*003a*/ 	.short	(.L_790 - .L_789)
.L_789:
        /*003c*/ 	.word	0x00000000
        /*0040*/ 	.short	0x0011
        /*0042*/ 	.short	0x0068
        /*0044*/ 	.byte	0x00, 0xf5, 0x21, 0x00


	//----- nvinfo : EIATTR_KPARAM_INFO
	.align		4
.L_790:
        /*0048*/ 	.byte	0x04, 0x17
        /*004a*/ 	.short	(.L_792 - .L_791)
.L_791:
        /*004c*/ 	.word	0x00000000
        /*0050*/ 	.short	0x0010
        /*0052*/ 	.short	0x0060
        /*0054*/ 	.byte	0x00, 0xf5, 0x21, 0x00


	//----- nvinfo : EIATTR_KPARAM_INFO
	.align		4
.L_792:
        /*0058*/ 	.byte	0x04, 0x17
        /*005a*/ 	.short	(.L_794 - .L_793)
.L_793:
        /*005c*/ 	.word	0x00000000
        /*0060*/ 	.short	0x000f
        /*0062*/ 	.short	0x0058
        /*0064*/ 	.byte	0x00, 0xf0, 0x11, 0x00


	//----- nvinfo : EIATTR_KPARAM_INFO
	.align		4
.L_794:
        /*0068*/ 	.byte	0x04, 0x17
        /*006a*/ 	.short	(.L_796 - .L_795)
.L_795:
        /*006c*/ 	.word	0x00000000
        /*0070*/ 	.short	0x000e
        /*0072*/ 	.short	0x0054
        /*0074*/ 	.byte	0x00, 0xf0, 0x11, 0x00


	//----- nvinfo : EIATTR_KPARAM_INFO
	.align		4
.L_796:
        /*0078*/ 	.byte	0x04, 0x17
        /*007a*/ 	.short	(.L_798 - .L_797)
.L_797:
        /*007c*/ 	.word	0x00000000
        /*0080*/ 	.short	0x000d
        /*0082*/ 	.short	0x0050
        /*0084*/ 	.byte	0x00, 0xf0, 0x11, 0x00


	//----- nvinfo : EIATTR_KPARAM_INFO
	.align		4
.L_798:
        /*0088*/ 	.byte	0x04, 0x17
        /*008a*/ 	.short	(.L_800 - .L_799)
.L_799:
        /*008c*/ 	.word	0x00000000
        /*0090*/ 	.short	0x000c
        /*0092*/ 	.short	0x004c
        /*0094*/ 	.byte	0x00, 0xf0, 0x11, 0x00


	//----- nvinfo : EIATTR_KPARAM_INFO
	.align		4
.L_800:
        /*0098*/ 	.byte	0x04, 0x17
        /*009a*/ 	.short	(.L_802 - .L_801)
.L_801:
        /*009c*/ 	.word	0x00000000
        /*00a0*/ 	.short	0x000b
        /*00a2*/ 	.short	0x0048
        /*00a4*/ 	.byte	0x00, 0xf0, 0x11, 0x00


	//----- nvinfo : EIATTR_KPARAM_INFO
	.align		4
.L_802:
        /*00a8*/ 	.byte	0x04, 0x17
        /*00aa*/ 	.short	(.L_804 - .L_803)
.L_803:
        /*00ac*/ 	.word	0x00000000
        /*00b0*/ 	.short	0x000a
        /*00b2*/ 	.short	0x0044
        /*00b4*/ 	.byte	0x00, 0xf0, 0x11, 0x00


	//----- nvinfo : EIATTR_KPARAM_INFO
	.align		4
.L_804:
        /*00b8*/ 	.byte	0x04, 0x17
        /*00ba*/ 	.short	(.L_806 - .L_805)
.L_805:
        /*00bc*/ 	.word	0x00000000
        /*00c0*/ 	.short	0x0009
        /*00c2*/ 	.short	0x0040
        /*00c4*/ 	.byte	0x00, 0xf0, 0x11, 0x00


	//----- nvinfo : EIATTR_KPARAM_INFO
	.align		4
.L_806:
        /*00c8*/ 	.byte	0x04, 0x17
        /*00ca*/ 	.short	(.L_808 - .L_807)
.L_807:
        /*00cc*/ 	.word	0x00000000
        /*00d0*/ 	.short	0x0008
        /*00d2*/ 	.short	0x003c
        /*00d4*/ 	.byte	0x00, 0xf0, 0x11, 0x00


	//----- nvinfo : EIATTR_KPARAM_INFO
	.align		4
.L_808:
        /*00d8*/ 	.byte	0x04, 0x17
        /*00da*/ 	.short	(.L_810 - .L_809)
.L_809:
        /*00dc*/ 	.word	0x00000000
        /*00e0*/ 	.short	0x0007
        /*00e2*/ 	.short	0x0038
        /*00e4*/ 	.byte	0x00, 0xf0, 0x11, 0x00


	//----- nvinfo : EIATTR_KPARAM_INFO
	.align		4
.L_810:
        /*00e8*/ 	.byte	0x04, 0x17
        /*00ea*/ 	.short	(.L_812 - .L_811)
.L_811:
        /*00ec*/ 	.word	0x00000000
        /*00f0*/ 	.short	0x0006
        /*00f2*/ 	.short	0x0030
        /*00f4*/ 	.byte	0x00, 0xf5, 0x21, 0x00


	//----- nvinfo : EIATTR_KPARAM_INFO
	.align		4
.L_812:
        /*00f8*/ 	.byte	0x04, 0x17
        /*00fa*/ 	.short	(.L_814 - .L_813)
.L_813:
        /*00fc*/ 	.word	0x00000000
        /*0100*/ 	.short	0x0005
        /*0102*/ 	.short	0x0028
        /*0104*/ 	.byte	0x00, 0xf5, 0x21, 0x00


	//----- nvinfo : EIATTR_KPARAM_INFO
	.align		4
.L_814:
        /*0108*/ 	.byte	0x04, 0x17
        /*010a*/ 	.short	(.L_816 - .L_815)
.L_815:
        /*010c*/ 	.word	0x00000000
        /*0110*/ 	.short	0x0004
        /*0112*/ 	.short	0x0020
        /*0114*/ 	.byte	0x00, 0xf5, 0x21, 0x00


	//----- nvinfo : EIATTR_KPARAM_INFO
	.align		4
.L_816:
        /*0118*/ 	.byte	0x04, 0x17
        /*011a*/ 	.short	(.L_818 - .L_817)
.L_817:
        /*011c*/ 	.word	0x00000000
        /*0120*/ 	.short	0x0003
        /*0122*/ 	.short	0x0018
        /*0124*/ 	.byte	0x00, 0xf5, 0x21, 0x00


	//----- nvinfo : EIATTR_KPARAM_INFO
	.align		4
.L_818:
        /*0128*/ 	.byte	0x04, 0x17
        /*012a*/ 	.short	(.L_820 - .L_819)
.L_819:
        /*012c*/ 	.word	0x00000000
        /*0130*/ 	.short	0x0002
        /*0132*/ 	.short	0x0010
        /*0134*/ 	.byte	0x00, 0xf5, 0x21, 0x00


	//----- nvinfo : EIATTR_KPARAM_INFO
	.align		4
.L_820:
        /*0138*/ 	.byte	0x04, 0x17
        /*013a*/ 	.short	(.L_822 - .L_821)
.L_821:
        /*013c*/ 	.word	0x00000000
        /*0140*/ 	.short	0x0001
        /*0142*/ 	.short	0x0008
        /*0144*/ 	.byte	0x00, 0xf5, 0x21, 0x00


	//----- nvinfo : EIATTR_KPARAM_INFO
	.align		4
.L_822:
        /*0148*/ 	.byte	0x04, 0x17
        /*014a*/ 	.short	(.L_824 - .L_823)
.L_823:
        /*014c*/ 	.word	0x00000000
        /*0150*/ 	.short	0x0000
        /*0152*/ 	.short	0x0000
        /*0154*/ 	.byte	0x00, 0xf5, 0x21, 0x00


	//----- nvinfo : EIATTR_SPARSE_MMA_MASK
	.align		4
.L_824:
        /*0158*/ 	.byte	0x03, 0x50
        /*015a*/ 	.short	0x0000


	//----- nvinfo : EIATTR_MAXREG_COUNT
	.align		4
        /*015c*/ 	.byte	0x03, 0x1b
        /*015e*/ 	.short	0x00ff


	//----- nvinfo : EIATTR_MERCURY_ISA_VERSION
	.align		4
        /*0160*/ 	.byte	0x03, 0x5f
        /*0162*/ 	.short	0x0101


	//----- nvinfo : EIATTR_VRC_CTA_INIT_COUNT
	.align		4
        /*0164*/ 	.byte	0x02, 0x4a
	.zero		1
	.zero		1


	//----- nvinfo : EIATTR_EXIT_INSTR_OFFSETS
	.align		4
        /*0168*/ 	.byte	0x04, 0x1c
        /*016a*/ 	.short	(.L_826 - .L_825)


	//   ....[0]....
.L_825:
        /*016c*/ 	.word	0x00000c50


	//----- nvinfo : EIATTR_CBANK_PARAM_SIZE
	.align		4
.L_826:
        /*0170*/ 	.byte	0x03, 0x19
        /*0172*/ 	.short	0x0081


	//----- nvinfo : EIATTR_PARAM_CBANK
	.align		4
        /*0174*/ 	.byte	0x04, 0x0a
        /*0176*/ 	.short	(.L_828 - .L_827)
	.align		4
.L_827:
        /*0178*/ 	.word	index@(.nv.constant0._ZN17fastertransformer44add_QK_bias_transform_rebuild_padding_varlenIfEEvPaS1_PKaPKT_S3_S6_PKiiiiiiiiiiPKfSA_SA_SA_b)
        /*017c*/ 	.short	0x0380
        /*017e*/ 	.short	0x0081


	//----- nvinfo : EIATTR_SW_WAR
	.align		4
.L_828:
        /*0180*/ 	.byte	0x04, 0x36
        /*0182*/ 	.short	(.L_830 - .L_829)
.L_829:
        /*0184*/ 	.word	0x00000008
.L_830:


//--------------------- .nv.info._ZN17fastertransformer37add_QK_bias_transform_rebuild_paddingI6__halfEEvPaS2_PKiPKT_S4_S7_S4_iiiiiiiPKfS9_S9_S9_S9_S9_b --------------------------
	.section	.nv.info._ZN17fastertransformer37add_QK_bias_transform_rebuild_paddingI6__halfEEvPaS2_PKiPKT_S4_S7_S4_iiiiiiiPKfS9_S9_S9_S9_S9_b,"",@"SHT_CUDA_INFO"
	.sectionflags	@""
	.align	4


	//----- nvinfo : EIATTR_CUDA_API_VERSION
	.align		4
        /*0000*/ 	.byte	0x04, 0x37
        /*0002*/ 	.short	(.L_832 - .L_831)
.L_831:
        /*0004*/ 	.word	0x00000082


	//----- nvinfo : EIATTR_KPARAM_INFO
	.align		4
.L_832:
        /*0008*/ 	.byte	0x04, 0x17
        /*000a*/ 	.short	(.L_834 - .L_833)
.L_833:
        /*000c*/ 	.word	0x00000000
        /*0010*/ 	.short	0x0014
        /*0012*/ 	.short	0x0088
        /*0014*/ 	.byte	0x00, 0xf0, 0x05, 0x00


	//----- nvinfo : EIATTR_KPARAM_INFO
	.align		4
.L_834:
        /*0018*/ 	.byte	0x04, 0x17
        /*001a*/ 	.short	(.L_836 - .L_835)
.L_835:
        /*001c*/ 	.word	0x00000000
        /*0020*/ 	.short	0x0013
        /*0022*/ 	.short	0x0080
        /*0024*/ 	.byte	0x00, 0xf5, 0x21, 0x00


	//----- nvinfo : EIATTR_KPARAM_INFO
	.align		4
.L_836:
        /*0028*/ 	.byte	0x04, 0x17
        /*002a*/ 	.short	(.L_838 - .L_837)
.L_837:
        /*002c*/ 	.word	0x00000000
        /*0030*/ 	.short	0x0012
        /*0032*/ 	.short	0x0078
        /*0034*/ 	.byte	0x00, 0xf5, 0x21, 0x00


	//----- nvinfo : EIATTR_KPARAM_INFO
	.align		4
.L_838:
        /*0038*/ 	.byte	0x04, 0x17
        /*003a*/ 	.short	(.L_840 - .L_839)
.L_839:
        /*003c*/ 	.word	0x00000000
        /*0040*/ 	.short	0x0011
        /*0042*/ 	.short	0x0070
        /*0044*/ 	.byte	0x00, 0xf5, 0x21, 0x00


	//----- nvinfo : EIATTR_KPARAM_INFO
	.align		4
.L_840:
        /*0048*/ 	.byte	0x04, 0x17
        /*004a*/ 	.short	(.L_842 - .L_841)
.L_841:
        /*004c*/ 	.word	0x00000000
        /*0050*/ 	.short	0x0010
        /*0052*/ 	.short	0x0068
        /*0054*/ 	.byte	0x00, 0xf5, 0x21, 0x00


	//----- nvinfo : EIATTR_KPARAM_INFO
	.align		4
.L_842:
        /*0058*/ 	.byte	0x04, 0x17
        /*005a*/ 	.short	(.L_844 - .L_843)
.L_843:
        /*005c*/ 	.word	0x00000000
        /*0060*/ 	.short	0x000f
        /*0062*/ 	.short	0x0060
        /*0064*/ 	.byte	0x00, 0xf5, 0x21, 0x00


	//----- nvinfo : EIATTR_KPARAM_INFO
	.align		4
.L_844:
        /*0068*/ 	.byte	0x04, 0x17
        /*006a*/ 	.short	(.L_846 - .L_845)
.L_845:
        /*006c*/ 	.word	0x00000000
        /*0070*/ 	.short	0x000e
        /*0072*/ 	.short	0x0058
        /*0074*/ 	.byte	0x00, 0xf5, 0x21, 0x00


	//----- nvinfo : EIATTR_KPARAM_INFO
	.align		4
.L_846:
        /*0078*/ 	.byte	0x04, 0x17
        /*007a*/ 	.short	(.L_848 - .L_847)
.L_847:
        /*007c*/ 	.word	0x00000000
        /*0080*/ 	.short	0x000d
        /*0082*/ 	.short	0x0050
        /*0084*/ 	.byte	0x00, 0xf0, 0x11, 0x00


	//----- nvinfo : EIATTR_KPARAM_INFO
	.align		4
.L_848:
        /*0088*/ 	.byte	0x04, 0x17
        /*008a*/ 	.short	(.L_850 - .L_849)
.L_849:
        /*008c*/ 	.word	0x00000000
        /*0090*/ 	.short	0x000c
        /*0092*/ 	.short	0x004c
        /*0094*/ 	.byte	0x00, 0xf0, 0x11, 0x00


	//----- nvinfo : EIATTR_KPARAM_INFO
	.align		4
.L_850:
        /*0098*/ 	.byte	0x04, 0x17
        /*009a*/ 	.short	(.L_852 - .L_851)
.L_851:
        /*009c*/ 	.word	0x00000000
        /*00a0*/ 	.short	0x000b
        /*00a2*/ 	.short	0x0048
        /*00a4*/ 	.byte	0x00, 0xf0, 0x11, 0x00


	//----- nvinfo : EIATTR_KPARAM_INFO
	.align		4
.L_852:
        /*00a8*/ 	.byte	0x04, 0x17
        /*00aa*/ 	.short	(.L_854 - .L_853)
.L_853:
        /*00ac*/ 	.word	0x00000000
        /*00b0*/ 	.short	0x000a
        /*00b2*/ 	.short	0x0044
        /*00b4*/ 	.byte	0x00, 0xf0, 0x11, 0x00


	//----- nvinfo : EIATTR_KPARAM_INFO
	.align		4
.L_854:
        /*00b8*/ 	.byte	0x04, 0x17
        /*00ba*/ 	.short	(.L_856 - .L_855)
.L_855:
        /*00bc*/ 	.word	0x00000000
        /*00c0*/ 	.short	0x0009
        /*00c2*/ 	.short	0x0040
        /*00c4*/ 	.byte	0x00, 0xf0, 0x11, 0x00


	//----- nvinfo : EIATTR_KPARAM_INFO
	.align		4
.L_856:
        /*00c8*/ 	.byte	0x04, 0x17
        /*00ca*/ 	.short	(.L_858 - .L_857)
.L_857:
        /*00cc*/ 	.word	0x00000000
        /*00d0*/ 	.short	0x0008
        /*00d2*/ 	.short	0x003c
        /*00d4*/ 	.byte	0x00, 0xf0, 0x11, 0x00


	//----- nvinfo : EIATTR_KPARAM_INFO
	.align		4
.L_858:
        /*00d8*/ 	.byte	0x04, 0x17
        /*00da*/ 	.short	(.L_860 - .L_859)
.L_859:
        /*00dc*/ 	.word	0x00000000
        /*00e0*/ 	.short	0x0007
        /*00e2*/ 	.short	0x0038
        /*00e4*/ 	.byte	0x00, 0xf0, 0x11, 0x00


	//----- nvinfo : EIATTR_KPARAM_INFO
	.align		4
.L_860:
        /*00e8*/ 	.byte	0x04, 0x17
        /*00ea*/ 	.short	(.L_862 - .L_861)
.L_861:
        /*00ec*/ 	.word	0x00000000
        /*00f0*/ 	.short	0x0006
        /*00f2*/ 	.short	0x0030
        /*00f4*/ 	.byte	0x00, 0xf5, 0x21, 0x00


	//----- nvinfo : EIATTR_KPARAM_INFO
	.align		4
.L_862:
        /*00f8*/ 	.byte	0x04, 0x17
        /*00fa*/ 	.short	(.L_864 - .L_863)
.L_863:
        /*00fc*/ 	.word	0x00000000
        /*0100*/ 	.short	0x0005
        /*0102*/ 	.short	0x0028
        /*0104*/ 	.byte	0x00, 0xf5, 0x21, 0x00


	//----- nvinfo : EIATTR_KPARAM_INFO
	.align		4
.L_864:
        /*0108*/ 	.byte	0x04, 0x17
        /*010a*/ 	.short	(.L_866 - .L_865)
.L_865:
        /*010c*/ 	.word	0x00000000
        /*0110*/ 	.short	0x0004
        /*0112*/ 	.short	0x0020
        /*0114*/ 	.byte	0x00, 0xf5, 0x21, 0x00


	//----- nvinfo : EIATTR_KPARAM_INFO
	.align		4
.L_866:
        /*0118*/ 	.byte	0x04, 0x17
        /*011a*/ 	.short	(.L_868 - .L_867)
.L_867:
        /*011c*/ 	.word	0x00000000
        /*0120*/ 	.short	0x0003
        /*0122*/ 	.short	0x0018
        /*0124*/ 	.byte	0x00, 0xf5, 0x21, 0x00


	//----- nvinfo : EIATTR_KPARAM_INFO
	.align		4
.L_868:
        /*0128*/ 	.byte	0x04, 0x17
        /*012a*/ 	.short	(.L_870 - .L_869)
.L_869:
        /*012c*/ 	.word	0x00000000
        /*0130*/ 	.short	0x0002
        /*0132*/ 	.short	0x0010
        /*0134*/ 	.byte	0x00, 0xf5, 0x21, 0x00


	//----- nvinfo : EIATTR_KPARAM_INFO
	.align		4
.L_870:
        /*0138*/ 	.byte	0x04, 0x17
        /*013a*/ 	.short	(.L_872 - .L_871)
.L_871:
        /*013c*/ 	.word	0x00000000
        /*0140*/ 	.short	0x0001
        /*0142*/ 	.short	0x0008
        /*0144*/ 	.byte	0x00, 0xf5, 0x21, 0x00


	//----- nvinfo : EIATTR_KPARAM_INFO
	.align		4
.L_872:
        /*0148*/ 	.byte	0x04, 0x17
        /*014a*/ 	.short	(.L_874 - .L_873)
.L_873:
        /*014c*/ 	.word	0x00000000
        /*0150*/ 	.short	0x0000
        /*0152*/ 	.short	0x0000
        /*0154*/ 	.byte	0x00, 0xf5, 0x21, 0x00


	//----- nvinfo : EIATTR_SPARSE_MMA_MASK
	.align		4
.L_874:
        /*0158*/ 	.byte	0x03, 0x50
        /*015a*/ 	.short	0x0000


	//----- nvinfo : EIATTR_MAXREG_COUNT
	.align		4
        /*015c*/ 	.byte	0x03, 0x1b
        /*015e*/ 	.short	0x00ff


	//----- nvinfo : EIATTR_MERCURY_ISA_VERSION
	.align		4
        /*0160*/ 	.byte	0x03, 0x5f
        /*0162*/ 	.short	0x0101


	//----- nvinfo : EIATTR_VRC_CTA_INIT_COUNT
	.align		4
        /*0164*/ 	.byte	0x02, 0x4a
	.zero		1
	.zero		1


	//----- nvinfo : EIATTR_EXIT_INSTR_OFFSETS
	.align		4
        /*0168*/ 	.byte	0x04, 0x1c
        /*016a*/ 	.short	(.L_876 - .L_875)


	//   ....[0]....
.L_875:
        /*016c*/ 	.word	0x00000e10


	//----- nvinfo : EIATTR_CBANK_PARAM_SIZE
	.align		4
.L_876:
        /*0170*/ 	.byte	0x03, 0x19
        /*0172*/ 	.short	0x0089


	//----- nvinfo : EIATTR_PARAM_CBANK
	.align		4
        /*0174*/ 	.byte	0x04, 0x0a
        /*0176*/ 	.short	(.L_878 - .L_877)
	.align		4
.L_877:
        /*0178*/ 	.word	index@(.nv.constant0._ZN17fastertransformer37add_QK_bias_transform_rebuild_paddingI6__halfEEvPaS2_PKiPKT_S4_S7_S4_iiiiiiiPKfS9_S9_S9_S9_S9_b)
        /*017c*/ 	.short	0x0380
        /*017e*/ 	.short	0x0089


	//----- nvinfo : EIATTR_SW_WAR
	.align		4
.L_878:
        /*0180*/ 	.byte	0x04, 0x36
        /*0182*/ 	.short	(.L_880 - .L_879)
.L_879:
        /*0184*/ 	.word	0x00000008
.L_880:


//--------------------- .nv.info._ZN17fastertransformer37add_QK_bias_transform_rebuild_paddingIfEEvPaS1_PKiPKT_S3_S6_S3_iiiiiiiPKfS8_S8_S8_S8_S8_b --------------------------
	.section	.nv.info._ZN17fastertransformer37add_QK_bias_transform_rebuild_paddingIfEEvPaS1_PKiPKT_S3_S6_S3_iiiiiiiPKfS8_S8_S8_S8_S8_b,"",@"SHT_CUDA_INFO"
	.sectionflags	@""
	.align	4


	//----- nvinfo : EIATTR_CUDA_API_VERSION
	.align		4
        /*0000*/ 	.byte	0x04, 0x37
        /*0002*/ 	.short	(.L_882 - .L_881)
.L_881:
        /*0004*/ 	.word	0x00000082


	//----- nvinfo : EIATTR_KPARAM_INFO
	.align		4
.L_882:
        /*0008*/ 	.byte	0x04, 0x17
        /*000a*/ 	.short	(.L_884 - .L_883)
.L_883:
        /*000c*/ 	.word	0x00000000
        /*0010*/ 	.short	0x0014
        /*0012*/ 	.short	0x0088
        /*0014*/ 	.byte	0x00, 0xf0, 0x05, 0x00


	//----- nvinfo : EIATTR_KPARAM_INFO
	.align		4
.L_884:
        /*0018*/ 	.byte	0x04, 0x17
        /*001a*/ 	.short	(.L_886 - .L_885)
.L_885:
        /*001c*/ 	.word	0x00000000
        /*0020*/ 	.short	0x0013
        /*0022*/ 	.short	0x0080
        /*0024*/ 	.byte	0x00, 0xf5, 0x21, 0x00


	//----- nvinfo : EIATTR_KPARAM_INFO
	.align		4
.L_886:
        /*0028*/ 	.byte	0x04, 0x17
        /*002a*/ 	.short	(.L_888 - .L_887)
.L_887:
        /*002c*/ 	.word	0x00000000
        /*0030*/ 	.short	0x0012
        /*0032*/ 	.short	0x0078
        /*0034*/ 	.byte	0x00, 0xf5, 0x21, 0x00


	//----- nvinfo : EIATTR_KPARAM_INFO
	.align		4
.L_888:
        /*0038*/ 	.byte	0x04, 0x17
        /*003a*/ 	.short	(.L_890 - .L_889)
.L_889:
        /*003c*/ 	.word	0x00000000
        /*0040*/ 	.short	0x0011
        /*0042*/ 	.short	0x0070
        /*0044*/ 	.byte	0x00, 0xf5, 0x21, 0x00


	//----- nvinfo : EIATTR_KPARAM_INFO
	.align		4
.L_890:
        /*0048*/ 	.byte	0x04, 0x17
        /*004a*/ 	.short	(.L_892 - .L_891)
.L_891:
        /*004c*/ 	.word	0x00000000
        /*0050*/ 	.short	0x0010
        /*0052*/ 	.short	0x0068
        /*0054*/ 	.byte	0x00, 0xf5, 0x21, 0x00


	//----- nvinfo : EIATTR_KPARAM_INFO
	.align		4
.L_892:
        /*0058*/ 	.byte	0x04, 0x17
        /*005a*/ 	.short	(.L_894 - .L_893)
.L_893:
        /*005c*/ 	.word	0x00000000
        /*0060*/ 	.short	0x000f
        /*0062*/ 	.short	0x0060
        /*0064*/ 	.byte	0x00, 0xf5, 0x21, 0x00


	//----- nvinfo : EIATTR_KPARAM_INFO
	.align		4
.L_894:
        /*0068*/ 	.byte	0x04, 0x17
        /*006a*/ 	.short	(.L_896 - .L_895)
.L_895:
        /*006c*/ 	.word	0x00000000
        /*0070*/ 	.short	0x000e
        /*0072*/ 	.short	0x0058
        /*0074*/ 	.byte	0x00, 0xf5, 0x21, 0x00


	//----- nvinfo : EIATTR_KPARAM_INFO
	.align		4
.L_896:
        /*0078*/ 	.byte	0x04, 0x17
        /*007a*/ 	.short	(.L_898 - .L_897)
.L_897:
        /*007c*/ 	.word	0x00000000
        /*0080*/ 	.short	0x000d
        /*0082*/ 	.short	0x0050
        /*0084*/ 	.byte	0x00, 0xf0, 0x11, 0x00


	//----- nvinfo : EIATTR_KPARAM_INFO
	.align		4
.L_898:
        /*0088*/ 	.byte	0x04, 0x17
        /*008a*/ 	.short	(.L_900 - .L_899)
.L_899:
        /*008c*/ 	.word	0x00000000
        /*0090*/ 	.short	0x000c
        /*0092*/ 	.short	0x004c
        /*0094*/ 	.byte	0x00, 0xf0, 0x11, 0x00


	//----- nvinfo : EIATTR_KPARAM_INFO
	.align		4
.L_900:
        /*0098*/ 	.byte	0x04, 0x17
        /*009a*/ 	.short	(.L_902 - .L_901)
.L_901:
        /*009c*/ 	.word	0x00000000
        /*00a0*/ 	.short	0x000b
        /*00a2*/ 	.short	0x0048
        /*00a4*/ 	.byte	0x00, 0xf0, 0x11, 0x00


	//----- nvinfo : EIATTR_KPARAM_INFO
	.align		4
.L_902:
        /*00a8*/ 	.byte	0x04, 0x17
        /*00aa*/ 	.short	(.L_904 - .L_903)
.L_903:
        /*00ac*/ 	.word	0x00000000
        /*00b0*/ 	.short	0x000a
        /*00b2*/ 	.short	0x0044
        /*00b4*/ 	.byte	0x00, 0xf0, 0x11, 0x00


	//----- nvinfo : EIATTR_KPARAM_INFO
	.align		4
.L_904:
        /*00b8*/ 	.byte	0x04, 0x17
        /*00ba*/ 	.short	(.L_906 - .L_905)
.L_905:
        /*00bc*/ 	.word	0x00000000
        /*00c0*/ 	.short	0x0009
        /*00c2*/ 	.short	0x0040
        /*00c4*/ 	.byte	0x00, 0xf0, 0x11, 0x00


	//----- nvinfo : EIATTR_KPARAM_INFO
	.align		4
.L_906:
        /*00c8*/ 	.byte	0x04, 0x17
        /*00ca*/ 	.short	(.L_908 - .L_907)
.L_907:
        /*00cc*/ 	.word	0x00000000
        /*00d0*/ 	.short	0x0008
        /*00d2*/ 	.short	0x003c
        /*00d4*/ 	.byte	0x00, 0xf0, 0x11, 0x00


	//----- nvinfo : EIATTR_KPARAM_INFO
	.align		4
.L_908:
        /*00d8*/ 	.byte	0x04, 0x17
        /*00da*/ 	.short	(.L_910 - .L_909)
.L_909:
        /*00dc*/ 	.word	0x00000000
        /*00e0*/ 	.short	0x0007
        /*00e2*/ 	.short	0x0038
        /*00e4*/ 	.byte	0x00, 0xf0, 0x11, 0x00


	//----- nvinfo : EIATTR_KPARAM_INFO
	.align		4
.L_910:
        /*00e8*/ 	.byte	0x04, 0x17
        /*00ea*/ 	.short	(.L_912 - .L_911)
.L_911:
        /*00ec*/ 	.word	0x00000000
        /*00f0*/ 	.short	0x0006
        /*00f2*/ 	.short	0x0030
        /*00f4*/ 	.byte	0x00, 0xf5, 0x21, 0x00


	//----- nvinfo : EIATTR_KPARAM_INFO
	.align		4
.L_912:
        /*00f8*/ 	.byte	0x04, 0x17
        /*00fa*/ 	.short	(.L_914 - .L_913)
.L_913:
        /*00fc*/ 	.word	0x00000000
        /*0100*/ 	.short	0x0005
        /*0102*/ 	.short	0x0028
        /*0104*/ 	.byte	0x00, 0xf5, 0x21, 0x00


	//----- nvinfo : EIATTR_KPARAM_INFO
	.align		4
.L_914:
        /*0108*/ 	.byte	0x04, 0x17
        /*010a*/ 	.short	(.L_916 - .L_915)
.L_915:
        /*010c*/ 	.word	0x00000000
        /*0110*/ 	.short	0x0004
        /*0112*/ 	.short	0x0020
        /*0114*/ 	.byte	0x00, 0xf5, 0x21, 0x00


	//----- nvinfo : EIATTR_KPARAM_INFO
	.align		4
.L_916:
        /*0118*/ 	.byte	0x04, 0x17
        /*011a*/ 	.short	(.L_918 - .L_917)
.L_917:
        /*011c*/ 	.word	0x00000000
        /*0120*/ 	.short	0x0003
        /*0122*/ 	.short	0x0018
        /*0124*/ 	.byte	0x00, 0xf5, 0x21, 0x00


	//----- nvinfo : EIATTR_KPARAM_INFO
	.align		4
.L_918:
        /*0128*/ 	.byte	0x04, 0x17
        /*012a*/ 	.short	(.L_920 - .L_919)
.L_919:
        /*012c*/ 	.word	0x00000000
        /*0130*/ 	.short	0x0002
        /*0132*/ 	.short	0x0010
        /*0134*/ 	.byte	0x00, 0xf5, 0x21, 0x00


	//----- nvinfo : EIATTR_KPARAM_INFO
	.align		4
.L_920:
        /*0138*/ 	.byte	0x04, 0x17
        /*013a*/ 	.short	(.L_922 - .L_921)
.L_921:
        /*013c*/ 	.word	0x00000000
        /*0140*/ 	.short	0x0001
        /*0142*/ 	.short	0x0008
        /*0144*/ 	.byte	0x00, 0xf5, 0x21, 0x00


	//----- nvinfo : EIATTR_KPARAM_INFO
	.align		4
.L_922:
        /*0148*/ 	.byte	0x04, 0x17
        /*014a*/ 	.short	(.L_924 - .L_923)
.L_923:
        /*014c*/ 	.word	0x00000000
        /*0150*/ 	.short	0x0000
        /*0152*/ 	.short	0x0000
        /*0154*/ 	.byte	0x00, 0xf5, 0x21, 0x00


	//----- nvinfo : EIATTR_SPARSE_MMA_MASK
	.align		4
.L_924:
        /*0158*/ 	.byte	0x03, 0x50
        /*015a*/ 	.short	0x0000


	//----- nvinfo : EIATTR_MAXREG_COUNT
	.align		4
        /*015c*/ 	.byte	0x03, 0x1b
        /*015e*/ 	.short	0x00ff


	//----- nvinfo : EIATTR_MERCURY_ISA_VERSION
	.align		4
        /*0160*/ 	.byte	0x03, 0x5f
        /*0162*/ 	.short	0x0101


	//----- nvinfo : EIATTR_VRC_CTA_INIT_COUNT
	.align		4
        /*0164*/ 	.byte	0x02, 0x4a
	.zero		1
	.zero		1


	//----- nvinfo : EIATTR_EXIT_INSTR_OFFSETS
	.align		4
        /*0168*/ 	.byte	0x04, 0x1c
        /*016a*/ 	.short	(.L_926 - .L_925)


	//   ....[0]....
.L_925:
        /*016c*/ 	.word	0x00000dd0


	//----- nvinfo : EIATTR_CBANK_PARAM_SIZE
	.align		4
.L_926:
        /*0170*/ 	.byte	0x03, 0x19
        /*0172*/ 	.short	0x0089


	//----- nvinfo : EIATTR_PARAM_CBANK
	.align		4
        /*0174*/ 	.byte	0x04, 0x0a
        /*0176*/ 	.short	(.L_928 - .L_927)
	.align		4
.L_927:
        /*0178*/ 	.word	index@(.nv.constant0._ZN17fastertransformer37add_QK_bias_transform_rebuild_paddingIfEEvPaS1_PKiPKT_S3_S6_S3_iiiiiiiPKfS8_S8_S8_S8_S8_b)
        /*017c*/ 	.short	0x0380
        /*017e*/ 	.short	0x0089


	//----- nvinfo : EIATTR_SW_WAR
	.align		4
.L_928:
        /*0180*/ 	.byte	0x04, 0x36
        /*0182*/ 	.short	(.L_930 - .L_929)
.L_929:
        /*0184*/ 	.word	0x00000008
.L_930:


//--------------------- .nv.info._ZN17fastertransformer32add_QK_bias_transform_varlen_rowI6__halfEEvPaS2_PKaPKT_S4_S7_iiiiiiiiPKfS9_S9_S9_bi --------------------------
	.section	.nv.info._ZN17fastertransformer32add_QK_bias_transform_varlen_rowI6__halfEEvPaS2_PKaPKT_S4_S7_iiiiiiiiPKfS9_S9_S9_bi,"",@"SHT_CUDA_INFO"
	.sectionflags	@""
	.align	4


	//----- nvinfo : EIATTR_CUDA_API_VERSION
	.align		4
        /*0000*/ 	.byte	0x04, 0x37
        /*0002*/ 	.short	(.L_932 - .L_931)
.L_931:
        /*0004*/ 	.word	0x00000082


	//----- nvinfo : EIATTR_KPARAM_INFO
	.align		4
.L_932:
        /*0008*/ 	.byte	0x04, 0x17
        /*000a*/ 	.short	(.L_934 - .L_933)
.L_933:
        /*000c*/ 	.word	0x00000000
        /*0010*/ 	.short	0x0013
        /*0012*/ 	.short	0x0074
        /*0014*/ 	.byte	0x00, 0xf0, 0x11, 0x00


	//----- nvinfo : EIATTR_KPARAM_INFO
	.align		4
.L_934:
        /*0018*/ 	.byte	0x04, 0x17
        /*001a*/ 	.short	(.L_936 - .L_935)
.L_935:
        /*001c*/ 	.word	0x00000000
        /*0020*/ 	.short	0x0012
        /*0022*/ 	.short	0x0070
        /*0024*/ 	.byte	0x00, 0xf0, 0x05, 0x00


	//----- nvinfo : EIATTR_KPARAM_INFO
	.align		4
.L_936:
        /*0028*/ 	.byte	0x04, 0x17
        /*002a*/ 	.short	(.L_938 - .L_937)
.L_937:
        /*002c*/ 	.word	0x00000000
        /*0030*/ 	.short	0x0011
        /*0032*/ 	.short	0x0068
        /*0034*/ 	.byte	0x00, 0xf5, 0x21, 0x00


	//----- nvinfo : EIATTR_KPARAM_INFO
	.align		4
.L_938:
        /*0038*/ 	.byte	0x04, 0x17
        /*003a*/ 	.short	(.L_940 - .L_939)
.L_939:
        /*003c*/ 	.word	0x00000000
        /*0040*/ 	.short	0x0010
        /*0042*/ 	.short	0x0060
        /*0044*/ 	.byte	0x00, 0xf5, 0x21, 0x00


	//----- nvinfo : EIATTR_KPARAM_INFO
	.align		4
.L_940:
        /*0048*/ 	.byte	0x04, 0x17
        /*004a*/ 	.short	(.L_942 - .L_941)
.L_941:
        /*004c*/ 	.word	0x00000000
        /*0050*/ 	.short	0x000f
        /*0052*/ 	.short	0x0058
        /*0054*/ 	.byte	0x00, 0xf5, 0x21, 0x00


	//----- nvinfo : EIATTR_KPARAM_INFO
	.align		4
.L_942:
        /*0058*/ 	.byte	0x04, 0x17
        /*005a*/ 	.short	(.L_944 - .L_943)
.L_943:
        /*005c*/ 	.word	0x00000000
        /*0060*/ 	.short	0x000e
        /*0062*/ 	.short	0x0050
        /*0064*/ 	.byte	0x00, 0xf5, 0x21, 0x00


	//----- nvinfo : EIATTR_KPARAM_INFO
	.align		4
.L_944:
        /*0068*/ 	.byte	0x04, 0x17
        /*006a*/ 	.short	(.L_946 - .L_945)
.L_945:
        /*006c*/ 	.word	0x00000000
        /*0070*/ 	.short	0x000d
        /*0072*/ 	.short	0x004c
        /*0074*/ 	.byte	0x00, 0xf0, 0x11, 0x00


	//----- nvinfo : EIATTR_KPARAM_INFO
	.align		4
.L_946:
        /*0078*/ 	.byte	0x04, 0x17
        /*007a*/ 	.short	(.L_948 - .L_947)
.L_947:
        /*007c*/ 	.word	0x00000000
        /*0080*/ 	.short	0x000c
        /*0082*/ 	.short	0x0048
        /*0084*/ 	.byte	0x00, 0xf0, 0x11, 0x00


	//----- nvinfo : EIATTR_KPARAM_INFO
	.align		4
.L_948:
        /*0088*/ 	.byte	0x04, 0x17
        /*008a*/ 	.short	(.L_950 - .L_949)
.L_949:
        /*008c*/ 	.word	0x00000000
        /*0090*/ 	.short	0x000b
        /*0092*/ 	.short	0x0044
        /*0094*/ 	.byte	0x00, 0xf0, 0x11, 0x00


	//----- nvinfo : EIATTR_KPARAM_INFO
	.align		4
.L_950:
        /*0098*/ 	.byte	0x04, 0x17
        /*009a*/ 	.short	(.L_952 - .L_951)
.L_951:
        /*009c*/ 	.word	0x00000000
        /*00a0*/ 	.short	0x000a
        /*00a2*/ 	.short	0x0040
        /*00a4*/ 	.byte	0x00, 0xf0, 0x11, 0x00


	//----- nvinfo : EIATTR_KPARAM_INFO
	.align		4
.L_952:
        /*00a8*/ 	.byte	0x04, 0x17
        /*00aa*/ 	.short	(.L_954 - .L_953)
.L_953:
        /*00ac*/ 	.word	0x00000000
        /*00b0*/ 	.short	0x0009
        /*00b2*/ 	.short	0x003c
        /*00b4*/ 	.byte	0x00, 0xf0, 0x11, 0x00


	//----- nvinfo : EIATTR_KPARAM_INFO
	.align		4
.L_954:
        /*00b8*/ 	.byte	0x04, 0x17
        /*00ba*/ 	.short	(.L_956 - .L_955)
.L_955:
        /*00bc*/ 	.word	0x00000000
        /*00c0*/ 	.short	0x0008
        /*00c2*/ 	.short	0x0038
        /*00c4*/ 	.byte	0x00, 0xf0, 0x11, 0x00


	//----- nvinfo : EIATTR_KPARAM_INFO
	.align		4
.L_956:
        /*00c8*/ 	.byte	0x04, 0x17
        /*00ca*/ 	.short	(.L_958 - .L_957)
.L_957:
        /*00cc*/ 	.word	0x00000000
        /*00d0*/ 	.short	0x0007
        /*00d2*/ 	.short	0x0034
        /*00d4*/ 	.byte	0x00, 0xf0, 0x11, 0x00


	//----- nvinfo : EIATTR_KPARAM_INFO
	.align		4
.L_958:
        /*00d8*/ 	.byte	0x04, 0x17
        /*00da*/ 	.short	(.L_960 - .L_959)
.L_959:
        /*00dc*/ 	.word	0x00000000
        /*00e0*/ 	.short	0x0006
        /*00e2*/ 	.short	0x0030
        /*00e4*/ 	.byte	0x00, 0xf0, 0x11, 0x00


	//----- nvinfo : EIATTR_KPARAM_INFO
	.align		4
.L_960:
        /*00e8*/ 	.byte	0x04, 0x17
        /*00ea*/ 	.short	(.L_962 - .L_961)
.L_961:
        /*00ec*/ 	.word	0x00000000
        /*00f0*/ 	.short	0x0005
        /*00f2*/ 	.short	0x0028
        /*00f4*/ 	.byte	0x00, 0xf5, 0x21, 0x00


	//----- nvinfo : EIATTR_KPARAM_INFO
	.align		4
.L_962:
        /*00f8*/ 	.byte	0x04, 0x17
        /*00fa*/ 	.short	(.L_964 - .L_963)
.L_963:
        /*00fc*/ 	.word	0x00000000
        /*0100*/ 	.short	0x0004
        /*0102*/ 	.short	0x0020
        /*0104*/ 	.byte	0x00, 0xf5, 0x21, 0x00


	//----- nvinfo : EIATTR_KPARAM_INFO
	.align		4
.L_964:
        /*0108*/ 	.byte	0x04, 0x17
        /*010a*/ 	.short	(.L_966 - .L_965)
.L_965:
        /*010c*/ 	.word	0x00000000
        /*0110*/ 	.short	0x0003
        /*0112*/ 	.short	0x0018
        /*0114*/ 	.byte	0x00, 0xf5, 0x21, 0x00


	//----- nvinfo : EIATTR_KPARAM_INFO
	.align		4
.L_966:
        /*0118*/ 	.byte	0x04, 0x17
        /*011a*/ 	.short	(.L_968 - .L_967)
.L_967:
        /*011c*/ 	.word	0x00000000
        /*0120*/ 	.short	0x0002
        /*0122*/ 	.short	0x0010
        /*0124*/ 	.byte	0x00, 0xf5, 0x21, 0x00


	//----- nvinfo : EIATTR_KPARAM_INFO
	.align		4
.L_968:
        /*0128*/ 	.byte	0x04, 0x17
        /*012a*/ 	.short	(.L_970 - .L_969)
.L_969:
        /*012c*/ 	.word	0x00000000
        /*0130*/ 	.short	0x0001
        /*0132*/ 	.short	0x0008
        /*0134*/ 	.byte	0x00, 0xf5, 0x21, 0x00


	//----- nvinfo : EIATTR_KPARAM_INFO
	.align		4
.L_970:
        /*0138*/ 	.byte	0x04, 0x17
        /*013a*/ 	.short	(.L_972 - .L_971)
.L_971:
        /*013c*/ 	.word	0x00000000
        /*0140*/ 	.short	0x0000
        /*0142*/ 	.short	0x0000
        /*0144*/ 	.byte	0x00, 0xf5, 0x21, 0x00


	//----- nvinfo : EIATTR_SPARSE_MMA_MASK
	.align		4
.L_972:
        /*0148*/ 	.byte	0x03, 0x50
        /*014a*/ 	.short	0x0000


	//----- nvinfo : EIATTR_MAXREG_COUNT
	.align		4
        /*014c*/ 	.byte	0x03, 0x1b
        /*014e*/ 	.short	0x00ff


	//----- nvinfo : EIATTR_MERCURY_ISA_VERSION
	.align		4
        /*0150*/ 	.byte	0x03, 0x5f
        /*0152*/ 	.short	0x0101


	//----- nvinfo : EIATTR_VRC_CTA_INIT_COUNT
	.align		4
        /*0154*/ 	.byte	0x02, 0x4a
	.zero		1
	.zero		1


	//----- nvinfo : EIATTR_EXIT_INSTR_OFFSETS
	.align		4
        /*0158*/ 	.byte	0x04, 0x1c
        /*015a*/ 	.short	(.L_974 - .L_973)


	//   ....[0]....
.L_973:
        /*015c*/ 	.word	0x00000c10


	//----- nvinfo : EIATTR_CBANK_PARAM_SIZE
	.align		4
.L_974:
        /*0160*/ 	.byte	0x03, 0x19
        /*0162*/ 	.short	0x0078


	//----- nvinfo : EIATTR_PARAM_CBANK
	.align		4
        /*0164*/ 	.byte	0x04, 0x0a
        /*0166*/ 	.short	(.L_976 - .L_975)
	.align		4
.L_975:
        /*0168*/ 	.word	index@(.nv.constant0._ZN17fastertransformer32add_QK_bias_transform_varlen_rowI6__halfEEvPaS2_PKaPKT_S4_S7_iiiiiiiiPKfS9_S9_S9_bi)
        /*016c*/ 	.short	0x0380
        /*016e*/ 	.short	0x0078


	//----- nvinfo : EIATTR_SW_WAR
	.align		4
.L_976:
        /*0170*/ 	.byte	0x04, 0x36
        /*0172*/ 	.short	(.L_978 - .L_977)
.L_977:
        /*0174*/ 	.word	0x00000008
.L_978:


//--------------------- .nv.info._ZN17fastertransformer32add_QK_bias_transform_varlen_rowIfEEvPaS1_PKaPKT_S3_S6_iiiiiiiiPKfS8_S8_S8_bi --------------------------
	.section	.nv.info._ZN17fastertransformer32add_QK_bias_transform_varlen_rowIfEEvPaS1_PKaPKT_S3_S6_iiiiiiiiPKfS8_S8_S8_bi,"",@"SHT_CUDA_INFO"
	.sectionflags	@""
	.align	4


	//----- nvinfo : EIATTR_CUDA_API_VERSION
	.align		4
        /*0000*/ 	.byte	0x04, 0x37
        /*0002*/ 	.short	(.L_980 - .L_979)
.L_979:
        /*0004*/ 	.word	0x00000082


	//----- nvinfo : EIATTR_KPARAM_INFO
	.align		4
.L_980:
        /*0008*/ 	.byte	0x04, 0x17
        /*000a*/ 	.short	(.L_982 - .L_981)
.L_981:
        /*000c*/ 	.word	0x00000000
        /*0010*/ 	.short	0x0013
        /*0012*/ 	.short	0x0074
        /*0014*/ 	.byte	0x00, 0xf0, 0x11, 0x00


	//----- nvinfo : EIATTR_KPARAM_INFO
	.align		4
.L_982:
        /*0018*/ 	.byte	0x04, 0x17
        /*001a*/ 	.short	(.L_984 - .L_983)
.L_983:
        /*001c*/ 	.word	0x00000000
        /*0020*/ 	.short	0x0012
        /*0022*/ 	.short	0x0070
        /*0024*/ 	.byte	0x00, 0xf0, 0x05, 0x00


	//----- nvinfo : EIATTR_KPARAM_INFO
	.align		4
.L_984:
        /*0028*/ 	.byte	0x04, 0x17
        /*002a*/ 	.short	(.L_986 - .L_985)
.L_985:
        /*002c*/ 	.word	0x00000000
        /*0030*/ 	.short	0x0011
        /*0032*/ 	.short	0x0068
        /*0034*/ 	.byte	0x00, 0xf5, 0x21, 0x00


	//----- nvinfo : EIATTR_KPARAM_INFO
	.align		4
.L_986:
        /*0038*/ 	.byte	0x04, 0x17
        /*003a*/ 	.short	(.L_988 - .L_987)
.L_987:
        /*003c*/ 	.word	0x00000000
        /*0040*/ 	.short	0x0010
        /*0042*/ 	.short	0x0060
        /*0044*/ 	.byte	0x00, 0xf5, 0x21, 0x00


	//----- nvinfo : EIATTR_KPARAM_INFO
	.align		4
.L_988:
        /*0048*/ 	.byte	0x04, 0x17
        /*004a*/ 	.short	(.L_990 - .L_989)
.L_989:
        /*004c*/ 	.word	0x00000000
        /*0050*/ 	.short	0x000f
        /*0052*/ 	.short	0x0058
        /*0054*/ 	.byte	0x00, 0xf5, 0x21, 0x00


	//----- nvinfo : EIATTR_KPARAM_INFO
	.align		4
.L_990:
        /*0058*/ 	.byte	0x04, 0x17
        /*005a*/ 	.short	(.L_992 - .L_991)
.L_991:
        /*005c*/ 	.word	0x00000000
        /*0060*/ 	.short	0x000e
        /*0062*/ 	.short	0x0050
        /*0064*/ 	.byte	0x00, 0xf5, 0x21, 0x00


	//----- nvinfo : EIATTR_KPARAM_INFO
	.align		4
.L_992:
        /*0068*/ 	.byte	0x04, 0x17
        /*006a*/ 	.short	(.L_994 - .L_993)
.L_993:
        /*006c*/ 	.word	0x00000000
        /*0070*/ 	.short	0x000d
        /*0072*/ 	.short	0x004c
        /*0074*/ 	.byte	0x00, 0xf0, 0x11, 0x00


	//----- nvinfo : EIATTR_KPARAM_INFO
	.align		4
.L_994:
        /*0078*/ 	.byte	0x04, 0x17
        /*007a*/ 	.short	(.L_996 - .L_995)
.L_995:
        /*007c*/ 	.word	0x00000000
        /*0080*/ 	.short	0x000c
        /*0082*/ 	.short	0x0048
        /*0084*/ 	.byte	0x00, 0xf0, 0x11, 0x00


	//----- nvinfo : EIATTR_KPARAM_INFO
	.align		4
.L_996:
        /*0088*/ 	.byte	0x04, 0x17
        /*008a*/ 	.short	(.L_998 - .L_997)
.L_997:
        /*008c*/ 	.word	0x00000000
        /*0090*/ 	.short	0x000b
        /*0092*/ 	.short	0x0044
        /*0094*/ 	.byte	0x00, 0xf0, 0x11, 0x00


	//----- nvinfo : EIATTR_KPARAM_INFO
	.align		4
.L_998:
        /*0098*/ 	.byte	0x04, 0x17
        /*009a*/ 	.short	(.L_1000 - .L_999)
.L_999:
        /*009c*/ 	.word	0x00000000
        /*00a0*/ 	.short	0x000a
        /*00a2*/ 	.short	0x0040
        /*00a4*/ 	.byte	0x00, 0xf0, 0x11, 0x00


	//----- nvinfo : EIATTR_KPARAM_INFO
	.align		4
.L_1000:
        /*00a8*/ 	.byte	0x04, 0x17
        /*00aa*/ 	.short	(.L_1002 - .L_1001)
.L_1001:
        /*00ac*/ 	.word	0x00000000
        /*00b0*/ 	.short	0x0009
        /*00b2*/ 	.short	0x003c
        /*00b4*/ 	.byte	0x00, 0xf0, 0x11, 0x00


	//----- nvinfo : EIATTR_KPARAM_INFO
	.align		4
.L_1002:
        /*00b8*/ 	.byte	0x04, 0x17
        /*00ba*/ 	.short	(.L_1004 - .L_1003)
.L_1003:
        /*00bc*/ 	.word	0x00000000
        /*00c0*/ 	.short	0x0008
        /*00c2*/ 	.short	0x0038
        /*00c4*/ 	.byte	0x00, 0xf0, 0x11, 0x00


	//----- nvinfo : EIATTR_KPARAM_INFO
	.align		4
.L_1004:
        /*00c8*/ 	.byte	0x04, 0x17
        /*00ca*/ 	.short	(.L_1006 - .L_1005)
.L_1005:
        /*00cc*/ 	.word	0x00000000
        /*00d0*/ 	.short	0x0007
        /*00d2*/ 	.short	0x0034
        /*00d4*/ 	.byte	0x00, 0xf0, 0x11, 0x00


	//----- nvinfo : EIATTR_KPARAM_INFO
	.align		4
.L_1006:
        /*00d8*/ 	.byte	0x04, 0x17
        /*00da*/ 	.short	(.L_1008 - .L_1007)
.L_1007:
        /*00dc*/ 	.word	0x00000000
        /*00e0*/ 	.short	0x0006
        /*00e2*/ 	.short	0x0030
        /*00e4*/ 	.byte	0x00, 0xf0, 0x11, 0x00


	//----- nvinfo : EIATTR_KPARAM_INFO
	.align		4
.L_1008:
        /*00e8*/ 	.byte	0x04, 0x17
        /*00ea*/ 	.short	(.L_1010 - .L_1009)
.L_1009:
        /*00ec*/ 	.word	0x00000000
        /*00f0*/ 	.short	0x0005
        /*00f2*/ 	.short	0x0028
        /*00f4*/ 	.byte	0x00, 0xf5, 0x21, 0x00


	//----- nvinfo : EIATTR_KPARAM_INFO
	.align		4
.L_1010:
        /*00f8*/ 	.byte	0x04, 0x17
        /*00fa*/ 	.short	(.L_1012 - .L_1011)
.L_1011:
        /*00fc*/ 	.word	0x00000000
        /*0100*/ 	.short	0x0004
        /*0102*/ 	.short	0x0020
        /*0104*/ 	.byte	0x00, 0xf5, 0x21, 0x00


	//----- nvinfo : EIATTR_KPARAM_INFO
	.align		4
.L_1012:
        /*0108*/ 	.byte	0x04, 0x17
        /*010a*/ 	.short	(.L_1014 - .L_1013)
.L_1013:
        /*010c*/ 	.word	0x00000000
        /*0110*/ 	.short	0x0003
        /*0112*/ 	.short	0x0018
        /*0114*/ 	.byte	0x00, 0xf5, 0x21, 0x00


	//----- nvinfo : EIATTR_KPARAM_INFO
	.align		4
.L_1014:
        /*0118*/ 	.byte	0x04, 0x17
        /*011a*/ 	.short	(.L_1016 - .L_1015)
.L_1015:
        /*011c*/ 	.word	0x00000000
        /*0120*/ 	.short	0x0002
        /*0122*/ 	.short	0x0010
        /*0124*/ 	.byte	0x00, 0xf5, 0x21, 0x00


	//----- nvinfo : EIATTR_KPARAM_INFO
	.align		4
.L_1016:
        /*0128*/ 	.byte	0x04, 0x17
        /*012a*/ 	.short	(.L_1018 - .L_1017)
.L_1017:
        /*012c*/ 	.word	0x00000000
        /*0130*/ 	.short	0x0001
        /*0132*/ 	.short	0x0008
        /*0134*/ 	.byte	0x00, 0xf5, 0x21, 0x00


	//----- nvinfo : EIATTR_KPARAM_INFO
	.align		4
.L_1018:
        /*0138*/ 	.byte	0x04, 0x17
        /*013a*/ 	.short	(.L_1020 - .L_1019)
.L_1019:
        /*013c*/ 	.word	0x00000000
        /*0140*/ 	.short	0x0000
        /*0142*/ 	.short	0x0000
        /*0144*/ 	.byte	0x00, 0xf5, 0x21, 0x00


	//----- nvinfo : EIATTR_SPARSE_MMA_MASK
	.align		4
.L_1020:
        /*0148*/ 	.byte	0x03, 0x50
        /*014a*/ 	.short	0x0000


	//----- nvinfo : EIATTR_MAXREG_COUNT
	.align		4
        /*014c*/ 	.byte	0x03, 0x1b
        /*014e*/ 	.short	0x00ff


	//----- nvinfo : EIATTR_MERCURY_ISA_VERSION
	.align		4
        /*0150*/ 	.byte	0x03, 0x5f
        /*0152*/ 	.short	0x0101


	//----- nvinfo : EIATTR_VRC_CTA_INIT_COUNT
	.align		4
        /*0154*/ 	.byte	0x02, 0x4a
	.zero		1
	.zero		1


	//----- nvinfo : EIATTR_EXIT_INSTR_OFFSETS
	.align		4
        /*0158*/ 	.byte	0x04, 0x1c
        /*015a*/ 	.short	(.L_1022 - .L_1021)


	//   ....[0]....
.L_1021:
        /*015c*/ 	.word	0x00000bf0


	//----- nvinfo : EIATTR_CBANK_PARAM_SIZE
	.align		4
.L_1022:
        /*0160*/ 	.byte	0x03, 0x19
        /*0162*/ 	.short	0x0078


	//----- nvinfo : EIATTR_PARAM_CBANK
	.align		4
        /*0164*/ 	.byte	0x04, 0x0a
        /*0166*/ 	.short	(.L_1024 - .L_1023)
	.align		4
.L_1023:
        /*0168*/ 	.word	index@(.nv.constant0._ZN17fastertransformer32add_QK_bias_transform_varlen_rowIfEEvPaS1_PKaPKT_S3_S6_iiiiiiiiPKfS8_S8_S8_bi)
        /*016c*/ 	.short	0x0380
        /*016e*/ 	.short	0x0078


	//----- nvinfo : EIATTR_SW_WAR
	.align		4
.L_1024:
        /*0170*/ 	.byte	0x04, 0x36
        /*0172*/ 	.short	(.L_1026 - .L_1025)
.L_1025:
        /*0174*/ 	.word	0x00000008
.L_1026:


//--------------------- .nv.info._ZN17fastertransformer28add_QK_bias_transform_varlenI6__halfEEvPaS2_PKaPKT_S4_S7_iiiiiiiiPKfS9_S9_S9_b --------------------------
	.section	.nv.info._ZN17fastertransformer28add_QK_bias_transform_varlenI6__halfEEvPaS2_PKaPKT_S4_S7_iiiiiiiiPKfS9_S9_S9_b,"",@"SHT_CUDA_INFO"
	.sectionflags	@""
	.align	4


	//----- nvinfo : EIATTR_CUDA_API_VERSION
	.align		4
        /*0000*/ 	.byte	0x04, 0x37
        /*0002*/ 	.short	(.L_1028 - .L_1027)
.L_1027:
        /*0004*/ 	.word	0x00000082


	//----- nvinfo : EIATTR_KPARAM_INFO
	.align		4
.L_1028:
        /*0008*/ 	.byte	0x04, 0x17
        /*000a*/ 	.short	(.L_1030 - .L_1029)
.L_1029:
        /*000c*/ 	.word	0x00000000
        /*0010*/ 	.short	0x0012
        /*0012*/ 	.short	0x0070
        /*0014*/ 	.byte	0x00, 0xf0, 0x05, 0x00


	//----- nvinfo : EIATTR_KPARAM_INFO
	.align		4
.L_1030:
        /*0018*/ 	.byte	0x04, 0x17
        /*001a*/ 	.short	(.L_1032 - .L_1031)
.L_1031:
        /*001c*/ 	.word	0x00000000
        /*0020*/ 	.short	0x0011
        /*0022*/ 	.short	0x0068
        /*0024*/ 	.byte	0x00, 0xf5, 0x21, 0x00


	//----- nvinfo : EIATTR_KPARAM_INFO
	.align		4
.L_1032:
        /*0028*/ 	.byte	0x04, 0x17
        /*002a*/ 	.short	(.L_1034 - .L_1033)
.L_1033:
        /*002c*/ 	.word	0x00000000
        /*0030*/ 	.short	0x0010
        /*0032*/ 	.short	0x0060
        /*0034*/ 	.byte	0x00, 0xf5, 0x21, 0x00


	//----- nvinfo : EIATTR_KPARAM_INFO
	.align		4
.L_1034:
        /*0038*/ 	.byte	0x04, 0x17
        /*003a*/ 	.short	(.L_1036 - .L_1035)
.L_1035:
        /*003c*/ 	.word	0x00000000
        /*0040*/ 	.short	0x000f
        /*0042*/ 	.short	0x0058
        /*0044*/ 	.byte	0x00, 0xf5, 0x21, 0x00


	//----- nvinfo : EIATTR_KPARAM_INFO
	.align		4
.L_1036:
        /*0048*/ 	.byte	0x04, 0x17
        /*004a*/ 	.short	(.L_1038 - .L_1037)
.L_1037:
        /*004c*/ 	.word	0x00000000
        /*0050*/ 	.short	0x000e
        /*0052*/ 	.short	0x0050
        /*0054*/ 	.byte	0x00, 0xf5, 0x21, 0x00


	//----- nvinfo : EIATTR_KPARAM_INFO
	.align		4
.L_1038:
        /*0058*/ 	.byte	0x04, 0x17
        /*005a*/ 	.short	(.L_1040 - .L_1039)
.L_1039:
        /*005c*/ 	.word	0x00000000
        /*0060*/ 	.short	0x000d
        /*0062*/ 	.short	0x004c
        /*0064*/ 	.byte	0x00, 0xf0, 0x11, 0x00


	//----- nvinfo : EIATTR_KPARAM_INFO
	.align		4
.L_1040:
        /*0068*/ 	.byte	0x04, 0x17
        /*006a*/ 	.short	(.L_1042 - .L_1041)
.L_1041:
        /*006c*/ 	.word	0x00000000
        /*0070*/ 	.short	0x000c
        /*0072*/ 	.short	0x0048
        /*0074*/ 	.byte	0x00, 0xf0, 0x11, 0x00


	//----- nvinfo : EIATTR_KPARAM_INFO
	.align		4
.L_1042:
        /*0078*/ 	.byte	0x04, 0x17
        /*007a*/ 	.short	(.L_1044 - .L_1043)
.L_1043:
        /*007c*/ 	.word	0x00000000
        /*0080*/ 	.short	0x000b
        /*0082*/ 	.short	0x0044
        /*0084*/ 	.byte	0x00, 0xf0, 0x11, 0x00


	//----- nvinfo : EIATTR_KPARAM_INFO
	.align		4
.L_1044:
        /*0088*/ 	.byte	0x04, 0x17
        /*008a*/ 	.short	(.L_1046 - .L_1045)
.L_1045:
        /*008c*/ 	.word	0x00000000
        /*0090*/ 	.short	0x000a
        /*0092*/ 	.short	0x0040
        /*0094*/ 	.byte	0x00, 0xf0, 0x11, 0x00


	//----- nvinfo : EIATTR_KPARAM_INFO
	.align		4
.L_1046:
        /*0098*/ 	.byte	0x04, 0x17
        /*009a*/ 	.short	(.L_1048 - .L_1047)
.L_1047:
        /*009c*/ 	.word	0x00000000
        /*00a0*/ 	.short	0x0009
        /*00a2*/ 	.short	0x003c
        /*00a4*/ 	.byte	0x00, 0xf0, 0x11, 0x00


	//----- nvinfo : EIATTR_KPARAM_INFO
	.align		4
.L_1048:
        /*00a8*/ 	.byte	0x04, 0x17
        /*00aa*/ 	.short	(.L_1050 - .L_1049)
.L_1049:
        /*00ac*/ 	.word	0x00000000
        /*00b0*/ 	.short	0x0008
        /*00b2*/ 	.short	0x0038
        /*00b4*/ 	.byte	0x00, 0xf0, 0x11, 0x00


	//----- nvinfo : EIATTR_KPARAM_INFO
	.align		4
.L_1050:
        /*00b8*/ 	.byte	0x04, 0x17
        /*00ba*/ 	.short	(.L_1052 - .L_1051)
.L_1051:
        /*00bc*/ 	.word	0x00000000
        /*00c0*/ 	.short	0x0007
        /*00c2*/ 	.short	0x0034
        /*00c4*/ 	.byte	0x00, 0xf0, 0x11, 0x00


	//----- nvinfo : EIATTR_KPARAM_INFO
	.align		4
.L_1052:
        /*00c8*/ 	.byte	0x04, 0x17
        /*00ca*/ 	.short	(.L_1054 - .L_1053)
.L_1053:
        /*00cc*/ 	.word	0x00000000
        /*00d0*/ 	.short	0x0006
        /*00d2*/ 	.short	0x0030
        /*00d4*/ 	.byte	0x00, 0xf0, 0x11, 0x00


	//----- nvinfo : EIATTR_KPARAM_INFO
	.align		4
.L_1054:
        /*00d8*/ 	.byte	0x04, 0x17
        /*00da*/ 	.short	(.L_1056 - .L_1055)
.L_1055:
        /*00dc*/ 	.word	0x00000000
        /*00e0*/ 	.short	0x0005
        /*00e2*/ 	.short	0x0028
        /*00e4*/ 	.byte	0x00, 0xf5, 0x21, 0x00


	//----- nvinfo : EIATTR_KPARAM_INFO
	.align		4
.L_1056:
        /*00e8*/ 	.byte	0x04, 0x17
        /*00ea*/ 	.short	(.L_1058 - .L_1057)
.L_1057:
        /*00ec*/ 	.word	0x00000000
        /*00f0*/ 	.short	0x0004
        /*00f2*/ 	.short	0x0020
        /*00f4*/ 	.byte	0x00, 0xf5, 0x21, 0x00


	//----- nvinfo : EIATTR_KPARAM_INFO
	.align		4
.L_1058:
        /*00f8*/ 	.byte	0x04, 0x17
        /*00fa*/ 	.short	(.L_1060 - .L_1059)
.L_1059:
        /*00fc*/ 	.word	0x00000000
        /*0100*/ 	.short	0x0003
        /*0102*/ 	.short	0x0018
        /*0104*/ 	.byte	0x00, 0xf5, 0x21, 0x00


	//----- nvinfo : EIATTR_KPARAM_INFO
	.align		4
.L_1060:
        /*0108*/ 	.byte	0x04, 0x17
        /*010a*/ 	.short	(.L_1062 - .L_1061)
.L_1061:
        /*010c*/ 	.word	0x00000000
        /*0110*/ 	.short	0x0002
        /*0112*/ 	.short	0x0010
        /*0114*/ 	.byte	0x00, 0xf5, 0x21, 0x00


	//----- nvinfo : EIATTR_KPARAM_INFO
	.align		4
.L_1062:
        /*0118*/ 	.byte	0x04, 0x17
        /*011a*/ 	.short	(.L_1064 - .L_1063)
.L_1063:
        /*011c*/ 	.word	0x00000000
        /*0120*/ 	.short	0x0001
        /*0122*/ 	.short	0x0008
        /*0124*/ 	.byte	0x00, 0xf5, 0x21, 0x00


	//----- nvinfo : EIATTR_KPARAM_INFO
	.align		4
.L_1064:
        /*0128*/ 	.byte	0x04, 0x17
        /*012a*/ 	.short	(.L_1066 - .L_1065)
.L_1065:
        /*012c*/ 	.word	0x00000000
        /*0130*/ 	.short	0x0000
        /*0132*/ 	.short	0x0000
        /*0134*/ 	.byte	0x00, 0xf5, 0x21, 0x00


	//----- nvinfo : EIATTR_SPARSE_MMA_MASK
	.align		4
.L_1066:
        /*0138*/ 	.byte	0x03, 0x50
        /*013a*/ 	.short	0x0000


	//----- nvinfo : EIATTR_MAXREG_COUNT
	.align		4
        /*013c*/ 	.byte	0x03, 0x1b
        /*013e*/ 	.short	0x00ff


	//----- nvinfo : EIATTR_MERCURY_ISA_VERSION
	.align		4
        /*0140*/ 	.byte	0x03, 0x5f
        /*0142*/ 	.short	0x0101


	//----- nvinfo : EIATTR_VRC_CTA_INIT_COUNT
	.align		4
        /*0144*/ 	.byte	0x02, 0x4a
	.zero		1
	.zero		1


	//----- nvinfo : EIATTR_EXIT_INSTR_OFFSETS
	.align		4
        /*0148*/ 	.byte	0x04, 0x1c
        /*014a*/ 	.short	(.L_1068 - .L_1067)


	//   ....[0]....
.L_1067:
        /*014c*/ 	.word	0x00000b40


	//----- nvinfo : EIATTR_CBANK_PARAM_SIZE
	.align		4
.L_1068:
        /*0150*/ 	.byte	0x03, 0x19
        /*0152*/ 	.short	0x0071


	//----- nvinfo : EIATTR_PARAM_CBANK
	.align		4
        /*0154*/ 	.byte	0x04, 0x0a
        /*0156*/ 	.short	(.L_1070 - .L_1069)
	.align		4
.L_1069:
        /*0158*/ 	.word	index@(.nv.constant0._ZN17fastertransformer28add_QK_bias_transform_varlenI6__halfEEvPaS2_PKaPKT_S4_S7_iiiiiiiiPKfS9_S9_S9_b)
        /*015c*/ 	.short	0x0380
        /*015e*/ 	.short	0x0071


	//----- nvinfo : EIATTR_SW_WAR
	.align		4
.L_1070:
        /*0160*/ 	.byte	0x04, 0x36
        /*0162*/ 	.short	(.L_1072 - .L_1071)
.L_1071:
        /*0164*/ 	.word	0x00000008
.L_1072:


//--------------------- .nv.info._ZN17fastertransformer28add_QK_bias_transform_varlenIfEEvPaS1_PKaPKT_S3_S6_iiiiiiiiPKfS8_S8_S8_b --------------------------
	.section	.nv.info._ZN17fastertransformer28add_QK_bias_transform_varlenIfEEvPaS1_PKaPKT_S3_S6_iiiiiiiiPKfS8_S8_S8_b,"",@"SHT_CUDA_INFO"
	.sectionflags	@""
	.align	4


	//----- nvinfo : EIATTR_CUDA_API_VERSION
	.align		4
        /*0000*/ 	.byte	0x04, 0x37
        /*0002*/ 	.short	(.L_1074 - .L_1073)
.L_1073:
        /*0004*/ 	.word	0x00000082


	//----- nvinfo : EIATTR_KPARAM_INFO
	.align		4
.L_1074:
        /*0008*/ 	.byte	0x04, 0x17
        /*000a*/ 	.short	(.L_1076 - .L_1075)
.L_1075:
        /*000c*/ 	.word	0x00000000
        /*0010*/ 	.short	0x0012
        /*0012*/ 	.short	0x0070
        /*0014*/ 	.byte	0x00, 0xf0, 0x05, 0x00


	//----- nvinfo : EIATTR_KPARAM_INFO
	.align		4
.L_1076:
        /*0018*/ 	.byte	0x04, 0x17
        /*001a*/ 	.short	(.L_1078 - .L_1077)
.L_1077:
        /*001c*/ 	.word	0x00000000
        /*0020*/ 	.short	0x0011
        /*0022*/ 	.short	0x0068
        /*0024*/ 	.byte	0x00, 0xf5, 0x21, 0x00


	//----- nvinfo : EIATTR_KPARAM_INFO
	.align		4
.L_1078:
        /*0028*/ 	.byte	0x04, 0x17
        /*002a*/ 	.short	(.L_1080 - .L_1079)
.L_1079:
        /*002c*/ 	.word	0x00000000
        /*0030*/ 	.short	0x0010
        /*0032*/ 	.short	0x0060
        /*0034*/ 	.byte	0x00, 0xf5, 0x21, 0x00


	//----- nvinfo : EIATTR_KPARAM_INFO
	.align		4
.L_1080:
        /*0038*/ 	.byte	0x04, 0x17
        /*003a*/ 	.short	(.L_1082 - .L_1081)
.L_1081:
        /*003c*/ 	.word	0x00000000
        /*0040*/ 	.short	0x000f
        /*0042*/ 	.short	0x0058
        /*0044*/ 	.byte	0x00, 0xf5, 0x21, 0x00


	//----- nvinfo : EIATTR_KPARAM_INFO
	.align		4
.L_1082:
        /*0048*/ 	.byte	0x04, 0x17
        /*004a*/ 	.short	(.L_1084 - .L_1083)
.L_1083:
        /*004c*/ 	.word	0x00000000
        /*0050*/ 	.short	0x000e
        /*0052*/ 	.short	0x0050
        /*0054*/ 	.byte	0x00, 0xf5, 0x21, 0x00


	//----- nvinfo : EIATTR_KPARAM_INFO
	.align		4
.L_1084:
        /*0058*/ 	.byte	0x04, 0x17
        /*005a*/ 	.short	(.L_1086 - .L_1085)
.L_1085:
        /*005c*/ 	.word	0x00000000
        /*0060*/ 	.short	0x000d
        /*0062*/ 	.short	0x004c
        /*0064*/ 	.byte	0x00, 0xf0, 0x11, 0x00


	//----- nvinfo : EIATTR_KPARAM_INFO
	.align		4
.L_1086:
        /*0068*/ 	.byte	0x04, 0x17
        /*006a*/ 	.short	(.L_1088 - .L_1087)
.L_1087:
        /*006c*/ 	.word	0x00000000
        /*0070*/ 	.short	0x000c
        /*0072*/ 	.short	0x0048
        /*0074*/ 	.byte	0x00, 0xf0, 0x11, 0x00


	//----- nvinfo : EIATTR_KPARAM_INFO
	.align		4
.L_1088:
        /*0078*/ 	.byte	0x04, 0x17
        /*007a*/ 	.short	(.L_1090 - .L_1089)
.L_1089:
        /*007c*/ 	.word	0x00000000
        /*0080*/ 	.short	0x000b
        /*0082*/ 	.short	0x0044
        /*0084*/ 	.byte	0x00, 0xf0, 0x11, 0x00


	//----- nvinfo : EIATTR_KPARAM_INFO
	.align		4
.L_1090:
        /*0088*/ 	.byte	0x04, 0x17
        /*008a*/ 	.short	(.L_1092 - .L_1091)
.L_1091:
        /*008c*/ 	.word	0x00000000
        /*0090*/ 	.short	0x000a
        /*0092*/ 	.short	0x0040
        /*0094*/ 	.byte	0x00, 0xf0, 0x11, 0x00


	//----- nvinfo : EIATTR_KPARAM_INFO
	.align		4
.L_1092:
        /*0098*/ 	.byte	0x04, 0x17
        /*009a*/ 	.short	(.L_1094 - .L_1093)
.L_1093:
        /*009c*/ 	.word	0x00000000
        /*00a0*/ 	.short	0x0009
        /*00a2*/ 	.short	0x003c
        /*00a4*/ 	.byte	0x00, 0xf0, 0x11, 0x00


	//----- nvinfo : EIATTR_KPARAM_INFO
	.align		4
.L_1094:
        /*00a8*/ 	.byte	0x04, 0x17
        /*00aa*/ 	.short	(.L_1096 - .L_1095)
.L_1095:
        /*00ac*/ 	.word	0x00000000
        /*00b0*/ 	.short	0x0008
        /*00b2*/ 	.short	0x0038
        /*00b4*/ 	.byte	0x00, 0xf0, 0x11, 0x00


	//----- nvinfo : EIATTR_KPARAM_INFO
	.align		4
.L_1096:
        /*00b8*/ 	.byte	0x04, 0x17
        /*00ba*/ 	.short	(.L_1098 - .L_1097)
.L_1097:
        /*00bc*/ 	.word	0x00000000
        /*00c0*/ 	.short	0x0007
        /*00c2*/ 	.short	0x0034
        /*00c4*/ 	.byte	0x00, 0xf0, 0x11, 0x00


	//----- nvinfo : EIATTR_KPARAM_INFO
	.align		4
.L_1098:
        /*00c8*/ 	.byte	0x04, 0x17
        /*00ca*/ 	.short	(.L_1100 - .L_1099)
.L_1099:
        /*00cc*/ 	.word	0x00000000
        /*00d0*/ 	.short	0x0006
        /*00d2*/ 	.short	0x0030
        /*00d4*/ 	.byte	0x00, 0xf0, 0x11, 0x00


	//----- nvinfo : EIATTR_KPARAM_INFO
	.align		4
.L_1100:
        /*00d8*/ 	.byte	0x04, 0x17
        /*00da*/ 	.short	(.L_1102 - .L_1101)
.L_1101:
        /*00dc*/ 	.word	0x00000000
        /*00e0*/ 	.short	0x0005
        /*00e2*/ 	.short	0x0028
        /*00e4*/ 	.byte	0x00, 0xf5, 0x21, 0x00


	//----- nvinfo : EIATTR_KPARAM_INFO
	.align		4
.L_1102:
        /*00e8*/ 	.byte	0x04, 0x17
        /*00ea*/ 	.short	(.L_1104 - .L_1103)
.L_1103:
        /*00ec*/ 	.word	0x00000000
        /*00f0*/ 	.short	0x0004
        /*00f2*/ 	.short	0x0020
        /*00f4*/ 	.byte	0x00, 0xf5, 0x21, 0x00


	//----- nvinfo : EIATTR_KPARAM_INFO
	.align		4
.L_1104:
        /*00f8*/ 	.byte	0x04, 0x17
        /*00fa*/ 	.short	(.L_1106 - .L_1105)
.L_1105:
        /*00fc*/ 	.word	0x00000000
        /*0100*/ 	.short	0x0003
        /*0102*/ 	.short	0x0018
        /*0104*/ 	.byte	0x00, 0xf5, 0x21, 0x00


	//----- nvinfo : EIATTR_KPARAM_INFO
	.align		4
.L_1106:
        /*0108*/ 	.byte	0x04, 0x17
        /*010a*/ 	.short	(.L_1108 - .L_1107)
.L_1107:
        /*010c*/ 	.word	0x00000000
        /*0110*/ 	.short	0x0002
        /*0112*/ 	.short	0x0010
        /*0114*/ 	.byte	0x00, 0xf5, 0x21, 0x00


	//----- nvinfo : EIATTR_KPARAM_INFO
	.align		4
.L_1108:
        /*0118*/ 	.byte	0x04, 0x17
        /*011a*/ 	.short	(.L_1110 - .L_1109)
.L_1109:
        /*011c*/ 	.word	0x00000000
        /*0120*/ 	.short	0x0001
        /*0122*/ 	.short	0x0008
        /*0124*/ 	.byte	0x00, 0xf5, 0x21, 0x00


	//----- nvinfo : EIATTR_KPARAM_INFO
	.align		4
.L_1110:
        /*0128*/ 	.byte	0x04, 0x17
        /*012a*/ 	.short	(.L_1112 - .L_1111)
.L_1111:
        /*012c*/ 	.word	0x00000000
        /*0130*/ 	.short	0x0000
        /*0132*/ 	.short	0x0000
        /*0134*/ 	.byte	0x00, 0xf5, 0x21, 0x00


	//----- nvinfo : EIATTR_SPARSE_MMA_MASK
	.align		4
.L_1112:
        /*0138*/ 	.byte	0x03, 0x50
        /*013a*/ 	.short	0x0000


	//----- nvinfo : EIATTR_MAXREG_COUNT
	.align		4
        /*013c*/ 	.byte	0x03, 0x1b
        /*013e*/ 	.short	0x00ff


	//----- nvinfo : EIATTR_MERCURY_ISA_VERSION
	.align		4
        /*0140*/ 	.byte	0x03, 0x5f
        /*0142*/ 	.short	0x0101


	//----- nvinfo : EIATTR_VRC_CTA_INIT_COUNT
	.align		4
        /*0144*/ 	.byte	0x02, 0x4a
	.zero		1
	.zero		1


	//----- nvinfo : EIATTR_EXIT_INSTR_OFFSETS
	.align		4
        /*0148*/ 	.byte	0x04, 0x1c
        /*014a*/ 	.short	(.L_1114 - .L_1113)


	//   ....[0]....
.L_1113:
        /*014c*/ 	.word	0x00000b10


	//----- nvinfo : EIATTR_CBANK_PARAM_SIZE
	.align		4
.L_1114:
        /*0150*/ 	.byte	0x03, 0x19
        /*0152*/ 	.short	0x0071


	//----- nvinfo : EIATTR_PARAM_CBANK
	.align		4
        /*0154*/ 	.byte	0x04, 0x0a
        /*0156*/ 	.short	(.L_1116 - .L_1115)
	.align		4
.L_1115:
        /*0158*/ 	.word	index@(.nv.constant0._ZN17fastertransformer28add_QK_bias_transform_varlenIfEEvPaS1_PKaPKT_S3_S6_iiiiiiiiPKfS8_S8_S8_b)
        /*015c*/ 	.short	0x0380
        /*015e*/ 	.short	0x0071


	//----- nvinfo : EIATTR_SW_WAR
	.align		4
.L_1116:
        /*0160*/ 	.byte	0x04, 0x36
        /*0162*/ 	.short	(.L_1118 - .L_1117)
.L_1117:
        /*0164*/ 	.word	0x00000008
.L_1118:


//--------------------- .nv.info._ZN17fastertransformer28add_QK_bias_transform_varlenI6__halfEEvPaS2_PKiPKT_S4_S7_iiiiiiiiPKfS9_S9_S9_S9_S9_b --------------------------
	.section	.nv.info._ZN17fastertransformer28add_QK_bias_transform_varlenI6__halfEEvPaS2_PKiPKT_S4_S7_iiiiiiiiPKfS9_S9_S9_S9_S9_b,"",@"SHT_CUDA_INFO"
	.sectionflags	@""
	.align	4


	//----- nvinfo : EIATTR_CUDA_API_VERSION
	.align		4
        /*0000*/ 	.byte	0x04, 0x37
        /*0002*/ 	.short	(.L_1120 - .L_1119)
.L_1119:
        /*0004*/ 	.word	0x00000082


	//----- nvinfo : EIATTR_KPARAM_INFO
	.align		4
.L_1120:
        /*0008*/ 	.byte	0x04, 0x17
        /*000a*/ 	.short	(.L_1122 - .L_1121)
.L_1121:
        /*000c*/ 	.word	0x00000000
        /*0010*/ 	.short	0x0014
        /*0012*/ 	.short	0x0080
        /*0014*/ 	.byte	0x00, 0xf0, 0x05, 0x00


	//----- nvinfo : EIATTR_KPARAM_INFO
	.align		4
.L_1122:
        /*0018*/ 	.byte	0x04, 0x17
        /*001a*/ 	.short	(.L_1124 - .L_1123)
.L_1123:
        /*001c*/ 	.word	0x00000000
        /*0020*/ 	.short	0x0013
        /*0022*/ 	.short	0x0078
        /*0024*/ 	.byte	0x00, 0xf5, 0x21, 0x00


	//----- nvinfo : EIATTR_KPARAM_INFO
	.align		4
.L_1124:
        /*0028*/ 	.byte	0x04, 0x17
        /*002a*/ 	.short	(.L_1126 - .L_1125)
.L_1125:
        /*002c*/ 	.word	0x00000000
        /*0030*/ 	.short	0x0012
        /*0032*/ 	.short	0x0070
        /*0034*/ 	.byte	0x00, 0xf5, 0x21, 0x00


	//----- nvinfo : EIATTR_KPARAM_INFO
	.align		4
.L_1126:
        /*0038*/ 	.byte	0x04, 0x17
        /*003a*/ 	.short	(.L_1128 - .L_1127)
.L_1127:
        /*003c*/ 	.word	0x00000000
        /*0040*/ 	.short	0x0011
        /*0042*/ 	.short	0x0068
        /*0044*/ 	.byte	0x00, 0xf5, 0x21, 0x00


	//----- nvinfo : EIATTR_KPARAM_INFO
	.align		4
.L_1128:
        /*0048*/ 	.byte	0x04, 0x17
        /*004a*/ 	.short	(.L_1130 - .L_1129)
.L_1129:
        /*004c*/ 	.word	0x00000000
        /*0050*/ 	.short	0x0010
        /*0052*/ 	.short	0x0060
        /*0054*/ 	.byte	0x00, 0xf5, 0x21, 0x00


	//----- nvinfo : EIATTR_KPARAM_INFO
	.align		4
.L_1130:
        /*0058*/ 	.byte	0x04, 0x17
        /*005a*/ 	.short	(.L_1132 - .L_1131)
.L_1131:
        /*005c*/ 	.word	0x00000000
        /*0060*/ 	.short	0x000f
        /*0062*/ 	.short	0x0058
        /*0064*/ 	.byte	0x00, 0xf5, 0x21, 0x00


	//----- nvinfo : EIATTR_KPARAM_INFO
	.align		4
.L_1132:
        /*0068*/ 	.byte	0x04, 0x17
        /*006a*/ 	.short	(.L_1134 - .L_1133)
.L_1133:
        /*006c*/ 	.word	0x00000000
        /*0070*/ 	.short	0x000e
        /*0072*/ 	.short	0x0050
        /*0074*/ 	.byte	0x00, 0xf5, 0x21, 0x00


	//----- nvinfo : EIATTR_KPARAM_INFO
	.align		4
.L_1134:
        /*0078*/ 	.byte	0x04, 0x17
        /*007a*/ 	.short	(.L_1136 - .L_1135)
.L_1135:
        /*007c*/ 	.word	0x00000000
        /*0080*/ 	.short	0x000d
        /*0082*/ 	.short	0x004c
        /*0084*/ 	.byte	0x00, 0xf0, 0x11, 0x00


	//----- nvinfo : EIATTR_KPARAM_INFO
	.align		4
.L_1136:
        /*0088*/ 	.byte	0x04, 0x17
        /*008a*/ 	.short	(.L_1138 - .L_1137)
.L_1137:
        /*008c*/ 	.word	0x00000000
        /*0090*/ 	.short	0x000c
        /*0092*/ 	.short	0x0048
        /*0094*/ 	.byte	0x00, 0xf0, 0x11, 0x00


	//----- nvinfo : EIATTR_KPARAM_INFO
	.align		4
.L_1138:
        /*0098*/ 	.byte	0x04, 0x17
        /*009a*/ 	.short	(.L_1140 - .L_1139)
.L_1139:
        /*009c*/ 	.word	0x00000000
        /*00a0*/ 	.short	0x000b
        /*00a2*/ 	.short	0x0044
        /*00a4*/ 	.byte	0x00, 0xf0, 0x11, 0x00


	//----- nvinfo : EIATTR_KPARAM_INFO
	.align		4
.L_1140:
        /*00a8*/ 	.byte	0x04, 0x17
        /*00aa*/ 	.short	(.L_1142 - .L_1141)
.L_1141:
        /*00ac*/ 	.word	0x00000000
        /*00b0*/ 	.short	0x000a
        /*00b2*/ 	.short	0x0040
        /*00b4*/ 	.byte	0x00, 0xf0, 0x11, 0x00


	//----- nvinfo : EIATTR_KPARAM_INFO
	.align		4
.L_1142:
        /*00b8*/ 	.byte	0x04, 0x17
        /*00ba*/ 	.short	(.L_1144 - .L_1143)
.L_1143:
        /*00bc*/ 	.word	0x00000000
        /*00c0*/ 	.short	0x0009
        /*00c2*/ 	.short	0x003c
        /*00c4*/ 	.byte	0x00, 0xf0, 0x11, 0x00


	//----- nvinfo : EIATTR_KPARAM_INFO
	.align		4
.L_1144:
        /*00c8*/ 	.byte	0x04, 0x17
        /*00ca*/ 	.short	(.L_1146 - .L_1145)
.L_1145:
        /*00cc*/ 	.word	0x00000000
        /*00d0*/ 	.short	0x0008
        /*00d2*/ 	.short	0x0038
        /*00d4*/ 	.byte	0x00, 0xf0, 0x11, 0x00


	//----- nvinfo : EIATTR_KPARAM_INFO
	.align		4
.L_1146:
        /*00d8*/ 	.byte	0x04, 0x17
        /*00da*/ 	.short	(.L_1148 - .L_1147)
.L_1147:
        /*00dc*/ 	.word	0x00000000
        /*00e0*/ 	.short	0x0007
        /*00e2*/ 	.short	0x0034
        /*00e4*/ 	.byte	0x00, 0xf0, 0x11, 0x00


	//----- nvinfo : EIATTR_KPARAM_INFO
	.align		4
.L_1148:
        /*00e8*/ 	.byte	0x04, 0x17
        /*00ea*/ 	.short	(.L_1150 - .L_1149)
.L_1149:
        /*00ec*/ 	.word	0x00000000
        /*00f0*/ 	.short	0x0006
        /*00f2*/ 	.short	0x0030
        /*00f4*/ 	.byte	0x00, 0xf0, 0x11, 0x00


	//----- nvinfo : EIATTR_KPARAM_INFO
	.align		4
.L_1150:
        /*00f8*/ 	.byte	0x04, 0x17
        /*00fa*/ 	.short	(.L_1152 - .L_1151)
.L_1151:
        /*00fc*/ 	.word	0x00000000
        /*0100*/ 	.short	0x0005
        /*0102*/ 	.short	0x0028
        /*0104*/ 	.byte	0x00, 0xf5, 0x21, 0x00


	//----- nvinfo : EIATTR_KPARAM_INFO
	.align		4
.L_1152:
        /*0108*/ 	.byte	0x04, 0x17
        /*010a*/ 	.short	(.L_1154 - .L_1153)
.L_1153:
        /*010c*/ 	.word	0x00000000
        /*0110*/ 	.short	0x0004
        /*0112*/ 	.short	0x0020
        /*0114*/ 	.byte	0x00, 0xf5, 0x21, 0x00


	//----- nvinfo : EIATTR_KPARAM_INFO
	.align		4
.L_1154:
        /*0118*/ 	.byte	0x04, 0x17
        /*011a*/ 	.short	(.L_1156 - .L_1155)
.L_1155:
        /*011c*/ 	.word	0x00000000
        /*0120*/ 	.short	0x0003
        /*0122*/ 	.short	0x0018
        /*0124*/ 	.byte	0x00, 0xf5, 0x21, 0x00


	//----- nvinfo : EIATTR_KPARAM_INFO
	.align		4
.L_1156:
        /*0128*/ 	.byte	0x04, 0x17
        /*012a*/ 	.short	(.L_1158 - .L_1157)
.L_1157:
        /*012c*/ 	.word	0x00000000
        /*0130*/ 	.short	0x0002
        /*0132*/ 	.short	0x0010
        /*0134*/ 	.byte	0x00, 0xf5, 0x21, 0x00


	//----- nvinfo : EIATTR_KPARAM_INFO
	.align		4
.L_1158:
        /*0138*/ 	.byte	0x04, 0x17
        /*013a*/ 	.short	(.L_1160 - .L_1159)
.L_1159:
        /*013c*/ 	.word	0x00000000
        /*0140*/ 	.short	0x0001
        /*0142*/ 	.short	0x0008
        /*0144*/ 	.byte	0x00, 0xf5, 0x21, 0x00


	//----- nvinfo : EIATTR_KPARAM_INFO
	.align		4
.L_1160:
        /*0148*/ 	.byte	0x04, 0x17
        /*014a*/ 	.short	(.L_1162 - .L_1161)
.L_1161:
        /*014c*/ 	.word	0x00000000
        /*0150*/ 	.short	0x0000
        /*0152*/ 	.short	0x0000
        /*0154*/ 	.byte	0x00, 0xf5, 0x21, 0x00


	//----- nvinfo : EIATTR_SPARSE_MMA_MASK
	.align		4
.L_1162:
        /*0158*/ 	.byte	0x03, 0x50
        /*015a*/ 	.short	0x0000


	//----- nvinfo : EIATTR_MAXREG_COUNT
	.align		4
        /*015c*/ 	.byte	0x03, 0x1b
        /*015e*/ 	.short	0x00ff


	//----- nvinfo : EIATTR_MERCURY_ISA_VERSION
	.align		4
        /*0160*/ 	.byte	0x03, 0x5f
        /*0162*/ 	.short	0x0101


	//----- nvinfo : EIATTR_VRC_CTA_INIT_COUNT
	.align		4
        /*0164*/ 	.byte	0x02, 0x4a
	.zero		1
	.zero		1


	//----- nvinfo : EIATTR_EXIT_INSTR_OFFSETS
	.align		4
        /*0168*/ 	.byte	0x04, 0x1c
        /*016a*/ 	.short	(.L_1164 - .L_1163)


	//   ....[0]....
.L_1163:
        /*016c*/ 	.word	0x00000c50


	//----- nvinfo : EIATTR_CBANK_PARAM_SIZE
	.align		4
.L_1164:
        /*0170*/ 	.byte	0x03, 0x19
        /*0172*/ 	.short	0x0081


	//----- nvinfo : EIATTR_PARAM_CBANK
	.align		4
        /*0174*/ 	.byte	0x04, 0x0a
        /*0176*/ 	.short	(.L_1166 - .L_1165)
	.align		4
.L_1165:
        /*0178*/ 	.word	index@(.nv.constant0._ZN17fastertransformer28add_QK_bias_transform_varlenI6__halfEEvPaS2_PKiPKT_S4_S7_iiiiiiiiPKfS9_S9_S9_S9_S9_b)
        /*017c*/ 	.short	0x0380
        /*017e*/ 	.short	0x0081


	//----- nvinfo : EIATTR_SW_WAR
	.align		4
.L_1166:
        /*0180*/ 	.byte	0x04, 0x36
        /*0182*/ 	.short	(.L_1168 - .L_1167)
.L_1167:
        /*0184*/ 	.word	0x00000008
.L_1168:


//--------------------- .nv.info._ZN17fastertransformer21add_QK_bias_transformI6__halfEEvPaS2_PKiPKT_S4_S7_iiiiiiPKfS9_S9_S9_S9_S9_b --------------------------
	.section	.nv.info._ZN17fastertransformer21add_QK_bias_transformI6__halfEEvPaS2_PKiPKT_S4_S7_iiiiiiPKfS9_S9_S9_S9_S9_b,"",@"SHT_CUDA_INFO"
	.sectionflags	@""
	.align	4


	//----- nvinfo : EIATTR_CUDA_API_VERSION
	.align		4
        /*0000*/ 	.byte	0x04, 0x37
        /*0002*/ 	.short	(.L_1170 - .L_1169)
.L_1169:
        /*0004*/ 	.word	0x00000082


	//----- nvinfo : EIATTR_KPARAM_INFO
	.align		4
.L_1170:
        /*0008*/ 	.byte	0x04, 0x17
        /*000a*/ 	.short	(.L_1172 - .L_1171)
.L_1171:
        /*000c*/ 	.word	0x00000000
        /*0010*/ 	.short	0x0012
        /*0012*/ 	.short	0x0078
        /*0014*/ 	.byte	0x00, 0xf0, 0x05, 0x00


	//----- nvinfo : EIATTR_KPARAM_INFO
	.align		4
.L_1172:
        /*0018*/ 	.byte	0x04, 0x17
        /*001a*/ 	.short	(.L_1174 - .L_1173)
.L_1173:
        /*001c*/ 	.word	0x00000000
        /*0020*/ 	.short	0x0011
        /*0022*/ 	.short	0x0070
        /*0024*/ 	.byte	0x00, 0xf5, 0x21, 0x00


	//----- nvinfo : EIATTR_KPARAM_INFO
	.align		4
.L_1174:
        /*0028*/ 	.byte	0x04, 0x17
        /*002a*/ 	.short	(.L_1176 - .L_1175)
.L_1175:
        /*002c*/ 	.word	0x00000000
        /*0030*/ 	.short	0x0010
        /*0032*/ 	.short	0x0068
        /*0034*/ 	.byte	0x00, 0xf5, 0x21, 0x00


	//----- nvinfo : EIATTR_KPARAM_INFO
	.align		4
.L_1176:
        /*0038*/ 	.byte	0x04, 0x17
        /*003a*/ 	.short	(.L_1178 - .L_1177)
.L_1177:
        /*003c*/ 	.word	0x00000000
        /*0040*/ 	.short	0x000f
        /*0042*/ 	.short	0x0060
        /*0044*/ 	.byte	0x00, 0xf5, 0x21, 0x00


	//----- nvinfo : EIATTR_KPARAM_INFO
	.align		4
.L_1178:
        /*0048*/ 	.byte	0x04, 0x17
        /*004a*/ 	.short	(.L_1180 - .L_1179)
.L_1179:
        /*004c*/ 	.word	0x00000000
        /*0050*/ 	.short	0x000e
        /*0052*/ 	.short	0x0058
        /*0054*/ 	.byte	0x00, 0xf5, 0x21, 0x00


	//----- nvinfo : EIATTR_KPARAM_INFO
	.align		4
.L_1180:
        /*0058*/ 	.byte	0x04, 0x17
        /*005a*/ 	.short	(.L_1182 - .L_1181)
.L_1181:
        /*005c*/ 	.word	0x00000000
        /*0060*/ 	.short	0x000d
        /*0062*/ 	.short	0x0050
        /*0064*/ 	.byte	0x00, 0xf5, 0x21, 0x00


	//----- nvinfo : EIATTR_KPARAM_INFO
	.align		4
.L_1182:
        /*0068*/ 	.byte	0x04, 0x17
        /*006a*/ 	.short	(.L_1184 - .L_1183)
.L_1183:
        /*006c*/ 	.word	0x00000000
        /*0070*/ 	.short	0x000c
        /*0072*/ 	.short	0x0048
        /*0074*/ 	.byte	0x00, 0xf5, 0x21, 0x00


	//----- nvinfo : EIATTR_KPARAM_INFO
	.align		4
.L_1184:
        /*0078*/ 	.byte	0x04, 0x17
        /*007a*/ 	.short	(.L_1186 - .L_1185)
.L_1185:
        /*007c*/ 	.word	0x00000000
        /*0080*/ 	.short	0x000b
        /*0082*/ 	.short	0x0044
        /*0084*/ 	.byte	0x00, 0xf0, 0x11, 0x00


	//----- nvinfo : EIATTR_KPARAM_INFO
	.align		4
.L_1186:
        /*0088*/ 	.byte	0x04, 0x17
        /*008a*/ 	.short	(.L_1188 - .L_1187)
.L_1187:
        /*008c*/ 	.word	0x00000000
        /*0090*/ 	.short	0x000a
        /*0092*/ 	.short	0x0040
        /*0094*/ 	.byte	0x00, 0xf0, 0x11, 0x00


	//----- nvinfo : EIATTR_KPARAM_INFO
	.align		4
.L_1188:
        /*0098*/ 	.byte	0x04, 0x17
        /*009a*/ 	.short	(.L_1190 - .L_1189)
.L_1189:
        /*009c*/ 	.word	0x00000000
        /*00a0*/ 	.short	0x0009
        /*00a2*/ 	.short	0x003c
        /*00a4*/ 	.byte	0x00, 0xf0, 0x11, 0x00


	//----- nvinfo : EIATTR_KPARAM_INFO
	.align		4
.L_1190:
        /*00a8*/ 	.byte	0x04, 0x17
        /*00aa*/ 	.short	(.L_1192 - .L_1191)
.L_1191:
        /*00ac*/ 	.word	0x00000000
        /*00b0*/ 	.short	0x0008
        /*00b2*/ 	.short	0x0038
        /*00b4*/ 	.byte	0x00, 0xf0, 0x11, 0x00


	//----- nvinfo : EIATTR_KPARAM_INFO
	.align		4
.L_1192:
        /*00b8*/ 	.byte	0x04, 0x17
        /*00ba*/ 	.short	(.L_1194 - .L_1193)
.L_1193:
        /*00bc*/ 	.word	0x00000000
        /*00c0*/ 	.short	0x0007
        /*00c2*/ 	.short	0x0034
        /*00c4*/ 	.byte	0x00, 0xf0, 0x11, 0x00


	//----- nvinfo : EIATTR_KPARAM_INFO
	.align		4
.L_1194:
        /*00c8*/ 	.byte	0x04, 0x17
        /*00ca*/ 	.short	(.L_1196 - .L_1195)
.L_1195:
        /*00cc*/ 	.word	0x00000000
        /*00d0*/ 	.short	0x0006
        /*00d2*/ 	.short	0x0030
        /*00d4*/ 	.byte	0x00, 0xf0, 0x11, 0x00


	//----- nvinfo : EIATTR_KPARAM_INFO
	.align		4
.L_1196:
        /*00d8*/ 	.byte	0x04, 0x17
        /*00da*/ 	.short	(.L_1198 - .L_1197)
.L_1197:
        /*00dc*/ 	.word	0x00000000
        /*00e0*/ 	.short	0x0005
        /*00e2*/ 	.short	0x0028
        /*00e4*/ 	.byte	0x00, 0xf5, 0x21, 0x00


	//----- nvinfo : EIATTR_KPARAM_INFO
	.align		4
.L_1198:
        /*00e8*/ 	.byte	0x04, 0x17
        /*00ea*/ 	.short	(.L_1200 - .L_1199)
.L_1199:
        /*00ec*/ 	.word	0x00000000
        /*00f0*/ 	.short	0x0004
        /*00f2*/ 	.short	0x0020
        /*00f4*/ 	.byte	0x00, 0xf5, 0x21, 0x00


	//----- nvinfo : EIATTR_KPARAM_INFO
	.align		4
.L_1200:
        /*00f8*/ 	.byte	0x04, 0x17
        /*00fa*/ 	.short	(.L_1202 - .L_1201)
.L_1201:
        /*00fc*/ 	.word	0x00000000
        /*0100*/ 	.short	0x0003
        /*0102*/ 	.short	0x0018
        /*0104*/ 	.byte	0x00, 0xf5, 0x21, 0x00


	//----- nvinfo : EIATTR_KPARAM_INFO
	.align		4
.L_1202:
        /*0108*/ 	.byte	0x04, 0x17
        /*010a*/ 	.short	(.L_1204 - .L_1203)
.L_1203:
        /*010c*/ 	.word	0x00000000
        /*0110*/ 	.short	0x0002
        /*0112*/ 	.short	0x0010
        /*0114*/ 	.byte	0x00, 0xf5, 0x21, 0x00


	//----- nvinfo : EIATTR_KPARAM_INFO
	.align		4
.L_1204:
        /*0118*/ 	.byte	0x04, 0x17
        /*011a*/ 	.short	(.L_1206 - .L_1205)
.L_1205:
        /*011c*/ 	.word	0x00000000
        /*0120*/ 	.short	0x0001
        /*0122*/ 	.short	0x0008
        /*0124*/ 	.byte	0x00, 0xf5, 0x21, 0x00


	//----- nvinfo : EIATTR_KPARAM_INFO
	.align		4
.L_1206:
        /*0128*/ 	.byte	0x04, 0x17
        /*012a*/ 	.short	(.L_1208 - .L_1207)
.L_1207:
        /*012c*/ 	.word	0x00000000
        /*0130*/ 	.short	0x0000
        /*0132*/ 	.short	0x0000
        /*0134*/ 	.byte	0x00, 0xf5, 0x21, 0x00


	//----- nvinfo : EIATTR_SPARSE_MMA_MASK
	.align		4
.L_1208:
        /*0138*/ 	.byte	0x03, 0x50
        /*013a*/ 	.short	0x0000


	//----- nvinfo : EIATTR_MAXREG_COUNT
	.align		4
        /*013c*/ 	.byte	0x03, 0x1b
        /*013e*/ 	.short	0x00ff


	//----- nvinfo : EIATTR_MERCURY_ISA_VERSION
	.align		4
        /*0140*/ 	.byte	0x03, 0x5f
        /*0142*/ 	.short	0x0101


	//----- nvinfo : EIATTR_VRC_CTA_INIT_COUNT
	.align		4
        /*0144*/ 	.byte	0x02, 0x4a
	.zero		1
	.zero		1


	//----- nvinfo : EIATTR_EXIT_INSTR_OFFSETS
	.align		4
        /*0148*/ 	.byte	0x04, 0x1c
        /*014a*/ 	.short	(.L_1210 - .L_1209)


	//   ....[0]....
.L_1209:
        /*014c*/ 	.word	0x00000c30


	//----- nvinfo : EIATTR_CBANK_PARAM_SIZE
	.align		4
.L_1210:
        /*0150*/ 	.byte	0x03, 0x19
        /*0152*/ 	.short	0x0079


	//----- nvinfo : EIATTR_PARAM_CBANK
	.align		4
        /*0154*/ 	.byte	0x04, 0x0a
        /*0156*/ 	.short	(.L_1212 - .L_1211)
	.align		4
.L_1211:
        /*0158*/ 	.word	index@(.nv.constant0._ZN17fastertransformer21add_QK_bias_transformI6__halfEEvPaS2_PKiPKT_S4_S7_iiiiiiPKfS9_S9_S9_S9_S9_b)
        /*015c*/ 	.short	0x0380
        /*015e*/ 	.short	0x0079


	//----- nvinfo : EIATTR_SW_WAR
	.align		4
.L_1212:
        /*0160*/ 	.byte	0x04, 0x36
        /*0162*/ 	.short	(.L_1214 - .L_1213)
.L_1213:
        /*0164*/ 	.word	0x00000008
.L_1214:


//--------------------- .nv.info._ZN17fastertransformer28add_QK_bias_transform_varlenIfEEvPaS1_PKiPKT_S3_S6_iiiiiiiiPKfS8_S8_S8_S8_S8_b --------------------------
	.section	.nv.info._ZN17fastertransformer28add_QK_bias_transform_varlenIfEEvPaS1_PKiPKT_S3_S6_iiiiiiiiPKfS8_S8_S8_S8_S8_b,"",@"SHT_CUDA_INFO"
	.sectionflags	@""
	.align	4


	//----- nvinfo : EIATTR_CUDA_API_VERSION
	.align		4
        /*0000*/ 	.byte	0x04, 0x37
        /*0002*/ 	.short	(.L_1216 - .L_1215)
.L_1215:
        /*0004*/ 	.word	0x00000082


	//----- nvinfo : EIATTR_KPARAM_INFO
	.align		4
.L_1216:
        /*0008*/ 	.byte	0x04, 0x17
        /*000a*/ 	.short	(.L_1218 - .L_1217)
.L_1217:
        /*000c*/ 	.word	0x00000000
        /*0010*/ 	.short	0x0014
        /*0012*/ 	.short	0x0080
        /*0014*/ 	.byte	0x00, 0xf0, 0x05, 0x00


	//----- nvinfo : EIATTR_KPARAM_INFO
	.align		4
.L_1218:
        /*0018*/ 	.byte	0x04, 0x17
        /*001a*/ 	.short	(.L_1220 - .L_1219)
.L_1219:
        /*001c*/ 	.word	0x00000000
        /*0020*/ 	.short	0x0013
        /*0022*/ 	.short	0x0078
        /*0024*/ 	.byte	0x00, 0xf5, 0x21, 0x00


	//----- nvinfo : EIATTR_KPARAM_INFO
	.align		4
.L_1220:
        /*0028*/ 	.byte	0x04, 0x17
        /*002a*/ 	.short	(.L_1222 - .L_1221)
.L_1221:
        /*002c*/ 	.word	0x00000000
        /*0030*/ 	.short	0x0012
        /*0032*/ 	.short	0x0070
        /*0034*/ 	.byte	0x00, 0xf5, 0x21, 0x00


	//----- nvinfo : EIATTR_KPARAM_INFO
	.align		4
.L_1222:
        /*0038*/ 	.byte	0x04, 0x17
        /*003a*/ 	.short	(.L_1224 - .L_1223)
.L_1223:
        /*003c*/ 	.word	0x00000000
        /*0040*/ 	.short	0x0011
        /*0042*/ 	.short	0x0068
        /*0044*/ 	.byte	0x00, 0xf5, 0x21, 0x00


	//----- nvinfo : EIATTR_KPARAM_INFO
	.align		4
.L_1224:
        /*0048*/ 	.byte	0x04, 0x17
        /*004a*/ 	.short	(.L_1226 - .L_1225)
.L_1225:
        /*004c*/ 	.word	0x00000000
        /*0050*/ 	.short	0x0010
        /*0052*/ 	.short	0x0060
        /*0054*/ 	.byte	0x00, 0xf5, 0x21, 0x00


	//----- nvinfo : EIATTR_KPARAM_INFO
	.align		4
.L_1226:
        /*0058*/ 	.byte	0x04, 0x17
        /*005a*/ 	.short	(.L_1228 - .L_1227)
.L_1227:
        /*005c*/ 	.word	0x00000000
        /*0060*/ 	.short	0x000f
        /*0062*/ 	.short	0x0058
        /*0064*/ 	.byte	0x00, 0xf5, 0x21, 0x00


	//----- nvinfo : EIATTR_KPARAM_INFO
	.align		4
.L_1228:
        /*0068*/ 	.byte	0x04, 0x17
        /*006a*/ 	.short	(.L_1230 - .L_1229)
.L_1229:
        /*006c*/ 	.word	0x00000000
        /*0070*/ 	.short	0x000e
        /*0072*/ 	.short	0x0050
        /*0074*/ 	.byte	0x00, 0xf5, 0x21, 0x00


	//----- nvinfo : EIATTR_KPARAM_INFO
	.align		4
.L_1230:
        /*0078*/ 	.byte	0x04, 0x17
        /*007a*/ 	.short	(.L_1232 - .L_1231)
.L_1231:
        /*007c*/ 	.word	0x00000000
        /*0080*/ 	.short	0x000d
        /*0082*/ 	.short	0x004c
        /*0084*/ 	.byte	0x00, 0xf0, 0x11, 0x00


	//----- nvinfo : EIATTR_KPARAM_INFO
	.align		4
.L_1232:
        /*0088*/ 	.byte	0x04, 0x17
        /*008a*/ 	.short	(.L_1234 - .L_1233)
.L_1233:
        /*008c*/ 	.word	0x00000000
        /*0090*/ 	.short	0x000c
        /*0092*/ 	.short	0x0048
        /*0094*/ 	.byte	0x00, 0xf0, 0x11, 0x00


	//----- nvinfo : EIATTR_KPARAM_INFO
	.align		4
.L_1234:
        /*0098*/ 	.byte	0x04, 0x17
        /*009a*/ 	.short	(.L_1236 - .L_1235)
.L_1235:
        /*009c*/ 	.word	0x00000000
        /*00a0*/ 	.short	0x000b
        /*00a2*/ 	.short	0x0044
        /*00a4*/ 	.byte	0x00, 0xf0, 0x11, 0x00


	//----- nvinfo : EIATTR_KPARAM_INFO
	.align		4
.L_1236:
        /*00a8*/ 	.byte	0x04, 0x17
        /*00aa*/ 	.short	(.L_1238 - .L_1237)
.L_1237:
        /*00ac*/ 	.word	0x00000000
        /*00b0*/ 	.short	0x000a
        /*00b2*/ 	.short	0x0040
        /*00b4*/ 	.byte	0x00, 0xf0, 0x11, 0x00


	//----- nvinfo : EIATTR_KPARAM_INFO
	.align		4
.L_1238:
        /*00b8*/ 	.byte	0x04, 0x17
        /*00ba*/ 	.short	(.L_1240 - .L_1239)
.L_1239:
        /*00bc*/ 	.word	0x00000000
        /*00c0*/ 	.short	0x0009
        /*00c2*/ 	.short	0x003c
        /*00c4*/ 	.byte	0x00, 0xf0, 0x11, 0x00


	//----- nvinfo : EIATTR_KPARAM_INFO
	.align		4
.L_1240:
        /*00c8*/ 	.byte	0x04, 0x17
        /*00ca*/ 	.short	(.L_1242 - .L_1241)
.L_1241:
        /*00cc*/ 	.word	0x00000000
        /*00d0*/ 	.short	0x0008
        /*00d2*/ 	.short	0x0038
        /*00d4*/ 	.byte	0x00, 0xf0, 0x11, 0x00


	//----- nvinfo : EIATTR_KPARAM_INFO
	.align		4
.L_1242:
        /*00d8*/ 	.byte	0x04, 0x17
        /*00da*/ 	.short	(.L_1244 - .L_1243)
.L_1243:
        /*00dc*/ 	.word	0x00000000
        /*00e0*/ 	.short	0x0007
        /*00e2*/ 	.short	0x0034
        /*00e4*/ 	.byte	0x00, 0xf0, 0x11, 0x00


	//----- nvinfo : EIATTR_KPARAM_INFO
	.align		4
.L_1244:
        /*00e8*/ 	.byte	0x04, 0x17
        /*00ea*/ 	.short	(.L_1246 - .L_1245)
.L_1245:
        /*00ec*/ 	.word	0x00000000
        /*00f0*/ 	.short	0x0006
        /*00f2*/ 	.short	0x0030
        /*00f4*/ 	.byte	0x00, 0xf0, 0x11, 0x00


	//----- nvinfo : EIATTR_KPARAM_INFO
	.align		4
.L_1246:
        /*00f8*/ 	.byte	0x04, 0x17
        /*00fa*/ 	.short	(.L_1248 - .L_1247)
.L_1247:
        /*00fc*/ 	.word	0x00000000
        /*0100*/ 	.short	0x0005
        /*0102*/ 	.short	0x0028
        /*0104*/ 	.byte	0x00, 0xf5, 0x21, 0x00


	//----- nvinfo : EIATTR_KPARAM_INFO
	.align		4
.L_1248:
        /*0108*/ 	.byte	0x04, 0x17
        /*010a*/ 	.short	(.L_1250 - .L_1249)
.L_1249:
        /*010c*/ 	.word	0x00000000
        /*0110*/ 	.short	0x0004
        /*0112*/ 	.short	0x0020
        /*0114*/ 	.byte	0x00, 0xf5, 0x21, 0x00


	//----- nvinfo : EIATTR_KPARAM_INFO
	.align		4
.L_1250:
        /*0118*/ 	.byte	0x04, 0x17
        /*011a*/ 	.short	(.L_1252 - .L_1251)
.L_1251:
        /*011c*/ 	.word	0x00000000
        /*0120*/ 	.short	0x0003
        /*0122*/ 	.short	0x0018
        /*0124*/ 	.byte	0x00, 0xf5, 0x21, 0x00


	//----- nvinfo : EIATTR_KPARAM_INFO
	.align		4
.L_1252:
        /*0128*/ 	.byte	0x04, 0x17
        /*012a*/ 	.short	(.L_1254 - .L_1253)
.L_1253:
        /*012c*/ 	.word	0x00000000
        /*0130*/ 	.short	0x0002
        /*0132*/ 	.short	0x0010
        /*0134*/ 	.byte	0x00, 0xf5, 0x21, 0x00


	//----- nvinfo : EIATTR_KPARAM_INFO
	.align		4
.L_1254:
        /*0138*/ 	.byte	0x04, 0x17
        /*013a*/ 	.short	(.L_1256 - .L_1255)
.L_1255:
        /*013c*/ 	.word	0x00000000
        /*0140*/ 	.short	0x0001
        /*0142*/ 	.short	0x0008
        /*0144*/ 	.byte	0x00, 0xf5, 0x21, 0x00


	//----- nvinfo : EIATTR_KPARAM_INFO
	.align		4
.L_1256:
        /*0148*/ 	.byte	0x04, 0x17
        /*014a*/ 	.short	(.L_1258 - .L_1257)
.L_1257:
        /*014c*/ 	.word	0x00000000
        /*0150*/ 	.short	0x0000
        /*0152*/ 	.short	0x0000
        /*0154*/ 	.byte	0x00, 0xf5, 0x21, 0x00


	//----- nvinfo : EIATTR_SPARSE_MMA_MASK
	.align		4
.L_1258:
        /*0158*/ 	.byte	0x03, 0x50
        /*015a*/ 	.short	0x0000


	//----- nvinfo : EIATTR_MAXREG_COUNT
	.align		4
        /*015c*/ 	.byte	0x03, 0x1b
        /*015e*/ 	.short	0x00ff


	//----- nvinfo : EIATTR_MERCURY_ISA_VERSION
	.align		4
        /*0160*/ 	.byte	0x03, 0x5f
        /*0162*/ 	.short	0x0101


	//----- nvinfo : EIATTR_VRC_CTA_INIT_COUNT
	.align		4
        /*0164*/ 	.byte	0x02, 0x4a
	.zero		1
	.zero		1


	//----- nvinfo : EIATTR_EXIT_INSTR_OFFSETS
	.align		4
        /*0168*/ 	.byte	0x04, 0x1c
        /*016a*/ 	.short	(.L_1260 - .L_1259)


	//   ....[0]....
.L_1259:
        /*016c*/ 	.word	0x00000c10


	//----- nvinfo : EIATTR_CBANK_PARAM_SIZE
	.align		4
.L_1260:
        /*0170*/ 	.byte	0x03, 0x19
        /*0172*/ 	.short	0x0081


	//----- nvinfo : EIATTR_PARAM_CBANK
	.align		4
        /*0174*/ 	.byte	0x04, 0x0a
        /*0176*/ 	.short	(.L_1262 - .L_1261)
	.align		4
.L_1261:
        /*0178*/ 	.word	index@(.nv.constant0._ZN17fastertransformer28add_QK_bias_transform_varlenIfEEvPaS1_PKiPKT_S3_S6_iiiiiiiiPKfS8_S8_S8_S8_S8_b)
        /*017c*/ 	.short	0x0380
        /*017e*/ 	.short	0x0081


	//----- nvinfo : EIATTR_SW_WAR
	.align		4
.L_1262:
        /*0180*/ 	.byte	0x04, 0x36
        /*0182*/ 	.short	(.L_1264 - .L_1263)
.L_1263:
        /*0184*/ 	.word	0x00000008
.L_1264:


//--------------------- .nv.info._ZN17fastertransformer21add_QK_bias_transformIfEEvPaS1_PKiPKT_S3_S6_iiiiiiPKfS8_S8_S8_S8_S8_b --------------------------
	.section	.nv.info._ZN17fastertransformer21add_QK_bias_transformIfEEvPaS1_PKiPKT_S3_S6_iiiiiiPKfS8_S8_S8_S8_S8_b,"",@"SHT_CUDA_INFO"
	.sectionflags	@""
	.align	4


	//----- nvinfo : EIATTR_CUDA_API_VERSION
	.align		4
        /*0000*/ 	.byte	0x04, 0x37
        /*0002*/ 	.short	(.L_1266 - .L_1265)
.L_1265:
        /*0004*/ 	.word	0x00000082


	//----- nvinfo : EIATTR_KPARAM_INFO
	.align		4
.L_1266:
        /*0008*/ 	.byte	0x04, 0x17
        /*000a*/ 	.short	(.L_1268 - .L_1267)
.L_1267:
        /*000c*/ 	.word	0x00000000
        /*0010*/ 	.short	0x0012
        /*0012*/ 	.short	0x0078
        /*0014*/ 	.byte	0x00, 0xf0, 0x05, 0x00


	//----- nvinfo : EIATTR_KPARAM_INFO
	.align		4
.L_1268:
        /*0018*/ 	.byte	0x04, 0x17
        /*001a*/ 	.short	(.L_1270 - .L_1269)
.L_1269:
        /*001c*/ 	.word	0x00000000
        /*0020*/ 	.short	0x0011
        /*0022*/ 	.short	0x0070
        /*0024*/ 	.byte	0x00, 0xf5, 0x21, 0x00


	//----- nvinfo : EIATTR_KPARAM_INFO
	.align		4
.L_1270:
        /*0028*/ 	.byte	0x04, 0x17
        /*002a*/ 	.short	(.L_1272 - .L_1271)
.L_1271:
        /*002c*/ 	.word	0x00000000
        /*0030*/ 	.short	0x0010
        /*0032*/ 	.short	0x0068
        /*0034*/ 	.byte	0x00, 0xf5, 0x21, 0x00


	//----- nvinfo : EIATTR_KPARAM_INFO
	.align		4
.L_1272:
        /*0038*/ 	.byte	0x04, 0x17
        /*003a*/ 	.short	(.L_1274 - .L_1273)
.L_1273:
        /*003c*/ 	.word	0x00000000
        /*0040*/ 	.short	0x000f
        /*0042*/ 	.short	0x0060
        /*0044*/ 	.byte	0x00, 0xf5, 0x21, 0x00


	//----- nvinfo : EIATTR_KPARAM_INFO
	.align		4
.L_1274:
        /*0048*/ 	.byte	0x04, 0x17
        /*004a*/ 	.short	(.L_1276 - .L_1275)
.L_1275:
        /*004c*/ 	.word	0x00000000
        /*0050*/ 	.short	0x000e
        /*0052*/ 	.short	0x0058
        /*0054*/ 	.byte	0x00, 0xf5, 0x21, 0x00


	//----- nvinfo : EIATTR_KPARAM_INFO
	.align		4
.L_1276:
        /*0058*/ 	.byte	0x04, 0x17
        /*005a*/ 	.short	(.L_1278 - .L_1277)
.L_1277:
        /*005c*/ 	.word	0x00000000
        /*0060*/ 	.short	0x000d
        /*0062*/ 	.short	0x0050
        /*0064*/ 	.byte	0x00, 0xf5, 0x21, 0x00


	//----- nvinfo : EIATTR_KPARAM_INFO
	.align		4
.L_1278:
        /*0068*/ 	.byte	0x04, 0x17
        /*006a*/ 	.short	(.L_1280 - .L_1279)
.L_1279:
        /*006c*/ 	.word	0x00000000
        /*0070*/ 	.short	0x000c
        /*0072*/ 	.short	0x0048
        /*0074*/ 	.byte	0x00, 0xf5, 0x21, 0x00


	//----- nvinfo : EIATTR_KPARAM_INFO
	.align		4
.L_1280:
        /*0078*/ 	.byte	0x04, 0x17
        /*007a*/ 	.short	(.L_1282 - .L_1281)
.L_1281:
        /*007c*/ 	.word	0x00000000
        /*0080*/ 	.short	0x000b
        /*0082*/ 	.short	0x0044
        /*0084*/ 	.byte	0x00, 0xf0, 0x11, 0x00


	//----- nvinfo : EIATTR_KPARAM_INFO
	.align		4
.L_1282:
        /*0088*/ 	.byte	0x04, 0x17
        /*008a*/ 	.short	(.L_1284 - .L_1283)
.L_1283:
        /*008c*/ 	.word	0x00000000
        /*0090*/ 	.short	0x000a
        /*0092*/ 	.short	0x0040
        /*0094*/ 	.byte	0x00, 0xf0, 0x11, 0x00


	//----- nvinfo : EIATTR_KPARAM_INFO
	.align		4
.L_1284:
        /*0098*/ 	.byte	0x04, 0x17
        /*009a*/ 	.short	(.L_1286 - .L_1285)
.L_1285:
        /*009c*/ 	.word	0x00000000
        /*00a0*/ 	.short	0x0009
        /*00a2*/ 	.short	0x003c
        /*00a4*/ 	.byte	0x00, 0xf0, 0x11, 0x00


	//----- nvinfo : EIATTR_KPARAM_INFO
	.align		4
.L_1286:
        /*00a8*/ 	.byte	0x04, 0x17
        /*00aa*/ 	.short	(.L_1288 - .L_1287)
.L_1287:
        /*00ac*/ 	.word	0x00000000
        /*00b0*/ 	.short	0x0008
        /*00b2*/ 	.short	0x0038
        /*00b4*/ 	.byte	0x00, 0xf0, 0x11, 0x00


	//----- nvinfo : EIATTR_KPARAM_INFO
	.align		4
.L_1288:
        /*00b8*/ 	.byte	0x04, 0x17
        /*00ba*/ 	.short	(.L_1290 - .L_1289)
.L_1289:
        /*00bc*/ 	.word	0x00000000
        /*00c0*/ 	.short	0x0007
        /*00c2*/ 	.short	0x0034
        /*00c4*/ 	.byte	0x00, 0xf0, 0x11, 0x00


	//----- nvinfo : EIATTR_KPARAM_INFO
	.align		4
.L_1290:
        /*00c8*/ 	.byte	0x04, 0x17
        /*00ca*/ 	.short	(.L_1292 - .L_1291)
.L_1291:
        /*00cc*/ 	.word	0x00000000
        /*00d0*/ 	.short	0x0006
        /*00d2*/ 	.short	0x0030
        /*00d4*/ 	.byte	0x00, 0xf0, 0x11, 0x00


	//----- nvinfo : EIATTR_KPARAM_INFO
	.align		4
.L_1292:
        /*00d8*/ 	.byte	0x04, 0x17
        /*00da*/ 	.short	(.L_1294 - .L_1293)
.L_1293:
        /*00dc*/ 	.word	0x00000000
        /*00e0*/ 	.short	0x0005
        /*00e2*/ 	.short	0x0028
        /*00e4*/ 	.byte	0x00, 0xf5, 0x21, 0x00


	//----- nvinfo : EIATTR_KPARAM_INFO
	.align		4
.L_1294:
        /*00e8*/ 	.byte	0x04, 0x17
        /*00ea*/ 	.short	(.L_1296 - .L_1295)
.L_1295:
        /*00ec*/ 	.word	0x00000000
        /*00f0*/ 	.short	0x0004
        /*00f2*/ 	.short	0x0020
        /*00f4*/ 	.byte	0x00, 0xf5, 0x21, 0x00


	//----- nvinfo : EIATTR_KPARAM_INFO
	.align		4
.L_1296:
        /*00f8*/ 	.byte	0x04, 0x17
        /*00fa*/ 	.short	(.L_1298 - .L_1297)
.L_1297:
        /*00fc*/ 	.word	0x00000000
        /*0100*/ 	.short	0x0003
        /*0102*/ 	.short	0x0018
        /*0104*/ 	.byte	0x00, 0xf5, 0x21, 0x00


	//----- nvinfo : EIATTR_KPARAM_INFO
	.align		4
.L_1298:
        /*0108*/ 	.byte	0x04, 0x17
        /*010a*/ 	.short	(.L_1300 - .L_1299)
.L_1299:
        /*010c*/ 	.word	0x00000000
        /*0110*/ 	.short	0x0002
        /*0112*/ 	.short	0x0010
        /*0114*/ 	.byte	0x00, 0xf5, 0x21, 0x00


	//----- nvinfo : EIATTR_KPARAM_INFO
	.align		4
.L_1300:
        /*0118*/ 	.byte	0x04, 0x17
        /*011a*/ 	.short	(.L_1302 - .L_1301)
.L_1301:
        /*011c*/ 	.word	0x00000000
        /*0120*/ 	.short	0x0001
        /*0122*/ 	.short	0x0008
        /*0124*/ 	.byte	0x00, 0xf5, 0x21, 0x00


	//----- nvinfo : EIATTR_KPARAM_INFO
	.align		4
.L_1302:
        /*0128*/ 	.byte	0x04, 0x17
        /*012a*/ 	.short	(.L_1304 - .L_1303)
.L_1303:
        /*012c*/ 	.word	0x00000000
        /*0130*/ 	.short	0x0000
        /*0132*/ 	.short	0x0000
        /*0134*/ 	.byte	0x00, 0xf5, 0x21, 0x00


	//----- nvinfo : EIATTR_SPARSE_MMA_MASK
	.align		4
.L_1304:
        /*0138*/ 	.byte	0x03, 0x50
        /*013a*/ 	.short	0x0000


	//----- nvinfo : EIATTR_MAXREG_COUNT
	.align		4
        /*013c*/ 	.byte	0x03, 0x1b
        /*013e*/ 	.short	0x00ff


	//----- nvinfo : EIATTR_MERCURY_ISA_VERSION
	.align		4
        /*0140*/ 	.byte	0x03, 0x5f
        /*0142*/ 	.short	0x0101


	//----- nvinfo : EIATTR_VRC_CTA_INIT_COUNT
	.align		4
        /*0144*/ 	.byte	0x02, 0x4a
	.zero		1
	.zero		1


	//----- nvinfo : EIATTR_EXIT_INSTR_OFFSETS
	.align		4
        /*0148*/ 	.byte	0x04, 0x1c
        /*014a*/ 	.short	(.L_1306 - .L_1305)


	//   ....[0]....
.L_1305:
        /*014c*/ 	.word	0x00000bd0


	//----- nvinfo : EIATTR_CBANK_PARAM_SIZE
	.align		4
.L_1306:
        /*0150*/ 	.byte	0x03, 0x19
        /*0152*/ 	.short	0x0079


	//----- nvinfo : EIATTR_PARAM_CBANK
	.align		4
        /*0154*/ 	.byte	0x04, 0x0a
        /*0156*/ 	.short	(.L_1308 - .L_1307)
	.align		4
.L_1307:
        /*0158*/ 	.word	index@(.nv.constant0._ZN17fastertransformer21add_QK_bias_transformIfEEvPaS1_PKiPKT_S3_S6_iiiiiiPKfS8_S8_S8_S8_S8_b)
        /*015c*/ 	.short	0x0380
        /*015e*/ 	.short	0x0079


	//----- nvinfo : EIATTR_SW_WAR
	.align		4
.L_1308:
        /*0160*/ 	.byte	0x04, 0x36
        /*0162*/ 	.short	(.L_1310 - .L_1309)
.L_1309:
        /*0164*/ 	.word	0x00000008
.L_1310:


//--------------------- .nv.info._ZN17fastertransformer36add_V_bias_transform_rebuild_paddingI6__halfEEvPaPKiPKT_S4_iiiiiiPKfS9_S9_b --------------------------
	.section	.nv.info._ZN17fastertransformer36add_V_bias_transform_rebuild_paddingI6__halfEEvPaPKiPKT_S4_iiiiiiPKfS9_S9_b,"",@"SHT_CUDA_INFO"
	.sectionflags	@""
	.align	4


	//----- nvinfo : EIATTR_CUDA_API_VERSION
	.align		4
        /*0000*/ 	.byte	0x04, 0x37
        /*0002*/ 	.short	(.L_1312 - .L_1311)
.L_1311:
        /*0004*/ 	.word	0x00000082


	//----- nvinfo : EIATTR_KPARAM_INFO
	.align		4
.L_1312:
        /*0008*/ 	.byte	0x04, 0x17
        /*000a*/ 	.short	(.L_1314 - .L_1313)
.L_1313:
        /*000c*/ 	.word	0x00000000
        /*0010*/ 	.short	0x000d
        /*0012*/ 	.short	0x0050
        /*0014*/ 	.byte	0x00, 0xf0, 0x05, 0x00


	//----- nvinfo : EIATTR_KPARAM_INFO
	.align		4
.L_1314:
        /*0018*/ 	.byte	0x04, 0x17
        /*001a*/ 	.short	(.L_1316 - .L_1315)
.L_1315:
        /*001c*/ 	.word	0x00000000
        /*0020*/ 	.short	0x000c
        /*0022*/ 	.short	0x0048
        /*0024*/ 	.byte	0x00, 0xf5, 0x21, 0x00


	//----- nvinfo : EIATTR_KPARAM_INFO
	.align		4
.L_1316:
        /*0028*/ 	.byte	0x04, 0x17
        /*002a*/ 	.short	(.L_1318 - .L_1317)
.L_1317:
        /*002c*/ 	.word	0x00000000
        /*0030*/ 	.short	0x000b
        /*0032*/ 	.short	0x0040
        /*0034*/ 	.byte	0x00, 0xf5, 0x21, 0x00


	//----- nvinfo : EIATTR_KPARAM_INFO
	.align		4
.L_1318:
        /*0038*/ 	.byte	0x04, 0x17
        /*003a*/ 	.short	(.L_1320 - .L_1319)
.L_1319:
        /*003c*/ 	.word	0x00000000
        /*0040*/ 	.short	0x000a
        /*0042*/ 	.short	0x0038
        /*0044*/ 	.byte	0x00, 0xf5, 0x21, 0x00


	//----- nvinfo : EIATTR_KPARAM_INFO
	.align		4
.L_1320:
        /*0048*/ 	.byte	0x04, 0x17
        /*004a*/ 	.short	(.L_1322 - .L_1321)
.L_1321:
        /*004c*/ 	.word	0x00000000
        /*0050*/ 	.short	0x0009
        /*0052*/ 	.short	0x0034
        /*0054*/ 	.byte	0x00, 0xf0, 0x11, 0x00


	//----- nvinfo : EIATTR_KPARAM_INFO
	.align		4
.L_1322:
        /*0058*/ 	.byte	0x04, 0x17
        /*005a*/ 	.short	(.L_1324 - .L_1323)
.L_1323:
        /*005c*/ 	.word	0x00000000
        /*0060*/ 	.short	0x0008
        /*0062*/ 	.short	0x0030
        /*0064*/ 	.byte	0x00, 0xf0, 0x11, 0x00


	//----- nvinfo : EIATTR_KPARAM_INFO
	.align		4
.L_1324:
        /*0068*/ 	.byte	0x04, 0x17
        /*006a*/ 	.short	(.L_1326 - .L_1325)
.L_1325:
        /*006c*/ 	.word	0x00000000
        /*0070*/ 	.short	0x0007
        /*0072*/ 	.short	0x002c
        /*0074*/ 	.byte	0x00, 0xf0, 0x11, 0x00


	//----- nvinfo : EIATTR_KPARAM_INFO
	.align		4
.L_1326:
        /*0078*/ 	.byte	0x04, 0x17
        /*007a*/ 	.short	(.L_1328 - .L_1327)
.L_1327:
        /*007c*/ 	.word	0x00000000
        /*0080*/ 	.short	0x0006
        /*0082*/ 	.short	0x0028
        /*0084*/ 	.byte	0x00, 0xf0, 0x11, 0x00


	//----- nvinfo : EIATTR_KPARAM_INFO
	.align		4
.L_1328:
        /*0088*/ 	.byte	0x04, 0x17
        /*008a*/ 	.short	(.L_1330 - .L_1329)
.L_1329:
        /*008c*/ 	.word	0x00000000
        /*0090*/ 	.short	0x0005
        /*0092*/ 	.short	0x0024
        /*0094*/ 	.byte	0x00, 0xf0, 0x11, 0x00


	//----- nvinfo : EIATTR_KPARAM_INFO
	.align		4
.L_1330:
        /*0098*/ 	.byte	0x04, 0x17
        /*009a*/ 	.short	(.L_1332 - .L_1331)
.L_1331:
        /*009c*/ 	.word	0x00000000
        /*00a0*/ 	.short	0x0004
        /*00a2*/ 	.short	0x0020
        /*00a4*/ 	.byte	0x00, 0xf0, 0x11, 0x00


	//----- nvinfo : EIATTR_KPARAM_INFO
	.align		4
.L_1332:
        /*00a8*/ 	.byte	0x04, 0x17
        /*00aa*/ 	.short	(.L_1334 - .L_1333)
.L_1333:
        /*00ac*/ 	.word	0x00000000
        /*00b0*/ 	.short	0x0003
        /*00b2*/ 	.short	0x0018
        /*00b4*/ 	.byte	0x00, 0xf5, 0x21, 0x00


	//----- nvinfo : EIATTR_KPARAM_INFO
	.align		4
.L_1334:
        /*00b8*/ 	.byte	0x04, 0x17
        /*00ba*/ 	.short	(.L_1336 - .L_1335)
.L_1335:
        /*00bc*/ 	.word	0x00000000
        /*00c0*/ 	.short	0x0002
        /*00c2*/ 	.short	0x0010
        /*00c4*/ 	.byte	0x00, 0xf5, 0x21, 0x00


	//----- nvinfo : EIATTR_KPARAM_INFO
	.align		4
.L_1336:
        /*00c8*/ 	.byte	0x04, 0x17
        /*00ca*/ 	.short	(.L_1338 - .L_1337)
.L_1337:
        /*00cc*/ 	.word	0x00000000
        /*00d0*/ 	.short	0x0001
        /*00d2*/ 	.short	0x0008
        /*00d4*/ 	.byte	0x00, 0xf5, 0x21, 0x00


	//----- nvinfo : EIATTR_KPARAM_INFO
	.align		4
.L_1338:
        /*00d8*/ 	.byte	0x04, 0x17
        /*00da*/ 	.short	(.L_1340 - .L_1339)
.L_1339:
        /*00dc*/ 	.word	0x00000000
        /*00e0*/ 	.short	0x0000
        /*00e2*/ 	.short	0x0000
        /*00e4*/ 	.byte	0x00, 0xf5, 0x21, 0x00


	//----- nvinfo : EIATTR_SPARSE_MMA_MASK
	.align		4
.L_1340:
        /*00e8*/ 	.byte	0x03, 0x50
        /*00ea*/ 	.short	0x0000


	//----- nvinfo : EIATTR_MAXREG_COUNT
	.align		4
        /*00ec*/ 	.byte	0x03, 0x1b
        /*00ee*/ 	.short	0x00ff


	//----- nvinfo : EIATTR_NUM_BARRIERS
	.align		4
        /*00f0*/ 	.byte	0x02, 0x4c
        /*00f2*/ 	.byte	0x01
	.zero		1


	//----- nvinfo : EIATTR_MERCURY_ISA_VERSION
	.align		4
        /*00f4*/ 	.byte	0x03, 0x5f
        /*00f6*/ 	.short	0x0101


	//----- nvinfo : EIATTR_VRC_CTA_INIT_COUNT
	.align		4
        /*00f8*/ 	.byte	0x02, 0x4a
	.zero		1
	.zero		1


	//----- nvinfo : EIATTR_EXIT_INSTR_OFFSETS
	.align		4
        /*00fc*/ 	.byte	0x04, 0x1c
        /*00fe*/ 	.short	(.L_1342 - .L_1341)


	//   ....[0]....
.L_1341:
        /*0100*/ 	.word	0x00000a60


	//----- nvinfo : EIATTR_CRS_STACK_SIZE
	.align		4
.L_1342:
        /*0104*/ 	.byte	0x04, 0x1e
        /*0106*/ 	.short	(.L_1344 - .L_1343)
.L_1343:
        /*0108*/ 	.word	0x00000000


	//----- nvinfo : EIATTR_CBANK_PARAM_SIZE
	.align		4
.L_1344:
        /*010c*/ 	.byte	0x03, 0x19
        /*010e*/ 	.short	0x0051


	//----- nvinfo : EIATTR_PARAM_CBANK
	.align		4
        /*0110*/ 	.byte	0x04, 0x0a
        /*0112*/ 	.short	(.L_1346 - .L_1345)
	.align		4
.L_1345:
        /*0114*/ 	.word	index@(.nv.constant0._ZN17fastertransformer36add_V_bias_transform_rebuild_paddingI6__halfEEvPaPKiPKT_S4_iiiiiiPKfS9_S9_b)
        /*0118*/ 	.short	0x0380
        /*011a*/ 	.short	0x0051


	//----- nvinfo : EIATTR_SW_WAR
	.align		4
.L_1346:
        /*011c*/ 	.byte	0x04, 0x36
        /*011e*/ 	.short	(.L_1348 - .L_1347)
.L_1347:
        /*0120*/ 	.word	0x00000008
.L_1348:


//--------------------- .nv.info._ZN17fastertransformer20add_V_bias_transformI6__halfEEvPaPKiPKT_iiiiiPKfS9_S9_b --------------------------
	.section	.nv.info._ZN17fastertransformer20add_V_bias_transformI6__halfEEvPaPKiPKT_iiiiiPKfS9_S9_b,"",@"SHT_CUDA_INFO"
	.sectionflags	@""
	.align	4


	//----- nvinfo : EIATTR_CUDA_API_VERSION
	.align		4
        /*0000*/ 	.byte	0x04, 0x37
        /*0002*/ 	.short	(.L_1350 - .L_1349)
.L_1349:
        /*0004*/ 	.word	0x00000082


	//----- nvinfo : EIATTR_KPARAM_INFO
	.align		4
.L_1350:
        /*0008*/ 	.byte	0x04, 0x17
        /*000a*/ 	.short	(.L_1352 - .L_1351)
.L_1351:
        /*000c*/ 	.word	0x00000000
        /*0010*/ 	.short	0x000b
        /*0012*/ 	.short	0x0048
        /*0014*/ 	.byte	0x00, 0xf0, 0x05, 0x00


	//----- nvinfo : EIATTR_KPARAM_INFO
	.align		4
.L_1352:
        /*0018*/ 	.byte	0x04, 0x17
        /*001a*/ 	.short	(.L_1354 - .L_1353)
.L_1353:
        /*001c*/ 	.word	0x00000000
        /*0020*/ 	.short	0x000a
        /*0022*/ 	.short	0x0040
        /*0024*/ 	.byte	0x00, 0xf5, 0x21, 0x00


	//----- nvinfo : EIATTR_KPARAM_INFO
	.align		4
.L_1354:
        /*0028*/ 	.byte	0x04, 0x17
        /*002a*/ 	.short	(.L_1356 - .L_1355)
.L_1355:
        /*002c*/ 	.word	0x00000000
        /*0030*/ 	.short	0x0009
        /*0032*/ 	.short	0x0038
        /*0034*/ 	.byte	0x00, 0xf5, 0x21, 0x00


	//----- nvinfo : EIATTR_KPARAM_INFO
	.align		4
.L_1356:
        /*0038*/ 	.byte	0x04, 0x17
        /*003a*/ 	.short	(.L_1358 - .L_1357)
.L_1357:
        /*003c*/ 	.word	0x00000000
        /*0040*/ 	.short	0x0008
        /*0042*/ 	.short	0x0030
        /*0044*/ 	.byte	0x00, 0xf5, 0x21, 0x00


	//----- nvinfo : EIATTR_KPARAM_INFO
	.align		4
.L_1358:
        /*0048*/ 	.byte	0x04, 0x17
        /*004a*/ 	.short	(.L_1360 - .L_1359)
.L_1359:
        /*004c*/ 	.word	0x00000000
        /*0050*/ 	.short	0x0007
        /*0052*/ 	.short	0x0028
        /*0054*/ 	.byte	0x00, 0xf0, 0x11, 0x00


	//----- nvinfo : EIATTR_KPARAM_INFO
	.align		4
.L_1360:
        /*0058*/ 	.byte	0x04, 0x17
        /*005a*/ 	.short	(.L_1362 - .L_1361)
.L_1361:
        /*005c*/ 	.word	0x00000000
        /*0060*/ 	.short	0x0006
        /*0062*/ 	.short	0x0024
        /*0064*/ 	.byte	0x00, 0xf0, 0x11, 0x00


	//----- nvinfo : EIATTR_KPARAM_INFO
	.align		4
.L_1362:
        /*0068*/ 	.byte	0x04, 0x17
        /*006a*/ 	.short	(.L_1364 - .L_1363)
.L_1363:
        /*006c*/ 	.word	0x00000000
        /*0070*/ 	.short	0x0005
        /*0072*/ 	.short	0x0020
        /*0074*/ 	.byte	0x00, 0xf0, 0x11, 0x00


	//----- nvinfo : EIATTR_KPARAM_INFO
	.align		4
.L_1364:
        /*0078*/ 	.byte	0x04, 0x17
        /*007a*/ 	.short	(.L_1366 - .L_1365)
.L_1365:
        /*007c*/ 	.word	0x00000000
        /*0080*/ 	.short	0x0004
        /*0082*/ 	.short	0x001c
        /*0084*/ 	.byte	0x00, 0xf0, 0x11, 0x00


	//----- nvinfo : EIATTR_KPARAM_INFO
	.align		4
.L_1366:
        /*0088*/ 	.byte	0x04, 0x17
        /*008a*/ 	.short	(.L_1368 - .L_1367)
.L_1367:
        /*008c*/ 	.word	0x00000000
        /*0090*/ 	.short	0x0003
        /*0092*/ 	.short	0x0018
        /*0094*/ 	.byte	0x00, 0xf0, 0x11, 0x00


	//----- nvinfo : EIATTR_KPARAM_INFO
	.align		4
.L_1368:
        /*0098*/ 	.byte	0x04, 0x17
        /*009a*/ 	.short	(.L_1370 - .L_1369)
.L_1369:
        /*009c*/ 	.word	0x00000000
        /*00a0*/ 	.short	0x0002
        /*00a2*/ 	.short	0x0010
        /*00a4*/ 	.byte	0x00, 0xf5, 0x21, 0x00


	//----- nvinfo : EIATTR_KPARAM_INFO
	.align		4
.L_1370:
        /*00a8*/ 	.byte	0x04, 0x17
        /*00aa*/ 	.short	(.L_1372 - .L_1371)
.L_1371:
        /*00ac*/ 	.word	0x00000000
        /*00b0*/ 	.short	0x0001
        /*00b2*/ 	.short	0x0008
        /*00b4*/ 	.byte	0x00, 0xf5, 0x21, 0x00


	//----- nvinfo : EIATTR_KPARAM_INFO
	.align		4
.L_1372:
        /*00b8*/ 	.byte	0x04, 0x17
        /*00ba*/ 	.short	(.L_1374 - .L_1373)
.L_1373:
        /*00bc*/ 	.word	0x00000000
        /*00c0*/ 	.short	0x0000
        /*00c2*/ 	.short	0x0000
        /*00c4*/ 	.byte	0x00, 0xf5, 0x21, 0x00


	//----- nvinfo : EIATTR_SPARSE_MMA_MASK
	.align		4
.L_1374:
        /*00c8*/ 	.byte	0x03, 0x50
        /*00ca*/ 	.short	0x0000


	//----- nvinfo : EIATTR_MAXREG_COUNT
	.align		4
        /*00cc*/ 	.byte	0x03, 0x1b
        /*00ce*/ 	.short	0x00ff


	//----- nvinfo : EIATTR_NUM_BARRIERS
	.align		4
        /*00d0*/ 	.byte	0x02, 0x4c
        /*00d2*/ 	.byte	0x01
	.zero		1


	//----- nvinfo : EIATTR_MERCURY_ISA_VERSION
	.align		4
        /*00d4*/ 	.byte	0x03, 0x5f
        /*00d6*/ 	.short	0x0101


	//----- nvinfo : EIATTR_VRC_CTA_INIT_COUNT
	.align		4
        /*00d8*/ 	.byte	0x02, 0x4a
	.zero		1
	.zero		1


	//----- nvinfo : EIATTR_EXIT_INSTR_OFFSETS
	.align		4
        /*00dc*/ 	.byte	0x04, 0x1c
        /*00de*/ 	.short	(.L_1376 - .L_1375)


	//   ....[0]....
.L_1375:
        /*00e0*/ 	.word	0x000008f0


	//----- nvinfo : EIATTR_CBANK_PARAM_SIZE
	.align		4
.L_1376:
        /*00e4*/ 	.byte	0x03, 0x19
        /*00e6*/ 	.short	0x0049


	//----- nvinfo : EIATTR_PARAM_CBANK
	.align		4
        /*00e8*/ 	.byte	0x04, 0x0a
        /*00ea*/ 	.short	(.L_1378 - .L_1377)
	.align		4
.L_1377:
        /*00ec*/ 	.word	index@(.nv.constant0._ZN17fastertransformer20add_V_bias_transformI6__halfEEvPaPKiPKT_iiiiiPKfS9_S9_b)
        /*00f0*/ 	.short	0x0380
        /*00f2*/ 	.short	0x0049


	//----- nvinfo : EIATTR_SW_WAR
	.align		4
.L_1378:
        /*00f4*/ 	.byte	0x04, 0x36
        /*00f6*/ 	.short	(.L_1380 - .L_1379)
.L_1379:
        /*00f8*/ 	.word	0x00000008
.L_1380:


//--------------------- .nv.info._ZN17fastertransformer24mappingRemovePaddingDataEPiPKii --------------------------
	.section	.nv.info._ZN17fastertransformer24mappingRemovePaddingDataEPiPKii,"",@"SHT_CUDA_INFO"
	.sectionflags	@""
	.align	4


	//----- nvinfo : EIATTR_CUDA_API_VERSION
	.align		4
        /*0000*/ 	.byte	0x04, 0x37
        /*0002*/ 	.short	(.L_1382 - .L_1381)
.L_1381:
        /*0004*/ 	.word	0x00000082


	//----- nvinfo : EIATTR_KPARAM_INFO
	.align		4
.L_1382:
        /*0008*/ 	.byte	0x04, 0x17
        /*000a*/ 	.short	(.L_1384 - .L_1383)
.L_1383:
        /*000c*/ 	.word	0x00000000
        /*0010*/ 	.short	0x0002
        /*0012*/ 	.short	0x0010
        /*0014*/ 	.byte	0x00, 0xf0, 0x11, 0x00


	//----- nvinfo : EIATTR_KPARAM_INFO
	.align		4
.L_1384:
        /*0018*/ 	.byte	0x04, 0x17
        /*001a*/ 	.short	(.L_1386 - .L_1385)
.L_1385:
        /*001c*/ 	.word	0x00000000
        /*0020*/ 	.short	0x0001
        /*0022*/ 	.short	0x0008
        /*0024*/ 	.byte	0x00, 0xf5, 0x21, 0x00


	//----- nvinfo : EIATTR_KPARAM_INFO
	.align		4
.L_1386:
        /*0028*/ 	.byte	0x04, 0x17
        /*002a*/ 	.short	(.L_1388 - .L_1387)
.L_1387:
        /*002c*/ 	.word	0x00000000
        /*0030*/ 	.short	0x0000
        /*0032*/ 	.short	0x0000
        /*0034*/ 	.byte	0x00, 0xf5, 0x21, 0x00


	//----- nvinfo : EIATTR_SPARSE_MMA_MASK
	.align		4
.L_1388:
        /*0038*/ 	.byte	0x03, 0x50
        /*003a*/ 	.short	0x0000


	//----- nvinfo : EIATTR_MAXREG_COUNT
	.align		4
        /*003c*/ 	.byte	0x03, 0x1b
        /*003e*/ 	.short	0x00ff


	//----- nvinfo : EIATTR_MERCURY_ISA_VERSION
	.align		4
        /*0040*/ 	.byte	0x03, 0x5f
        /*0042*/ 	.short	0x0101


	//----- nvinfo : EIATTR_VRC_CTA_INIT_COUNT
	.align		4
        /*0044*/ 	.byte	0x02, 0x4a
	.zero		1
	.zero		1


	//----- nvinfo : EIATTR_EXIT_INSTR_OFFSETS
	.align		4
        /*0048*/ 	.byte	0x04, 0x1c
        /*004a*/ 	.short	(.L_1390 - .L_1389)


	//   ....[0]....
.L_1389:
        /*004c*/ 	.word	0x00000070


	//   ....[1]....
        /*0050*/ 	.word	0x00000100


	//----- nvinfo : EIATTR_CBANK_PARAM_SIZE
	.align		4
.L_1390:
        /*0054*/ 	.byte	0x03, 0x19
        /*0056*/ 	.short	0x0014


	//----- nvinfo : EIATTR_PARAM_CBANK
	.align		4
        /*0058*/ 	.byte	0x04, 0x0a
        /*005a*/ 	.short	(.L_1392 - .L_1391)
	.align		4
.L_1391:
        /*005c*/ 	.word	index@(.nv.constant0._ZN17fastertransformer24mappingRemovePaddingDataEPiPKii)
        /*0060*/ 	.short	0x0380
        /*0062*/ 	.short	0x0014


	//----- nvinfo : EIATTR_SW_WAR
	.align		4
.L_1392:
        /*0064*/ 	.byte	0x04, 0x36
        /*0066*/ 	.short	(.L_1394 - .L_1393)
.L_1393:
        /*0068*/ 	.word	0x00000008
.L_1394:


//--------------------- .nv.callgraph             --------------------------
	.section	.nv.callgraph,"",@"SHT_CUDA_CALLGRAPH"
	.align	4
	.sectionentsize	8
	.align		4
        /*0000*/ 	.word	0x00000000
	.align		4
        /*0004*/ 	.word	0xffffffff
	.align		4
        /*0008*/ 	.word	0x00000000
	.align		4
        /*000c*/ 	.word	0xfffffffe
	.align		4
        /*0010*/ 	.word	0x00000000
	.align		4
        /*0014*/ 	.word	0xfffffffd
	.align		4
        /*0018*/ 	.word	0x00000000
	.align		4
        /*001c*/ 	.word	0xfffffffc


//--------------------- .nv.constant4             --------------------------
	.section	.nv.constant4,"a",@progbits
	.align	8
	.align		8
.nv.constant4:
        /*0000*/ 	.dword	precalc_xorwow_matrix
	.align		8
        /*0008*/ 	.dword	precalc_xorwow_offset_matrix
	.align		8
        /*0010*/ 	.dword	mrg32k3aM1
	.align		8
        /*0018*/ 	.dword	mrg32k3aM2
	.align		8
        /*0020*/ 	.dword	mrg32k3aM1SubSeq
	.align		8
        /*0028*/ 	.dword	mrg32k3aM2SubSeq
	.align		8
        /*0030*/ 	.dword	mrg32k3aM1Seq
	.align		8
        /*0038*/ 	.dword	mrg32k3aM2Seq
	.align		8
        /*0040*/ 	.dword	_ZN64_INTERNAL_7e5b9208_33_unfused_attention_int8_kernels_cu_182ad4484cuda3std3__466_GLOBAL__N__7e5b9208_33_unfused_attention_int8_kernels_cu_182ad4486ignoreE
	.align		8
        /*0048*/ 	.dword	_ZN64_INTERNAL_7e5b9208_33_unfused_attention_int8_kernels_cu_182ad4484cuda3std3__45__cpo5beginE
	.align		8
        /*0050*/ 	.dword	_ZN64_INTERNAL_7e5b9208_33_unfused_attention_int8_kernels_cu_182ad4484cuda3std3__45__cpo3endE
	.align		8
        /*0058*/ 	.dword	_ZN64_INTERNAL_7e5b9208_33_unfused_attention_int8_kernels_cu_182ad4484cuda3std3__45__cpo6cbeginE
	.align		8
        /*0060*/ 	.dword	_ZN64_INTERNAL_7e5b9208_33_unfused_attention_int8_kernels_cu_182ad4484cuda3std3__45__cpo4cendE
	.align		8
        /*0068*/ 	.dword	_ZN64_INTERNAL_7e5b9208_33_unfused_attention_int8_kernels_cu_182ad4484cuda3std3__419piecewise_constructE
	.align		8
        /*0070*/ 	.dword	_ZN64_INTERNAL_7e5b9208_33_unfused_attention_int8_kernels_cu_182ad4484cuda3std3__48in_placeE
	.align		8
        /*0078*/ 	.dword	_ZN64_INTERNAL_7e5b9208_33_unfused_attention_int8_kernels_cu_182ad4484cuda3std6ranges3__45__cpo4swapE
	.align		8
        /*0080*/ 	.dword	_ZN64_INTERNAL_7e5b9208_33_unfused_attention_int8_kernels_cu_182ad4484cuda3std6ranges3__45__cpo9iter_moveE
	.align		8
        /*0088*/ 	.dword	_ZN64_INTERNAL_7e5b9208_33_unfused_attention_int8_kernels_cu_182ad4484cuda3std6ranges3__45__cpo7advanceE


//--------------------- .nv.constant3             --------------------------
	.section	.nv.constant3,"a",@progbits
	.align	8
.nv.constant3:
	.type		__cr_lgamma_table,@object
	.size		__cr_lgamma_table,(.L_8 - __cr_lgamma_table)
__cr_lgamma_table:
        /*0000*/ 	.byte	0x00, 0x00, 0x00, 0x00, 0x00, 0x00, 0x00, 0x00, 0x00, 0x00, 0x00, 0x00, 0x00, 0x00, 0x00, 0x00
        /*0010*/ 	.byte	0xef, 0x39, 0xfa, 0xfe, 0x42, 0x2e, 0xe6, 0x3f, 0x02, 0x20, 0x2a, 0xfa, 0x0b, 0xab, 0xfc, 0x3f
        /*0020*/ 	.byte	0xf9, 0x2c, 0x92, 0x7c, 0xa7, 0x6c, 0x09, 0x40, 0xc9, 0x79, 0x44, 0x3c, 0x64, 0x26, 0x13, 0x40
        /*0030*/ 	.byte	0xca, 0x01, 0xcf, 0x3a, 0x27, 0x51, 0x1a, 0x40, 0x30, 0xcc, 0x2d, 0xf3, 0xe1, 0x0c, 0x21, 0x40
        /*0040*/ 	.byte	0x0d, 0xb7, 0xfc, 0x82, 0x8e, 0x35, 0x25, 0x40
.L_8:


//--------------------- .text._ZN17fastertransformer47add_V_bias_transform_rebuild_padding_varlen_rowI6__halfEEvPaPKaPKT_PKiiiiiiiiPKfSB_bi --------------------------
	.section	.text._ZN17fastertransformer47add_V_bias_transform_rebuild_padding_varlen_rowI6__halfEEvPaPKaPKT_PKiiiiiiiiPKfSB_bi,"ax",@progbits
	.align	128
        .global         _ZN17fastertransformer47add_V_bias_transform_rebuild_padding_varlen_rowI6__halfEEvPaPKaPKT_PKiiiiiiiiPKfSB_bi
        .type           _ZN17fastertransformer47add_V_bias_transform_rebuild_padding_varlen_rowI6__halfEEvPaPKaPKT_PKiiiiiiiiPKfSB_bi,@function
        .size           _ZN17fastertransformer47add_V_bias_transform_rebuild_padding_varlen_rowI6__halfEEvPaPKaPKT_PKiiiiiiiiPKfSB_bi,(.L_x_125 - _ZN17fastertransformer47add_V_bias_transform_rebuild_padding_varlen_rowI6__halfEEvPaPKaPKT_PKiiiiiiiiPKfSB_bi)
        .other          _ZN17fastertransformer47add_V_bias_transform_rebuild_padding_varlen_rowI6__halfEEvPaPKaPKT_PKiiiiiiiiPKfSB_bi,@"STO_CUDA_ENTRY STV_DEFAULT"
_ZN17fastertransformer47add_V_bias_transform_rebuild_padding_varlen_rowI6__halfEEvPaPKaPKT_PKiiiiiiiiPKfSB_bi:
.text._ZN17fastertransformer47add_V_bias_transform_rebuild_padding_varlen_rowI6__halfEEvPaPKaPKT_PKiiiiiiiiPKfSB_bi:
[----:B------:R-:W-:Y:S01]  /*0000*/  LDC R1, c[0x0][0x37c] ;  /* 0x0000df00ff017b82 */ /* 0x000fe20000000800 */
[----:B------:R-:W0:Y:S01]  /*0010*/  S2R R0, SR_CTAID.Y ;  /* 0x0000000000007919 */ /* 0x000e220000002600 */
[----:B------:R-:W1:Y:S01]  /*0020*/  LDCU UR9, c[0x0][0x3a8] ;  /* 0x00007500ff0977ac */ /* 0x000e620008000800 */
[----:B------:R-:W-:Y:S05]  /*0030*/  BSSY.RECONVERGENT B0, `(.L_x_0) ;  /* 0x0000068000007945 */ /* 0x000fea0003800200 */
[----:B------:R-:W2:Y:S01]  /*0040*/  S2UR UR8, SR_CTAID.Z ;  /* 0x00000000000879c3 */ /* 0x000ea20000002700 */
[----:B------:R-:W0:Y:S01]  /*0050*/  S2R R3, SR_TID.Y ;  /* 0x0000000000037919 */ /* 0x000e220000002200 */
[----:B------:R-:W3:Y:S01]  /*0060*/  LDCU.64 UR6, c[0x0][0x358] ;  /* 0x00006b00ff0677ac */ /* 0x000ee20008000a00 */
[----:B------:R-:W-:Y:S01]  /*0070*/  BSSY.RELIABLE B1, `(.L_x_1) ;  /* 0x0000059000017945 */ /* 0x000fe20003800100 */
[----:B------:R-:W4:Y:S01]  /*0080*/  S2R R5, SR_TID.X ;  /* 0x0000000000057919 */ /* 0x000f220000002100 */
[----:B------:R-:W1:Y:S01]  /*0090*/  S2R R2, SR_CTAID.X ;  /* 0x0000000000027919 */ /* 0x000e620000002500 */
[----:B0-----:R-:W-:-:S02]  /*00a0*/  IMAD R4, R0, 0x20, R3 ;  /* 0x0000002000047824 */ /* 0x001fc400078e0203 */
[----:B----4-:R-:W-:-:S03]  /*00b0*/  IMAD.SHL.U32 R7, R5, 0x4, RZ ;  /* 0x0000000405077824 */ /* 0x010fc600078e00ff */
[----:B-1----:R-:W-:-:S13]  /*00c0*/  ISETP.GE.AND P0, PT, R4, UR9, PT ;  /* 0x0000000904007c0c */ /* 0x002fda000bf06270 */
[----:B--23--:R-:W-:Y:S05]  /*00d0*/  @P0 BRA `(.L_x_2) ;  /* 0x0000000400480947 */ /* 0x00cfea0003800000 */
[----:B------:R-:W0:Y:S01]  /*00e0*/  LDC R11, c[0x0][0x3b0] ;  /* 0x0000ec00ff0b7b82 */ /* 0x000e220000000800 */
[----:B------:R-:W1:Y:S01]  /*00f0*/  LDCU.64 UR4, c[0x0][0x398] ;  /* 0x00007300ff0477ac */ /* 0x000e620008000a00 */
[----:B0-----:R-:W0:Y:S08]  /*0100*/  I2F.U32.RP R6, R11 ;  /* 0x0000000b00067306 */ /* 0x001e300000209000 */
[----:B0-----:R-:W0:Y:S02]  /*0110*/  MUFU.RCP R6, R6 ;  /* 0x0000000600067308 */ /* 0x001e240000001000 */
[----:B0-----:R-:W-:-:S02]  /*0120*/  IADD3 R8, PT, PT, R6, 0xffffffe, RZ ;  /* 0x0ffffffe06087810 */ /* 0x001fc40007ffe0ff */
[----:B------:R-:W-:-:S04]  /*0130*/  LOP3.LUT R6, RZ, R11, RZ, 0x33, !PT ;  /* 0x0000000bff067212 */ /* 0x000fc800078e33ff */
[----:B------:R0:W2:Y:S02]  /*0140*/  F2I.FTZ.U32.TRUNC.NTZ R9, R8 ;  /* 0x0000000800097305 */ /* 0x0000a4000021f000 */
[----:B0-----:R-:W-:Y:S02]  /*0150*/  IMAD.MOV.U32 R8, RZ, RZ, RZ ;  /* 0x000000ffff087224 */ /* 0x001fe400078e00ff */
[----:B--2---:R-:W-:-:S04]  /*0160*/  IMAD.MOV R10, RZ, RZ, -R9 ;  /* 0x000000ffff0a7224 */ /* 0x004fc800078e0a09 */
[----:B------:R-:W-:-:S04]  /*0170*/  IMAD R13, R10, R11, RZ ;  /* 0x0000000b0a0d7224 */ /* 0x000fc800078e02ff */
[----:B------:R-:W-:-:S06]  /*0180*/  IMAD.HI.U32 R9, R9, R13, R8 ;  /* 0x0000000d09097227 */ /* 0x000fcc00078e0008 */
[----:B------:R-:W-:-:S05]  /*0190*/  IMAD.HI.U32 R9, R9, UR8, RZ ;  /* 0x0000000809097c27 */ /* 0x000fca000f8e00ff */
[----:B------:R-:W-:-:S05]  /*01a0*/  IADD3 R10, PT, PT, -R9, RZ, RZ ;  /* 0x000000ff090a7210 */ /* 0x000fca0007ffe1ff */
[----:B------:R-:W-:-:S05]  /*01b0*/  IMAD R10, R11, R10, UR8 ;  /* 0x000000080b0a7e24 */ /* 0x000fca000f8e020a */
[----:B------:R-:W-:-:S13]  /*01c0*/  ISETP.GE.U32.AND P1, PT, R10, R11, PT ;  /* 0x0000000b0a00720c */ /* 0x000fda0003f26070 */
[----:B------:R-:W-:Y:S02]  /*01d0*/  @P1 IMAD.IADD R10, R10, 0x1, -R11 ;  /* 0x000000010a0a1824 */ /* 0x000fe400078e0a0b */
[----:B------:R-:W-:Y:S01]  /*01e0*/  @P1 VIADD R9, R9, 0x1 ;  /* 0x0000000109091836 */ /* 0x000fe20000000000 */
[----:B------:R-:W-:Y:S02]  /*01f0*/  ISETP.NE.U32.AND P1, PT, R11, RZ, PT ;  /* 0x000000ff0b00720c */ /* 0x000fe40003f25070 */
[----:B------:R-:W-:-:S13]  /*0200*/  ISETP.GE.U32.AND P0, PT, R10, R11, PT ;  /* 0x0000000b0a00720c */ /* 0x000fda0003f06070 */
[----:B------:R-:W-:-:S04]  /*0210*/  @P0 IADD3 R9, PT, PT, R9, 0x1, RZ ;  /* 0x0000000109090810 */ /* 0x000fc80007ffe0ff */
[----:B------:R-:W-:-:S05]  /*0220*/  SEL R9, R6, R9, !P1 ;  /* 0x0000000906097207 */ /* 0x000fca0004800000 */
[----:B------:R-:W-:-:S05]  /*0230*/  IMAD R9, R9, UR9, RZ ;  /* 0x0000000909097c24 */ /* 0x000fca000f8e02ff */
[----:B------:R-:W-:-:S05]  /*0240*/  IADD3 R4, P2, PT, R9, R4, RZ ;  /* 0x0000000409047210 */ /* 0x000fca0007f5e0ff */
[----:B------:R-:W-:Y:S01]  /*0250*/  IMAD.X R9, RZ, RZ, RZ, P2 ;  /* 0x000000ffff097224 */ /* 0x000fe200010e06ff */
[----:B-1----:R-:W-:-:S04]  /*0260*/  LEA R8, P2, R4, UR4, 0x2 ;  /* 0x0000000404087c11 */ /* 0x002fc8000f8410ff */
[----:B------:R-:W-:-:S05]  /*0270*/  LEA.HI.X R9, R4, UR5, R9, 0x2, P2 ;  /* 0x0000000504097c11 */ /* 0x000fca00090f1409 */
[----:B------:R-:W2:Y:S02]  /*0280*/  LDG.E.CONSTANT R4, desc[UR6][R8.64] ;  /* 0x0000000608047981 */ /* 0x000ea4000c1e9900 */
[----:B--2---:R-:W-:-:S13]  /*0290*/  ISETP.NE.AND P2, PT, R4, -0x1, PT ;  /* 0xffffffff0400780c */ /* 0x004fda0003f45270 */
[----:B------:R-:W-:Y:S05]  /*02a0*/  @P2 BREAK.RELIABLE B1 ;  /* 0x0000000000012942 */ /* 0x000fea0003800100 */
[----:B------:R-:W-:Y:S05]  /*02b0*/  @!P2 BRA `(.L_x_2) ;  /* 0x0000000000d0a947 */ /* 0x000fea0003800000 */
[----:B------:R-:W0:Y:S01]  /*02c0*/  LDCU UR4, c[0x0][0x3b4] ;  /* 0x00007680ff0477ac */ /* 0x000e220008000800 */
[----:B------:R-:W-:Y:S01]  /*02d0*/  IMAD.IADD R11, R10, 0x1, -R11 ;  /* 0x000000010a0b7824 */ /* 0x000fe200078e0a0b */
[----:B------:R-:W1:Y:S01]  /*02e0*/  LDC.64 R8, c[0x0][0x388] ;  /* 0x0000e200ff087b82 */ /* 0x000e620000000a00 */
[----:B------:R-:W2:Y:S03]  /*02f0*/  LDCU UR5, c[0x0][0x3d4] ;  /* 0x00007a80ff0577ac */ /* 0x000ea60008000800 */
[----:B------:R-:W-:Y:S02]  /*0300*/  @P1 SEL R6, R11, R10, P0 ;  /* 0x0000000a0b061207 */ /* 0x000fe40000000000 */
[----:B------:R-:W-:Y:S02]  /*0310*/  LEA R11, R2, R7, 0x5 ;  /* 0x00000007020b7211 */ /* 0x000fe400078e28ff */
[----:B------:R-:W3:Y:S03]  /*0320*/  LDC.64 R12, c[0x0][0x390] ;  /* 0x0000e400ff0c7b82 */ /* 0x000ee60000000a00 */
[----:B0-----:R-:W-:-:S05]  /*0330*/  IMAD R17, R6, UR4, R11 ;  /* 0x0000000406117c24 */ /* 0x001fca000f8e020b */
[----:B------:R-:W0:Y:S01]  /*0340*/  LDC.64 R10, c[0x0][0x3c0] ;  /* 0x0000f000ff0a7b82 */ /* 0x000e220000000a00 */
[----:B--2---:R-:W-:-:S05]  /*0350*/  IMAD R4, R4, UR5, R17 ;  /* 0x0000000504047c24 */ /* 0x004fca000f8e0211 */
[----:B------:R-:W-:-:S05]  /*0360*/  SHF.R.S32.HI R15, RZ, 0x2, R4 ;  /* 0x00000002ff0f7819 */ /* 0x000fca0000011404 */
[----:B-1----:R-:W-:Y:S02]  /*0370*/  IMAD.WIDE R14, R15, 0x4, R8 ;  /* 0x000000040f0e7825 */ /* 0x002fe400078e0208 */
[----:B------:R-:W1:Y:S04]  /*0380*/  LDC.64 R8, c[0x0][0x3c8] ;  /* 0x0000f200ff087b82 */ /* 0x000e680000000a00 */
[----:B------:R-:W2:Y:S01]  /*0390*/  LDG.E.CONSTANT R14, desc[UR6][R14.64] ;  /* 0x000000060e0e7981 */ /* 0x000ea2000c1e9900 */
[----:B---3--:R-:W-:-:S05]  /*03a0*/  IMAD.WIDE R12, R17, 0x2, R12 ;  /* 0x00000002110c7825 */ /* 0x008fca00078e020c */
[----:B------:R-:W3:Y:S04]  /*03b0*/  LDG.E.U16.CONSTANT R16, desc[UR6][R12.64] ;  /* 0x000000060c107981 */ /* 0x000ee8000c1e9500 */
[----:B0-----:R-:W4:Y:S04]  /*03c0*/  LDG.E.CONSTANT R4, desc[UR6][R10.64] ;  /* 0x000000060a047981 */ /* 0x001f28000c1e9900 */
[----:B------:R-:W5:Y:S04]  /*03d0*/  LDG.E.U16.CONSTANT R18, desc[UR6][R12.64+0x2] ;  /* 0x000002060c127981 */ /* 0x000f68000c1e9500 */
[----:B------:R-:W5:Y:S04]  /*03e0*/  LDG.E.U16.CONSTANT R20, desc[UR6][R12.64+0x4] ;  /* 0x000004060c147981 */ /* 0x000f68000c1e9500 */
[----:B------:R-:W5:Y:S04]  /*03f0*/  LDG.E.U16.CONSTANT R22, desc[UR6][R12.64+0x6] ;  /* 0x000006060c167981 */ /* 0x000f68000c1e9500 */
[----:B-1----:R0:W5:Y:S01]  /*0400*/  LDG.E.CONSTANT R6, desc[UR6][R8.64] ;  /* 0x0000000608067981 */ /* 0x002162000c1e9900 */
[----:B------:R-:W1:Y:S01]  /*0410*/  S2UR UR5, SR_CgaCtaId ;  /* 0x00000000000579c3 */ /* 0x000e620000008800 */
[----:B------:R-:W-:-:S02]  /*0420*/  UMOV UR4, 0x400 ;  /* 0x0000040000047882 */ /* 0x000fc40000000000 */
[----:B-1----:R-:W-:Y:S01]  /*0430*/  ULEA UR4, UR5, UR4, 0x18 ;  /* 0x0000000405047291 */ /* 0x002fe2000f8ec0ff */
[----:B--2---:R-:W4:Y:S01]  /*0440*/  I2F.S8 R17, R14 ;  /* 0x0000000e00117306 */ /* 0x004f220000001400 */
[----:B---3--:R-:W-:-:S07]  /*0450*/  HADD2.F32 R15, -RZ, R16.H0_H0 ;  /* 0x20000010ff0f7230 */ /* 0x008fce0000004100 */
[----:B------:R-:W1:Y:S01]  /*0460*/  I2F.S8 R19, R14.B1 ;  /* 0x1000000e00137306 */ /* 0x000e620000001400 */
[----:B----4-:R-:W-:-:S07]  /*0470*/  FFMA.FTZ R15, R4, R17, R15 ;  /* 0x00000011040f7223 */ /* 0x010fce000001000f */
[----:B------:R-:W2:Y:S08]  /*0480*/  I2F.S8 R21, R14.B2 ;  /* 0x2000000e00157306 */ /* 0x000eb00000001400 */
[----:B------:R-:W3:Y:S01]  /*0490*/  I2F.S8 R17, R14.B3 ;  /* 0x3000000e00117306 */ /* 0x000ee20000001400 */
[----:B-----5:R-:W-:Y:S02]  /*04a0*/  HADD2.F32 R11, -RZ, R18.H0_H0 ;  /* 0x20000012ff0b7230 */ /* 0x020fe40000004100 */
[----:B0-----:R-:W-:-:S02]  /*04b0*/  HADD2.F32 R9, -RZ, R20.H0_H0 ;  /* 0x20000014ff097230 */ /* 0x001fc40000004100 */
[----:B------:R-:W-:Y:S02]  /*04c0*/  HADD2.F32 R13, -RZ, R22.H0_H0 ;  /* 0x20000016ff0d7230 */ /* 0x000fe40000004100 */
[C---:B-1----:R-:W-:Y:S01]  /*04d0*/  FFMA.FTZ R11, R4.reuse, R19, R11 ;  /* 0x00000013040b7223 */ /* 0x042fe2000001000b */
[----:B--2---:R-:W-:Y:S01]  /*04e0*/  FFMA.FTZ R9, R4, R21, R9 ;  /* 0x0000001504097223 */ /* 0x004fe20000010009 */
[C---:B------:R-:W-:Y:S02]  /*04f0*/  FMUL.FTZ R15, R6.reuse, R15 ;  /* 0x0000000f060f7220 */ /* 0x040fe40000410000 */
[----:B------:R-:W-:Y:S01]  /*0500*/  FMUL.FTZ R11, R6, R11 ;  /* 0x0000000b060b7220 */ /* 0x000fe20000410000 */
[----:B---3--:R-:W-:Y:S01]  /*0510*/  FFMA.FTZ R13, R4, R17, R13 ;  /* 0x00000011040d7223 */ /* 0x008fe2000001000d */
[----:B------:R-:W-:-:S03]  /*0520*/  FMUL.FTZ R9, R6, R9 ;  /* 0x0000000906097220 */ /* 0x000fc60000410000 */
[----:B------:R-:W-:Y:S01]  /*0530*/  FMUL.FTZ R13, R6, R13 ;  /* 0x0000000d060d7220 */ /* 0x000fe20000410000 */
[----:B------:R-:W0:Y:S01]  /*0540*/  F2I.S8.NTZ R15, R15 ;  /* 0x0000000f000f7305 */ /* 0x000e220000202100 */
[----:B------:R-:W-:-:S07]  /*0550*/  IMAD.U32 R4, RZ, RZ, UR4 ;  /* 0x00000004ff047e24 */ /* 0x000fce000f8e00ff */
[----:B------:R-:W1:Y:S01]  /*0560*/  F2I.S8.NTZ R11, R11 ;  /* 0x0000000b000b7305 */ /* 0x000e620000202100 */
[----:B------:R-:W-:-:S07]  /*0570*/  IMAD R6, R3, 0x21, R4 ;  /* 0x0000002103067824 */ /* 0x000fce00078e0204 */
[----:B------:R-:W2:Y:S08]  /*0580*/  F2I.S8.NTZ R9, R9 ;  /* 0x0000000900097305 */ /* 0x000eb00000202100 */
[----:B------:R-:W3:Y:S01]  /*0590*/  F2I.S8.NTZ R13, R13 ;  /* 0x0000000d000d7305 */ /* 0x000ee20000202100 */
[----:B------:R-:W-:-:S05]  /*05a0*/  IMAD.IADD R6, R7, 0x1, R6 ;  /* 0x0000000107067824 */ /* 0x000fca00078e0206 */
[----:B0-----:R0:W-:Y:S04]  /*05b0*/  STS.U8 [R6], R15 ;  /* 0x0000000f06007388 */ /* 0x0011e80000000000 */
[----:B-1----:R0:W-:Y:S04]  /*05c0*/  STS.U8 [R6+0x1], R11 ;  /* 0x0000010b06007388 */ /* 0x0021e80000000000 */
[----:B--2---:R0:W-:Y:S04]  /*05d0*/  STS.U8 [R6+0x2], R9 ;  /* 0x0000020906007388 */ /* 0x0041e80000000000 */
[----:B---3--:R0:W-:Y:S01]  /*05e0*/  STS.U8 [R6+0x3], R13 ;  /* 0x0000030d06007388 */ /* 0x0081e20000000000 */
[----:B------:R-:W-:Y:S05]  /*05f0*/  BRA `(.L_x_3) ;  /* 0x00000000002c7947 */ /* 0x000fea0003800000 */
.L_x_2:
[----:B------:R-:W-:Y:S05]  /*0600*/  BSYNC.RELIABLE B1 ;  /* 0x0000000000017941 */ /* 0x000fea0003800100 */
.L_x_1:
[----:B------:R-:W0:Y:S01]  /*0610*/  S2UR UR5, SR_CgaCtaId ;  /* 0x00000000000579c3 */ /* 0x000e220000008800 */
[----:B------:R-:W-:Y:S02]  /*0620*/  UMOV UR4, 0x400 ;  /* 0x0000040000047882 */ /* 0x000fe40000000000 */
[----:B0-----:R-:W-:-:S06]  /*0630*/  ULEA UR4, UR5, UR4, 0x18 ;  /* 0x0000000405047291 */ /* 0x001fcc000f8ec0ff */
[----:B------:R-:W-:-:S05]  /*0640*/  MOV R4, UR4 ;  /* 0x0000000400047c02 */ /* 0x000fca0008000f00 */
[----:B------:R-:W-:-:S04]  /*0650*/  IMAD R6, R3, 0x21, R4 ;  /* 0x0000002103067824 */ /* 0x000fc800078e0204 */
[----:B------:R-:W-:-:S05]  /*0660*/  IMAD.IADD R6, R7, 0x1, R6 ;  /* 0x0000000107067824 */ /* 0x000fca00078e0206 */
[----:B------:R1:W-:Y:S04]  /*0670*/  STS.U8 [R6+0x3], RZ ;  /* 0x000003ff06007388 */ /* 0x0003e80000000000 */
[----:B------:R1:W-:Y:S04]  /*0680*/  STS.U8 [R6+0x2], RZ ;  /* 0x000002ff06007388 */ /* 0x0003e80000000000 */
[----:B------:R1:W-:Y:S04]  /*0690*/  STS.U8 [R6+0x1], RZ ;  /* 0x000001ff06007388 */ /* 0x0003e80000000000 */
[----:B------:R1:W-:Y:S02]  /*06a0*/  STS.U8 [R6], RZ ;  /* 0x000000ff06007388 */ /* 0x0003e40000000000 */
.L_x_3:
[----:B------:R-:W-:Y:S05]  /*06b0*/  BSYNC.RECONVERGENT B0 ;  /* 0x0000000000007941 */ /* 0x000fea0003800200 */
.L_x_0:
[----:B------:R-:W-:Y:S05]  /*06c0*/  WARPSYNC.ALL ;  /* 0x0000000000007948 */ /* 0x000fea0003800000 */
[----:B------:R-:W-:Y:S01]  /*06d0*/  BAR.SYNC.DEFER_BLOCKING 0x0 ;  /* 0x0000000000007b1d */ /* 0x000fe20000010000 */
[----:B------:R-:W-:Y:S02]  /*06e0*/  IMAD R4, R7, 0x21, R4 ;  /* 0x0000002107047824 */ /* 0x000fe400078e0204 */
[----:B------:R-:W-:-:S03]  /*06f0*/  IMAD R2, R2, 0x20, R3 ;  /* 0x0000002002027824 */ /* 0x000fc600078e0203 */
[----:B------:R-:W-:Y:S01]  /*0700*/  IADD3 R8, PT, PT, R4, R3, RZ ;  /* 0x0000000304087210 */ /* 0x000fe20007ffe0ff */
[----:B------:R-:W2:Y:S04]  /*0710*/  LDCU.U8 UR4, c[0x0][0x3d0] ;  /* 0x00007a00ff0477ac */ /* 0x000ea80008000000 */
[----:B------:R3:W4:Y:S01]  /*0720*/  LDS.U8 R4, [R8] ;  /* 0x0000000008047984 */ /* 0x0007220000000000 */
[----:B--2---:R-:W-:-:S03]  /*0730*/  UPRMT UR4, UR4, 0x8880, URZ ;  /* 0x0000888004047896 */ /* 0x004fc600080000ff */
[----:B0-----:R3:W0:Y:S01]  /*0740*/  LDS.U8 R9, [R8+0x21] ;  /* 0x0000210008097984 */ /* 0x0016220000000000 */
[----:B------:R-:W-:-:S03]  /*0750*/  UISETP.NE.AND UP0, UPT, UR4, URZ, UPT ;  /* 0x000000ff0400728c */ /* 0x000fc6000bf05270 */
[----:B-1----:R3:W1:Y:S04]  /*0760*/  LDS.U8 R6, [R8+0x42] ;  /* 0x0000420008067984 */ /* 0x0026680000000000 */
[----:B------:R3:W2:Y:S02]  /*0770*/  LDS.U8 R11, [R8+0x63] ;  /* 0x00006300080b7984 */ /* 0x0006a40000000000 */
[----:B------:R-:W-:Y:S05]  /*0780*/  BRA.U !UP0, `(.L_x_4) ;  /* 0x0000000108247547 */ /* 0x000fea000b800000 */
[--C-:B---3--:R-:W-:Y:S02]  /*0790*/  SHF.R.U32.HI R8, RZ, 0x2, R3.reuse ;  /* 0x00000002ff087819 */ /* 0x108fe40000011603 */
[----:B------:R-:W-:Y:S02]  /*07a0*/  LOP3.LUT R7, R7, 0x1c, RZ, 0xc0, !PT ;  /* 0x0000001c07077812 */ /* 0x000fe400078ec0ff */
[----:B------:R-:W-:Y:S02]  /*07b0*/  LOP3.LUT R10, R8, 0x6, RZ, 0xc0, !PT ;  /* 0x00000006080a7812 */ /* 0x000fe400078ec0ff */
[----:B------:R-:W-:Y:S02]  /*07c0*/  SHF.L.U32 R8, R3, 0x2, RZ ;  /* 0x0000000203087819 */ /* 0x000fe400000006ff */
[----:B------:R-:W-:-:S04]  /*07d0*/  LOP3.LUT R3, R10, 0x1, R3, 0xf8, !PT ;  /* 0x000000010a037812 */ /* 0x000fc800078ef803 */
[----:B------:R-:W-:-:S04]  /*07e0*/  LOP3.LUT R3, R3, 0x18, R8, 0xf8, !PT ;  /* 0x0000001803037812 */ /* 0x000fc800078ef808 */
[----:B------:R-:W-:-:S05]  /*07f0*/  LOP3.LUT R2, R3, 0x7ffffe0, R2, 0xf8, !PT ;  /* 0x07ffffe003027812 */ /* 0x000fca00078ef802 */
[----:B------:R-:W-:Y:S01]  /*0800*/  IMAD R2, R2, 0x20, R7 ;  /* 0x0000002002027824 */ /* 0x000fe200078e0207 */
[----:B------:R-:W-:Y:S06]  /*0810*/  BRA `(.L_x_5) ;  /* 0x00000000003c7947 */ /* 0x000fec0003800000 */
.L_x_4:
[----:B------:R-:W-:Y:S01]  /*0820*/  SHF.R.S32.HI R7, RZ, 0x1f, R2 ;  /* 0x0000001fff077819 */ /* 0x000fe20000011402 */
[----:B---3--:R-:W-:Y:S01]  /*0830*/  IMAD.SHL.U32 R8, R3, 0x4, RZ ;  /* 0x0000000403087824 */ /* 0x008fe200078e00ff */
[----:B------:R-:W-:Y:S02]  /*0840*/  SHF.L.U32 R3, R5, 0x4, RZ ;  /* 0x0000000405037819 */ /* 0x000fe400000006ff */
[----:B------:R-:W-:Y:S02]  /*0850*/  LEA.HI R7, R7, R2, RZ, 0x3 ;  /* 0x0000000207077211 */ /* 0x000fe400078f18ff */
[----:B------:R-:W-:Y:S02]  /*0860*/  LOP3.LUT R3, R3, 0x10, RZ, 0xc0, !PT ;  /* 0x0000001003037812 */ /* 0x000fe400078ec0ff */
[----:B------:R-:W-:Y:S02]  /*0870*/  LOP3.LUT R13, R7, 0x7ffffff8, RZ, 0xc0, !PT ;  /* 0x7ffffff8070d7812 */ /* 0x000fe400078ec0ff */
[----:B------:R-:W-:-:S02]  /*0880*/  SHF.R.U32.HI R7, RZ, 0x1, R5 ;  /* 0x00000001ff077819 */ /* 0x000fc40000011605 */
[----:B------:R-:W-:Y:S02]  /*0890*/  IADD3 R13, PT, PT, R2, -R13, RZ ;  /* 0x8000000d020d7210 */ /* 0x000fe40007ffe0ff */
[----:B------:R-:W-:-:S03]  /*08a0*/  LOP3.LUT R7, R7, 0x3, RZ, 0xc0, !PT ;  /* 0x0000000307077812 */ /* 0x000fc600078ec0ff */
[----:B------:R-:W-:Y:S01]  /*08b0*/  IMAD.SHL.U32 R13, R13, 0x2, RZ ;  /* 0x000000020d0d7824 */ /* 0x000fe200078e00ff */
[----:B------:R-:W-:-:S04]  /*08c0*/  LOP3.LUT R7, R7, 0x4, R8, 0xf8, !PT ;  /* 0x0000000407077812 */ /* 0x000fc800078ef808 */
[----:B------:R-:W-:Y:S02]  /*08d0*/  LOP3.LUT R8, R13, 0xfffffffc, RZ, 0xc0, !PT ;  /* 0xfffffffc0d087812 */ /* 0x000fe400078ec0ff */
[----:B------:R-:W-:Y:S02]  /*08e0*/  LOP3.LUT R2, R7, 0x7fffff8, R2, 0xf8, !PT ;  /* 0x07fffff807027812 */ /* 0x000fe400078ef802 */
[----:B------:R-:W-:-:S05]  /*08f0*/  IADD3 R3, PT, PT, R3, R8, RZ ;  /* 0x0000000803037210 */ /* 0x000fca0007ffe0ff */
[----:B------:R-:W-:-:S07]  /*0900*/  IMAD R2, R2, 0x20, R3 ;  /* 0x0000002002027824 */ /* 0x000fce00078e0203 */
.L_x_5:
[----:B------:R-:W3:Y:S01]  /*0910*/  LDCU UR4, c[0x0][0x3b4] ;  /* 0x00007680ff0477ac */ /* 0x000ee20008000800 */
[----:B------:R-:W5:Y:S01]  /*0920*/  LDC R3, c[0x0][0x3b8] ;  /* 0x0000ee00ff037b82 */ /* 0x000f620000000800 */
[----:B------:R-:W-:Y:S02]  /*0930*/  LEA.HI R0, R5, R0, RZ, 0x1d ;  /* 0x0000000005007211 */ /* 0x000fe400078fe8ff */
[----:B-12---:R-:W-:Y:S02]  /*0940*/  PRMT R6, R6, 0x3340, R11 ;  /* 0x0000334006067816 */ /* 0x006fe4000000000b */
[----:B0---4-:R-:W-:-:S04]  /*0950*/  PRMT R9, R4, 0x3340, R9 ;  /* 0x0000334004097816 */ /* 0x011fc80000000009 */
[----:B------:R-:W-:Y:S01]  /*0960*/  PRMT R9, R9, 0x5410, R6 ;  /* 0x0000541009097816 */ /* 0x000fe20000000006 */
[----:B---3--:R-:W-:Y:S01]  /*0970*/  IMAD R0, R0, UR4, RZ ;  /* 0x0000000400007c24 */ /* 0x008fe2000f8e02ff */
[----:B------:R-:W0:Y:S04]  /*0980*/  LDCU.64 UR4, c[0x0][0x380] ;  /* 0x00007000ff0477ac */ /* 0x000e280008000a00 */
[----:B------:R-:W-:-:S05]  /*0990*/  SHF.L.U32 R0, R0, 0x5, RZ ;  /* 0x0000000500007819 */ /* 0x000fca00000006ff */
[----:B-----5:R-:W-:-:S04]  /*09a0*/  IMAD R3, R3, UR8, R0 ;  /* 0x0000000803037c24 */ /* 0x020fc8000f8e0200 */
[----:B------:R-:W-:-:S05]  /*09b0*/  IMAD.IADD R2, R3, 0x1, R2 ;  /* 0x0000000103027824 */ /* 0x000fca00078e0202 */
[----:B------:R-:W-:-:S04]  /*09c0*/  LOP3.LUT R2, R2, 0xfffffffc, RZ, 0xc0, !PT ;  /* 0xfffffffc02027812 */ /* 0x000fc800078ec0ff */
[----:B0-----:R-:W-:-:S04]  /*09d0*/  IADD3 R2, P0, PT, R2, UR4, RZ ;  /* 0x0000000402027c10 */ /* 0x001fc8000ff1e0ff */
[----:B------:R-:W-:-:S05]  /*09e0*/  IADD3.X R3, PT, PT, RZ, UR5, RZ, P0, !PT ;  /* 0x00000005ff037c10 */ /* 0x000fca00087fe4ff */
[----:B------:R-:W-:Y:S01]  /*09f0*/  STG.E desc[UR6][R2.64], R9 ;  /* 0x0000000902007986 */ /* 0x000fe2000c101906 */
[----:B------:R-:W-:Y:S05]  /*0a00*/  EXIT ;  /* 0x000000000000794d */ /* 0x000fea0003800000 */
.L_x_6:
[----:B------:R-:W-:-:S00]  /*0a10*/  BRA `(.L_x_6) ;  /* 0xfffffffc00fc7947 */ /* 0x000fc0000383ffff */
[----:B------:R-:W-:-:S00]  /*0a20*/  NOP ;  /* 0x0000000000007918 */ /* 0x000fc00000000000 */
        /* <DEDUP_REMOVED lines=13> */
.L_x_125:


//--------------------- .text._ZN17fastertransformer47add_V_bias_transform_rebuild_padding_varlen_rowIfEEvPaPKaPKT_PKiiiiiiiiPKfSA_bi --------------------------
	.section	.text._ZN17fastertransformer47add_V_bias_transform_rebuild_padding_varlen_rowIfEEvPaPKaPKT_PKiiiiiiiiPKfSA_bi,"ax",@progbits
	.align	128
        .global         _ZN17fastertransformer47add_V_bias_transform_rebuild_padding_varlen_rowIfEEvPaPKaPKT_PKiiiiiiiiPKfSA_bi
        .type           _ZN17fastertransformer47add_V_bias_transform_rebuild_padding_varlen_rowIfEEvPaPKaPKT_PKiiiiiiiiPKfSA_bi,@function
        .size           _ZN17fastertransformer47add_V_bias_transform_rebuild_padding_varlen_rowIfEEvPaPKaPKT_PKiiiiiiiiPKfSA_bi,(.L_x_126 - _ZN17fastertransformer47add_V_bias_transform_rebuild_padding_varlen_rowIfEEvPaPKaPKT_PKiiiiiiiiPKfSA_bi)
        .other          _ZN17fastertransformer47add_V_bias_transform_rebuild_padding_varlen_rowIfEEvPaPKaPKT_PKiiiiiiiiPKfSA_bi,@"STO_CUDA_ENTRY STV_DEFAULT"
_ZN17fastertransformer47add_V_bias_transform_rebuild_padding_varlen_rowIfEEvPaPKaPKT_PKiiiiiiiiPKfSA_bi:
.text._ZN17fastertransformer47add_V_bias_transform_rebuild_padding_varlen_rowIfEEvPaPKaPKT_PKiiiiiiiiPKfSA_bi:
        /* <DEDUP_REMOVED lines=58> */
[----:B---3--:R-:W-:-:S03]  /*03a0*/  IMAD.WIDE R14, R17, 0x4, R14 ;  /* 0x00000004110e7825 */ /* 0x008fc600078e020e */
[----:B0-----:R0:W3:Y:S04]  /*03b0*/  LDG.E.CONSTANT R10, desc[UR6][R10.64] ;  /* 0x000000060a0a7981 */ /* 0x0010e8000c1e9900 */
[----:B------:R-:W3:Y:S04]  /*03c0*/  LDG.E.CONSTANT R19, desc[UR6][R14.64] ;  /* 0x000000060e137981 */ /* 0x000ee8000c1e9900 */
[----:B------:R-:W4:Y:S04]  /*03d0*/  LDG.E.CONSTANT R4, desc[UR6][R14.64+0x4] ;  /* 0x000004060e047981 */ /* 0x000f28000c1e9900 */
[----:B------:R-:W5:Y:S04]  /*03e0*/  LDG.E.CONSTANT R6, desc[UR6][R14.64+0x8] ;  /* 0x000008060e067981 */ /* 0x000f68000c1e9900 */
[----:B------:R-:W5:Y:S04]  /*03f0*/  LDG.E.CONSTANT R23, desc[UR6][R14.64+0xc] ;  /* 0x00000c060e177981 */ /* 0x000f68000c1e9900 */
[----:B-1----:R-:W5:Y:S01]  /*0400*/  LDG.E.CONSTANT R8, desc[UR6][R8.64] ;  /* 0x0000000608087981 */ /* 0x002f62000c1e9900 */
[----:B------:R-:W1:Y:S01]  /*0410*/  S2UR UR5, SR_CgaCtaId ;  /* 0x00000000000579c3 */ /* 0x000e620000008800 */
[----:B------:R-:W-:-:S02]  /*0420*/  UMOV UR4, 0x400 ;  /* 0x0000040000047882 */ /* 0x000fc40000000000 */
[----:B-1----:R-:W-:Y:S01]  /*0430*/  ULEA UR4, UR5, UR4, 0x18 ;  /* 0x0000000405047291 */ /* 0x002fe2000f8ec0ff */
[----:B--2---:R-:W3:Y:S08]  /*0440*/  I2F.S8 R17, R12 ;  /* 0x0000000c00117306 */ /* 0x004ef00000001400 */
[----:B------:R-:W4:Y:S08]  /*0450*/  I2F.S8 R21, R12.B1 ;  /* 0x1000000c00157306 */ /* 0x000f300000001400 */
[----:B------:R-:W5:Y:S08]  /*0460*/  I2F.S8 R13, R12.B2 ;  /* 0x2000000c000d7306 */ /* 0x000f700000001400 */
[----:B0-----:R-:W0:Y:S01]  /*0470*/  I2F.S8 R11, R12.B3 ;  /* 0x3000000c000b7306 */ /* 0x001e220000001400 */
[C---:B---3--:R-:W-:Y:S01]  /*0480*/  FFMA.FTZ R17, R10.reuse, R17, R19 ;  /* 0x000000110a117223 */ /* 0x048fe20000010013 */
[C---:B----4-:R-:W-:Y:S01]  /*0490*/  FFMA.FTZ R21, R10.reuse, R21, R4 ;  /* 0x000000150a157223 */ /* 0x050fe20000010004 */
[----:B-----5:R-:W-:-:S02]  /*04a0*/  FFMA.FTZ R13, R10, R13, R6 ;  /* 0x0000000d0a0d7223 */ /* 0x020fc40000010006 */
[C---:B------:R-:W-:Y:S01]  /*04b0*/  FMUL.FTZ R17, R8.reuse, R17 ;  /* 0x0000001108117220 */ /* 0x040fe20000410000 */
[C---:B------:R-:W-:Y:S01]  /*04c0*/  FMUL.FTZ R21, R8.reuse, R21 ;  /* 0x0000001508157220 */ /* 0x040fe20000410000 */
[----:B------:R-:W-:Y:S01]  /*04d0*/  FMUL.FTZ R13, R8, R13 ;  /* 0x0000000d080d7220 */ /* 0x000fe20000410000 */
[----:B0-----:R-:W-:-:S04]  /*04e0*/  FFMA.FTZ R11, R10, R11, R23 ;  /* 0x0000000b0a0b7223 */ /* 0x001fc80000010017 */
        /* <DEDUP_REMOVED lines=13> */
.L_x_9:
[----:B------:R-:W-:Y:S05]  /*05c0*/  BSYNC.RELIABLE B1 ;  /* 0x0000000000017941 */ /* 0x000fea0003800100 */
.L_x_8:
        /* <DEDUP_REMOVED lines=10> */
.L_x_10:
[----:B------:R-:W-:Y:S05]  /*0670*/  BSYNC.RECONVERGENT B0 ;  /* 0x0000000000007941 */ /* 0x000fea0003800200 */
.L_x_7:
[----:B------:R-:W-:Y:S05]  /*0680*/  WARPSYNC.ALL ;  /* 0x0000000000007948 */ /* 0x000fea0003800000 */
[----:B------:R-:W-:Y:S01]  /*0690*/  BAR.SYNC.DEFER_BLOCKING 0x0 ;  /* 0x0000000000007b1d */ /* 0x000fe20000010000 */
[----:B------:R-:W-:Y:S01]  /*06a0*/  IMAD R4, R7, 0x21, R4 ;  /* 0x0000002107047824 */ /* 0x000fe200078e0204 */
[----:B------:R-:W-:-:S03]  /*06b0*/  LEA R2, R2, R3, 0x5 ;  /* 0x0000000302027211 */ /* 0x000fc600078e28ff */
[----:B------:R-:W-:Y:S01]  /*06c0*/  IMAD.IADD R8, R4, 0x1, R3 ;  /* 0x0000000104087824 */ /* 0x000fe200078e0203 */
[----:B------:R-:W2:Y:S04]  /*06d0*/  LDCU.U8 UR4, c[0x0][0x3d0] ;  /* 0x00007a00ff0477ac */ /* 0x000ea80008000000 */
[----:B------:R3:W4:Y:S01]  /*06e0*/  LDS.U8 R4, [R8] ;  /* 0x0000000008047984 */ /* 0x0007220000000000 */
[----:B--2---:R-:W-:-:S03]  /*06f0*/  UPRMT UR4, UR4, 0x8880, URZ ;  /* 0x0000888004047896 */ /* 0x004fc600080000ff */
[----:B------:R3:W2:Y:S01]  /*0700*/  LDS.U8 R9, [R8+0x21] ;  /* 0x0000210008097984 */ /* 0x0006a20000000000 */
[----:B------:R-:W-:-:S03]  /*0710*/  UISETP.NE.AND UP0, UPT, UR4, URZ, UPT ;  /* 0x000000ff0400728c */ /* 0x000fc6000bf05270 */
[----:B01----:R3:W0:Y:S04]  /*0720*/  LDS.U8 R6, [R8+0x42] ;  /* 0x0000420008067984 */ /* 0x0036280000000000 */
[----:B------:R3:W1:Y:S02]  /*0730*/  LDS.U8 R11, [R8+0x63] ;  /* 0x00006300080b7984 */ /* 0x0006640000000000 */
[----:B------:R-:W-:Y:S05]  /*0740*/  BRA.U !UP0, `(.L_x_11) ;  /* 0x0000000108247547 */ /* 0x000fea000b800000 */
[----:B---3--:R-:W-:Y:S02]  /*0750*/  SHF.R.U32.HI R8, RZ, 0x2, R3 ;  /* 0x00000002ff087819 */ /* 0x008fe40000011603 */
[----:B------:R-:W-:Y:S02]  /*0760*/  LOP3.LUT R7, R7, 0x1c, RZ, 0xc0, !PT ;  /* 0x0000001c07077812 */ /* 0x000fe400078ec0ff */
[----:B------:R-:W-:Y:S01]  /*0770*/  LOP3.LUT R10, R8, 0x6, RZ, 0xc0, !PT ;  /* 0x00000006080a7812 */ /* 0x000fe200078ec0ff */
[----:B------:R-:W-:-:S03]  /*0780*/  IMAD.SHL.U32 R8, R3, 0x4, RZ ;  /* 0x0000000403087824 */ /* 0x000fc600078e00ff */
[----:B------:R-:W-:-:S04]  /*0790*/  LOP3.LUT R3, R10, 0x1, R3, 0xf8, !PT ;  /* 0x000000010a037812 */ /* 0x000fc800078ef803 */
[----:B------:R-:W-:-:S04]  /*07a0*/  LOP3.LUT R3, R3, 0x18, R8, 0xf8, !PT ;  /* 0x0000001803037812 */ /* 0x000fc800078ef808 */
[----:B------:R-:W-:-:S05]  /*07b0*/  LOP3.LUT R2, R3, 0x7ffffe0, R2, 0xf8, !PT ;  /* 0x07ffffe003027812 */ /* 0x000fca00078ef802 */
[----:B------:R-:W-:Y:S01]  /*07c0*/  IMAD R2, R2, 0x20, R7 ;  /* 0x0000002002027824 */ /* 0x000fe200078e0207 */
[----:B------:R-:W-:Y:S06]  /*07d0*/  BRA `(.L_x_12) ;  /* 0x00000000003c7947 */ /* 0x000fec0003800000 */
.L_x_11:
[----:B------:R-:W-:Y:S01]  /*07e0*/  SHF.R.S32.HI R7, RZ, 0x1f, R2 ;  /* 0x0000001fff077819 */ /* 0x000fe20000011402 */
[----:B---3--:R-:W-:Y:S02]  /*07f0*/  IMAD.SHL.U32 R8, R3, 0x4, RZ ;  /* 0x0000000403087824 */ /* 0x008fe400078e00ff */
[----:B------:R-:W-:Y:S01]  /*0800*/  IMAD.SHL.U32 R3, R5, 0x10, RZ ;  /* 0x0000001005037824 */ /* 0x000fe200078e00ff */
[----:B------:R-:W-:-:S04]  /*0810*/  LEA.HI R7, R7, R2, RZ, 0x3 ;  /* 0x0000000207077211 */ /* 0x000fc800078f18ff */
[----:B------:R-:W-:Y:S02]  /*0820*/  LOP3.LUT R13, R7, 0x7ffffff8, RZ, 0xc0, !PT ;  /* 0x7ffffff8070d7812 */ /* 0x000fe400078ec0ff */
[----:B------:R-:W-:Y:S02]  /*0830*/  SHF.R.U32.HI R7, RZ, 0x1, R5 ;  /* 0x00000001ff077819 */ /* 0x000fe40000011605 */
[----:B------:R-:W-:Y:S02]  /*0840*/  IADD3 R13, PT, PT, R2, -R13, RZ ;  /* 0x8000000d020d7210 */ /* 0x000fe40007ffe0ff */
[----:B------:R-:W-:Y:S02]  /*0850*/  LOP3.LUT R7, R7, 0x3, RZ, 0xc0, !PT ;  /* 0x0000000307077812 */ /* 0x000fe400078ec0ff */
[----:B------:R-:W-:Y:S02]  /*0860*/  SHF.L.U32 R13, R13, 0x1, RZ ;  /* 0x000000010d0d7819 */ /* 0x000fe400000006ff */
[----:B------:R-:W-:-:S02]  /*0870*/  LOP3.LUT R7, R7, 0x4, R8, 0xf8, !PT ;  /* 0x0000000407077812 */ /* 0x000fc400078ef808 */
[----:B------:R-:W-:Y:S02]  /*0880*/  LOP3.LUT R3, R3, 0x10, RZ, 0xc0, !PT ;  /* 0x0000001003037812 */ /* 0x000fe400078ec0ff */
[----:B------:R-:W-:Y:S02]  /*0890*/  LOP3.LUT R8, R13, 0xfffffffc, RZ, 0xc0, !PT ;  /* 0xfffffffc0d087812 */ /* 0x000fe400078ec0ff */
[----:B------:R-:W-:-:S03]  /*08a0*/  LOP3.LUT R2, R7, 0x7fffff8, R2, 0xf8, !PT ;  /* 0x07fffff807027812 */ /* 0x000fc600078ef802 */
[----:B------:R-:W-:-:S04]  /*08b0*/  IMAD.IADD R3, R3, 0x1, R8 ;  /* 0x0000000103037824 */ /* 0x000fc800078e0208 */
[----:B------:R-:W-:-:S07]  /*08c0*/  IMAD R2, R2, 0x20, R3 ;  /* 0x0000002002027824 */ /* 0x000fce00078e0203 */
.L_x_12:
[----:B------:R-:W3:Y:S01]  /*08d0*/  LDCU UR4, c[0x0][0x3b4] ;  /* 0x00007680ff0477ac */ /* 0x000ee20008000800 */
[----:B------:R-:W5:Y:S01]  /*08e0*/  LDC R3, c[0x0][0x3b8] ;  /* 0x0000ee00ff037b82 */ /* 0x000f620000000800 */
[----:B------:R-:W-:Y:S02]  /*08f0*/  LEA.HI R0, R5, R0, RZ, 0x1d ;  /* 0x0000000005007211 */ /* 0x000fe400078fe8ff */
[----:B01----:R-:W-:Y:S02]  /*0900*/  PRMT R6, R6, 0x3340, R11 ;  /* 0x0000334006067816 */ /* 0x003fe4000000000b */
[----:B--2-4-:R-:W-:-:S04]  /*0910*/  PRMT R9, R4, 0x3340, R9 ;  /* 0x0000334004097816 */ /* 0x014fc80000000009 */
        /* <DEDUP_REMOVED lines=11> */
.L_x_13:
        /* <DEDUP_REMOVED lines=11> */
.L_x_126:


//--------------------- .text._ZN17fastertransformer43add_V_bias_transform_rebuild_padding_varlenI6__halfEEvPaPKaPKT_PKiiiiiiiiPKfSB_b --------------------------
	.section	.text._ZN17fastertransformer43add_V_bias_transform_rebuild_padding_varlenI6__halfEEvPaPKaPKT_PKiiiiiiiiPKfSB_b,"ax",@progbits
	.align	128
        .global         _ZN17fastertransformer43add_V_bias_transform_rebuild_padding_varlenI6__halfEEvPaPKaPKT_PKiiiiiiiiPKfSB_b
        .type           _ZN17fastertransformer43add_V_bias_transform_rebuild_padding_varlenI6__halfEEvPaPKaPKT_PKiiiiiiiiPKfSB_b,@function
        .size           _ZN17fastertransformer43add_V_bias_transform_rebuild_padding_varlenI6__halfEEvPaPKaPKT_PKiiiiiiiiPKfSB_b,(.L_x_127 - _ZN17fastertransformer43add_V_bias_transform_rebuild_padding_varlenI6__halfEEvPaPKaPKT_PKiiiiiiiiPKfSB_b)
        .other          _ZN17fastertransformer43add_V_bias_transform_rebuild_padding_varlenI6__halfEEvPaPKaPKT_PKiiiiiiiiPKfSB_b,@"STO_CUDA_ENTRY STV_DEFAULT"
_ZN17fastertransformer43add_V_bias_transform_rebuild_padding_varlenI6__halfEEvPaPKaPKT_PKiiiiiiiiPKfSB_b:
.text._ZN17fastertransformer43add_V_bias_transform_rebuild_padding_varlenI6__halfEEvPaPKaPKT_PKiiiiiiiiPKfSB_b:
        /* <DEDUP_REMOVED lines=49> */
[----:B------:R-:W-:Y:S01]  /*0310*/  LEA R9, R2, R7, 0x5 ;  /* 0x0000000702097211 */ /* 0x000fe200078e28ff */
[----:B------:R-:W3:Y:S01]  /*0320*/  LDCU.64 UR10, c[0x0][0x388] ;  /* 0x00007100ff0a77ac */ /* 0x000ee20008000a00 */
[----:B------:R-:W4:Y:S03]  /*0330*/  LDC.64 R10, c[0x0][0x390] ;  /* 0x0000e400ff0a7b82 */ /* 0x000f260000000a00 */
[----:B0-----:R-:W-:-:S05]  /*0340*/  IMAD R17, R6, UR4, R9 ;  /* 0x0000000406117c24 */ /* 0x001fca000f8e0209 */
[C---:B------:R-:W-:Y:S02]  /*0350*/  LOP3.LUT R4, R17.reuse, 0xffffffe0, RZ, 0xc0, !PT ;  /* 0xffffffe011047812 */ /* 0x040fe400078ec0ff */
[----:B------:R-:W-:-:S05]  /*0360*/  LOP3.LUT R9, R17, 0x1f, RZ, 0xc0, !PT ;  /* 0x0000001f11097812 */ /* 0x000fca00078ec0ff */
[----:B--2---:R-:W-:Y:S02]  /*0370*/  IMAD R9, R4, UR5, R9 ;  /* 0x0000000504097c24 */ /* 0x004fe4000f8e0209 */
[----:B-1----:R-:W2:Y:S02]  /*0380*/  LDG.E.CONSTANT R4, desc[UR6][R12.64] ;  /* 0x000000060c047981 */ /* 0x002ea4000c1e9900 */
[----:B------:R-:W-:-:S05]  /*0390*/  IMAD R9, R8, 0x20, R9 ;  /* 0x0000002008097824 */ /* 0x000fca00078e0209 */
[----:B------:R-:W-:-:S04]  /*03a0*/  LOP3.LUT R9, R9, 0xfffffffc, RZ, 0xc0, !PT ;  /* 0xfffffffc09097812 */ /* 0x000fc800078ec0ff */
[----:B---3--:R-:W-:Y:S01]  /*03b0*/  IADD3 R14, P0, PT, R9, UR10, RZ ;  /* 0x0000000a090e7c10 */ /* 0x008fe2000ff1e0ff */
[----:B----4-:R-:W-:Y:S01]  /*03c0*/  IMAD.WIDE R10, R17, 0x2, R10 ;  /* 0x00000002110a7825 */ /* 0x010fe200078e020a */
[----:B------:R-:W0:Y:S03]  /*03d0*/  LDC.64 R8, c[0x0][0x3c8] ;  /* 0x0000f200ff087b82 */ /* 0x000e260000000a00 */
[----:B------:R-:W-:Y:S01]  /*03e0*/  IMAD.X R15, RZ, RZ, UR11, P0 ;  /* 0x0000000bff0f7e24 */ /* 0x000fe200080e06ff */
[----:B------:R-:W3:Y:S04]  /*03f0*/  LDG.E.U16.CONSTANT R16, desc[UR6][R10.64] ;  /* 0x000000060a107981 */ /* 0x000ee8000c1e9500 */
[----:B------:R-:W4:Y:S04]  /*0400*/  LDG.E.CONSTANT R14, desc[UR6][R14.64] ;  /* 0x000000060e0e7981 */ /* 0x000f28000c1e9900 */
[----:B------:R-:W5:Y:S04]  /*0410*/  LDG.E.U16.CONSTANT R18, desc[UR6][R10.64+0x2] ;  /* 0x000002060a127981 */ /* 0x000f68000c1e9500 */
[----:B------:R-:W5:Y:S04]  /*0420*/  LDG.E.U16.CONSTANT R20, desc[UR6][R10.64+0x4] ;  /* 0x000004060a147981 */ /* 0x000f68000c1e9500 */
[----:B------:R-:W5:Y:S04]  /*0430*/  LDG.E.U16.CONSTANT R22, desc[UR6][R10.64+0x6] ;  /* 0x000006060a167981 */ /* 0x000f68000c1e9500 */
[----:B0-----:R0:W5:Y:S01]  /*0440*/  LDG.E.CONSTANT R6, desc[UR6][R8.64] ;  /* 0x0000000608067981 */ /* 0x001162000c1e9900 */
[----:B------:R-:W1:Y:S01]  /*0450*/  S2UR UR5, SR_CgaCtaId ;  /* 0x00000000000579c3 */ /* 0x000e620000008800 */
[----:B------:R-:W-:-:S02]  /*0460*/  UMOV UR4, 0x400 ;  /* 0x0000040000047882 */ /* 0x000fc40000000000 */
[----:B-1----:R-:W-:Y:S01]  /*0470*/  ULEA UR4, UR5, UR4, 0x18 ;  /* 0x0000000405047291 */ /* 0x002fe2000f8ec0ff */
[----:B----4-:R-:W2:Y:S01]  /*0480*/  I2F.S8 R17, R14 ;  /* 0x0000000e00117306 */ /* 0x010ea20000001400 */
[----:B---3--:R-:W-:-:S07]  /*0490*/  HADD2.F32 R15, -RZ, R16.H0_H0 ;  /* 0x20000010ff0f7230 */ /* 0x008fce0000004100 */
[----:B------:R-:W1:Y:S01]  /*04a0*/  I2F.S8 R19, R14.B1 ;  /* 0x1000000e00137306 */ /* 0x000e620000001400 */
[----:B--2---:R-:W-:-:S07]  /*04b0*/  FFMA.FTZ R15, R4, R17, R15 ;  /* 0x00000011040f7223 */ /* 0x004fce000001000f */
        /* <DEDUP_REMOVED lines=13> */
[----:B------:R-:W-:-:S07]  /*0590*/  MOV R4, UR4 ;  /* 0x0000000400047c02 */ /* 0x000fce0008000f00 */
        /* <DEDUP_REMOVED lines=10> */
.L_x_16:
[----:B------:R-:W-:Y:S05]  /*0640*/  BSYNC.RELIABLE B1 ;  /* 0x0000000000017941 */ /* 0x000fea0003800100 */
.L_x_15:
[----:B------:R-:W0:Y:S01]  /*0650*/  S2UR UR5, SR_CgaCtaId ;  /* 0x00000000000579c3 */ /* 0x000e220000008800 */
[----:B------:R-:W-:Y:S02]  /*0660*/  UMOV UR4, 0x400 ;  /* 0x0000040000047882 */ /* 0x000fe40000000000 */
[----:B0-----:R-:W-:-:S06]  /*0670*/  ULEA UR4, UR5, UR4, 0x18 ;  /* 0x0000000405047291 */ /* 0x001fcc000f8ec0ff */
[----:B------:R-:W-:-:S04]  /*0680*/  IMAD.U32 R4, RZ, RZ, UR4 ;  /* 0x00000004ff047e24 */ /* 0x000fc8000f8e00ff */
[----:B------:R-:W-:-:S05]  /*0690*/  IMAD R6, R3, 0x21, R4 ;  /* 0x0000002103067824 */ /* 0x000fca00078e0204 */
[----:B------:R-:W-:-:S05]  /*06a0*/  IADD3 R6, PT, PT, R7, R6, RZ ;  /* 0x0000000607067210 */ /* 0x000fca0007ffe0ff */
[----:B------:R1:W-:Y:S04]  /*06b0*/  STS.U8 [R6+0x3], RZ ;  /* 0x000003ff06007388 */ /* 0x0003e80000000000 */
[----:B------:R1:W-:Y:S04]  /*06c0*/  STS.U8 [R6+0x2], RZ ;  /* 0x000002ff06007388 */ /* 0x0003e80000000000 */
[----:B------:R1:W-:Y:S04]  /*06d0*/  STS.U8 [R6+0x1], RZ ;  /* 0x000001ff06007388 */ /* 0x0003e80000000000 */
[----:B------:R1:W-:Y:S02]  /*06e0*/  STS.U8 [R6], RZ ;  /* 0x000000ff06007388 */ /* 0x0003e40000000000 */
.L_x_17:
[----:B------:R-:W-:Y:S05]  /*06f0*/  BSYNC.RECONVERGENT B0 ;  /* 0x0000000000007941 */ /* 0x000fea0003800200 */
.L_x_14:
[----:B------:R-:W-:Y:S05]  /*0700*/  WARPSYNC.ALL ;  /* 0x0000000000007948 */ /* 0x000fea0003800000 */
[----:B------:R-:W-:Y:S01]  /*0710*/  BAR.SYNC.DEFER_BLOCKING 0x0 ;  /* 0x0000000000007b1d */ /* 0x000fe20000010000 */
[----:B------:R-:W-:Y:S02]  /*0720*/  IMAD R4, R7, 0x21, R4 ;  /* 0x0000002107047824 */ /* 0x000fe400078e0204 */
[--C-:B------:R-:W-:Y:S02]  /*0730*/  IMAD R2, R2, 0x20, R3.reuse ;  /* 0x0000002002027824 */ /* 0x100fe400078e0203 */
[----:B------:R-:W-:Y:S01]  /*0740*/  IMAD.IADD R8, R4, 0x1, R3 ;  /* 0x0000000104087824 */ /* 0x000fe200078e0203 */
        /* <DEDUP_REMOVED lines=17> */
.L_x_18:
[----:B------:R-:W-:Y:S02]  /*0860*/  SHF.R.S32.HI R7, RZ, 0x1f, R2 ;  /* 0x0000001fff077819 */ /* 0x000fe40000011402 */
[----:B---3--:R-:W-:Y:S01]  /*0870*/  SHF.L.U32 R8, R3, 0x2, RZ ;  /* 0x0000000203087819 */ /* 0x008fe200000006ff */
[----:B------:R-:W-:Y:S01]  /*0880*/  IMAD.SHL.U32 R3, R5, 0x10, RZ ;  /* 0x0000001005037824 */ /* 0x000fe200078e00ff */
[----:B------:R-:W-:-:S04]  /*0890*/  LEA.HI R7, R7, R2, RZ, 0x3 ;  /* 0x0000000207077211 */ /* 0x000fc800078f18ff */
[----:B------:R-:W-:Y:S02]  /*08a0*/  LOP3.LUT R13, R7, 0x7ffffff8, RZ, 0xc0, !PT ;  /* 0x7ffffff8070d7812 */ /* 0x000fe400078ec0ff */
[----:B------:R-:W-:Y:S02]  /*08b0*/  SHF.R.U32.HI R7, RZ, 0x1, R5 ;  /* 0x00000001ff077819 */ /* 0x000fe40000011605 */
[----:B------:R-:W-:Y:S01]  /*08c0*/  LOP3.LUT R3, R3, 0x10, RZ, 0xc0, !PT ;  /* 0x0000001003037812 */ /* 0x000fe200078ec0ff */
[----:B------:R-:W-:Y:S01]  /*08d0*/  IMAD.IADD R13, R2, 0x1, -R13 ;  /* 0x00000001020d7824 */ /* 0x000fe200078e0a0d */
[----:B------:R-:W-:-:S03]  /*08e0*/  LOP3.LUT R7, R7, 0x3, RZ, 0xc0, !PT ;  /* 0x0000000307077812 */ /* 0x000fc600078ec0ff */
[----:B------:R-:W-:Y:S01]  /*08f0*/  IMAD.SHL.U32 R13, R13, 0x2, RZ ;  /* 0x000000020d0d7824 */ /* 0x000fe200078e00ff */
[----:B------:R-:W-:-:S04]  /*0900*/  LOP3.LUT R7, R7, 0x4, R8, 0xf8, !PT ;  /* 0x0000000407077812 */ /* 0x000fc800078ef808 */
[----:B------:R-:W-:Y:S02]  /*0910*/  LOP3.LUT R8, R13, 0xfffffffc, RZ, 0xc0, !PT ;  /* 0xfffffffc0d087812 */ /* 0x000fe400078ec0ff */
[----:B------:R-:W-:Y:S02]  /*0920*/  LOP3.LUT R2, R7, 0x7fffff8, R2, 0xf8, !PT ;  /* 0x07fffff807027812 */ /* 0x000fe400078ef802 */
[----:B------:R-:W-:-:S05]  /*0930*/  IADD3 R3, PT, PT, R3, R8, RZ ;  /* 0x0000000803037210 */ /* 0x000fca0007ffe0ff */
[----:B------:R-:W-:-:S07]  /*0940*/  IMAD R2, R2, 0x20, R3 ;  /* 0x0000002002027824 */ /* 0x000fce00078e0203 */
.L_x_19:
        /* <DEDUP_REMOVED lines=16> */
.L_x_20:
        /* <DEDUP_REMOVED lines=11> */
.L_x_127:


//--------------------- .text._ZN17fastertransformer43add_V_bias_transform_rebuild_padding_varlenIfEEvPaPKaPKT_PKiiiiiiiiPKfSA_b --------------------------
	.section	.text._ZN17fastertransformer43add_V_bias_transform_rebuild_padding_varlenIfEEvPaPKaPKT_PKiiiiiiiiPKfSA_b,"ax",@progbits
	.align	128
        .global         _ZN17fastertransformer43add_V_bias_transform_rebuild_padding_varlenIfEEvPaPKaPKT_PKiiiiiiiiPKfSA_b
        .type           _ZN17fastertransformer43add_V_bias_transform_rebuild_padding_varlenIfEEvPaPKaPKT_PKiiiiiiiiPKfSA_b,@function
        .size           _ZN17fastertransformer43add_V_bias_transform_rebuild_padding_varlenIfEEvPaPKaPKT_PKiiiiiiiiPKfSA_b,(.L_x_128 - _ZN17fastertransformer43add_V_bias_transform_rebuild_padding_varlenIfEEvPaPKaPKT_PKiiiiiiiiPKfSA_b)
        .other          _ZN17fastertransformer43add_V_bias_transform_rebuild_padding_varlenIfEEvPaPKaPKT_PKiiiiiiiiPKfSA_b,@"STO_CUDA_ENTRY STV_DEFAULT"
_ZN17fastertransformer43add_V_bias_transform_rebuild_padding_varlenIfEEvPaPKaPKT_PKiiiiiiiiPKfSA_b:
.text._ZN17fastertransformer43add_V_bias_transform_rebuild_padding_varlenIfEEvPaPKaPKT_PKiiiiiiiiPKfSA_b:
        /* <DEDUP_REMOVED lines=16> */
[----:B0-----:R-:W0:Y:S01]  /*0100*/  I2F.U32.RP R9, R11 ;  /* 0x0000000b00097306 */ /* 0x001e220000209000 */
[----:B------:R-:W-:-:S07]  /*0110*/  LOP3.LUT R12, RZ, R11, RZ, 0x33, !PT ;  /* 0x0000000bff0c7212 */ /* 0x000fce00078e33ff */
[----:B0-----:R-:W0:Y:S02]  /*0120*/  MUFU.RCP R9, R9 ;  /* 0x0000000900097308 */ /* 0x001e240000001000 */
[----:B0-----:R-:W-:-:S06]  /*0130*/  VIADD R6, R9, 0xffffffe ;  /* 0x0ffffffe09067836 */ /* 0x001fcc0000000000 */
[----:B------:R0:W2:Y:S02]  /*0140*/  F2I.FTZ.U32.TRUNC.NTZ R7, R6 ;  /* 0x0000000600077305 */ /* 0x0000a4000021f000 */
[----:B0-----:R-:W-:Y:S01]  /*0150*/  IMAD.MOV.U32 R6, RZ, RZ, RZ ;  /* 0x000000ffff067224 */ /* 0x001fe200078e00ff */
[----:B--2---:R-:W-:-:S05]  /*0160*/  IADD3 R10, PT, PT, RZ, -R7, RZ ;  /* 0x80000007ff0a7210 */ /* 0x004fca0007ffe0ff */
[----:B------:R-:W-:-:S04]  /*0170*/  IMAD R13, R10, R11, RZ ;  /* 0x0000000b0a0d7224 */ /* 0x000fc800078e02ff */
[----:B------:R-:W-:-:S06]  /*0180*/  IMAD.HI.U32 R7, R7, R13, R6 ;  /* 0x0000000d07077227 */ /* 0x000fcc00078e0006 */
[----:B------:R-:W-:-:S04]  /*0190*/  IMAD.HI.U32 R7, R7, UR8, RZ ;  /* 0x0000000807077c27 */ /* 0x000fc8000f8e00ff */
[----:B------:R-:W-:-:S04]  /*01a0*/  IMAD.MOV R10, RZ, RZ, -R7 ;  /* 0x000000ffff0a7224 */ /* 0x000fc800078e0a07 */
[----:B------:R-:W-:-:S05]  /*01b0*/  IMAD R10, R11, R10, UR8 ;  /* 0x000000080b0a7e24 */ /* 0x000fca000f8e020a */
[----:B------:R-:W-:-:S13]  /*01c0*/  ISETP.GE.U32.AND P1, PT, R10, R11, PT ;  /* 0x0000000b0a00720c */ /* 0x000fda0003f26070 */
[----:B------:R-:W-:Y:S01]  /*01d0*/  @P1 IMAD.IADD R10, R10, 0x1, -R11 ;  /* 0x000000010a0a1824 */ /* 0x000fe200078e0a0b */
[----:B------:R-:W-:Y:S02]  /*01e0*/  @P1 IADD3 R7, PT, PT, R7, 0x1, RZ ;  /* 0x0000000107071810 */ /* 0x000fe40007ffe0ff */
[----:B------:R-:W-:Y:S02]  /*01f0*/  ISETP.NE.U32.AND P1, PT, R11, RZ, PT ;  /* 0x000000ff0b00720c */ /* 0x000fe40003f25070 */
[----:B------:R-:W-:-:S13]  /*0200*/  ISETP.GE.U32.AND P0, PT, R10, R11, PT ;  /* 0x0000000b0a00720c */ /* 0x000fda0003f06070 */
[----:B------:R-:W-:-:S05]  /*0210*/  @P0 VIADD R7, R7, 0x1 ;  /* 0x0000000107070836 */ /* 0x000fca0000000000 */
        /* <DEDUP_REMOVED lines=12> */
[----:B------:R-:W1:Y:S04]  /*02e0*/  LDCU UR5, c[0x0][0x3a0] ;  /* 0x00007400ff0577ac */ /* 0x000e680008000800 */
[----:B------:R-:W-:Y:S02]  /*02f0*/  @P1 SEL R12, R7, R10, P0 ;  /* 0x0000000a070c1207 */ /* 0x000fe40000000000 */
[----:B------:R-:W-:Y:S01]  /*0300*/  LEA R7, R3, R0, 0x5 ;  /* 0x0000000003077211 */ /* 0x000fe200078e28ff */
[----:B------:R-:W2:Y:S01]  /*0310*/  LDCU.64 UR10, c[0x0][0x388] ;  /* 0x00007100ff0a77ac */ /* 0x000ea20008000a00 */
[----:B------:R-:W3:Y:S03]  /*0320*/  LDC.64 R10, c[0x0][0x390] ;  /* 0x0000e400ff0a7b82 */ /* 0x000ee60000000a00 */
[----:B0-----:R-:W-:-:S05]  /*0330*/  IMAD R15, R12, UR4, R7 ;  /* 0x000000040c0f7c24 */ /* 0x001fca000f8e0207 */
[C---:B------:R-:W-:Y:S02]  /*0340*/  LOP3.LUT R7, R15.reuse, 0xffffffe0, RZ, 0xc0, !PT ;  /* 0xffffffe00f077812 */ /* 0x040fe400078ec0ff */
[----:B------:R-:W-:-:S05]  /*0350*/  LOP3.LUT R8, R15, 0x1f, RZ, 0xc0, !PT ;  /* 0x0000001f0f087812 */ /* 0x000fca00078ec0ff */
[----:B-1----:R-:W-:Y:S02]  /*0360*/  IMAD R7, R7, UR5, R8 ;  /* 0x0000000507077c24 */ /* 0x002fe4000f8e0208 */
[----:B------:R-:W0:Y:S02]  /*0370*/  LDC.64 R8, c[0x0][0x3c8] ;  /* 0x0000f200ff087b82 */ /* 0x000e240000000a00 */
[----:B------:R-:W-:-:S05]  /*0380*/  IMAD R7, R6, 0x20, R7 ;  /* 0x0000002006077824 */ /* 0x000fca00078e0207 */
[----:B------:R-:W-:Y:S02]  /*0390*/  LOP3.LUT R12, R7, 0xfffffffc, RZ, 0xc0, !PT ;  /* 0xfffffffc070c7812 */ /* 0x000fe400078ec0ff */
[----:B------:R-:W1:Y:S02]  /*03a0*/  LDC.64 R6, c[0x0][0x3c0] ;  /* 0x0000f000ff067b82 */ /* 0x000e640000000a00 */
[----:B--2---:R-:W-:-:S05]  /*03b0*/  IADD3 R12, P0, PT, R12, UR10, RZ ;  /* 0x0000000a0c0c7c10 */ /* 0x004fca000ff1e0ff */
[----:B------:R-:W-:-:S05]  /*03c0*/  IMAD.X R13, RZ, RZ, UR11, P0 ;  /* 0x0000000bff0d7e24 */ /* 0x000fca00080e06ff */
[----:B------:R-:W2:Y:S01]  /*03d0*/  LDG.E.CONSTANT R12, desc[UR6][R12.64] ;  /* 0x000000060c0c7981 */ /* 0x000ea2000c1e9900 */
[----:B---3--:R-:W-:-:S03]  /*03e0*/  IMAD.WIDE R10, R15, 0x4, R10 ;  /* 0x000000040f0a7825 */ /* 0x008fc600078e020a */
[----:B0-----:R-:W3:Y:S04]  /*03f0*/  LDG.E.CONSTANT R8, desc[UR6][R8.64] ;  /* 0x0000000608087981 */ /* 0x001ee8000c1e9900 */
[----:B------:R-:W4:Y:S04]  /*0400*/  LDG.E.CONSTANT R17, desc[UR6][R10.64] ;  /* 0x000000060a117981 */ /* 0x000f28000c1e9900 */
[----:B-1----:R0:W4:Y:S04]  /*0410*/  LDG.E.CONSTANT R6, desc[UR6][R6.64] ;  /* 0x0000000606067981 */ /* 0x002128000c1e9900 */
[----:B------:R-:W5:Y:S04]  /*0420*/  LDG.E.CONSTANT R14, desc[UR6][R10.64+0x4] ;  /* 0x000004060a0e7981 */ /* 0x000f68000c1e9900 */
[----:B------:R-:W3:Y:S04]  /*0430*/  LDG.E.CONSTANT R16, desc[UR6][R10.64+0x8] ;  /* 0x000008060a107981 */ /* 0x000ee8000c1e9900 */
[----:B------:R-:W3:Y:S01]  /*0440*/  LDG.E.CONSTANT R21, desc[UR6][R10.64+0xc] ;  /* 0x00000c060a157981 */ /* 0x000ee2000c1e9900 */
[----:B------:R-:W1:Y:S01]  /*0450*/  S2UR UR5, SR_CgaCtaId ;  /* 0x00000000000579c3 */ /* 0x000e620000008800 */
[----:B------:R-:W-:-:S02]  /*0460*/  UMOV UR4, 0x400 ;  /* 0x0000040000047882 */ /* 0x000fc40000000000 */
[----:B-1----:R-:W-:Y:S01]  /*0470*/  ULEA UR4, UR5, UR4, 0x18 ;  /* 0x0000000405047291 */ /* 0x002fe2000f8ec0ff */
[----:B--2---:R-:W4:Y:S08]  /*0480*/  I2F.S8 R15, R12 ;  /* 0x0000000c000f7306 */ /* 0x004f300000001400 */
[----:B------:R-:W5:Y:S08]  /*0490*/  I2F.S8 R19, R12.B1 ;  /* 0x1000000c00137306 */ /* 0x000f700000001400 */
[----:B------:R-:W3:Y:S08]  /*04a0*/  I2F.S8 R13, R12.B2 ;  /* 0x2000000c000d7306 */ /* 0x000ef00000001400 */
[----:B0-----:R-:W0:Y:S01]  /*04b0*/  I2F.S8 R7, R12.B3 ;  /* 0x3000000c00077306 */ /* 0x001e220000001400 */
[C---:B----4-:R-:W-:Y:S01]  /*04c0*/  FFMA.FTZ R15, R6.reuse, R15, R17 ;  /* 0x0000000f060f7223 */ /* 0x050fe20000010011 */
[C---:B-----5:R-:W-:Y:S01]  /*04d0*/  FFMA.FTZ R19, R6.reuse, R19, R14 ;  /* 0x0000001306137223 */ /* 0x060fe2000001000e */
[----:B---3--:R-:W-:-:S02]  /*04e0*/  FFMA.FTZ R13, R6, R13, R16 ;  /* 0x0000000d060d7223 */ /* 0x008fc40000010010 */
[C---:B------:R-:W-:Y:S01]  /*04f0*/  FMUL.FTZ R15, R8.reuse, R15 ;  /* 0x0000000f080f7220 */ /* 0x040fe20000410000 */
[C---:B------:R-:W-:Y:S01]  /*0500*/  FMUL.FTZ R19, R8.reuse, R19 ;  /* 0x0000001308137220 */ /* 0x040fe20000410000 */
[----:B------:R-:W-:Y:S01]  /*0510*/  FMUL.FTZ R13, R8, R13 ;  /* 0x0000000d080d7220 */ /* 0x000fe20000410000 */
[----:B0-----:R-:W-:-:S04]  /*0520*/  FFMA.FTZ R7, R6, R7, R21 ;  /* 0x0000000706077223 */ /* 0x001fc80000010015 */
        /* <DEDUP_REMOVED lines=13> */
.L_x_23:
[----:B------:R-:W-:Y:S05]  /*0600*/  BSYNC.RELIABLE B1 ;  /* 0x0000000000017941 */ /* 0x000fea0003800100 */
.L_x_22:
        /* <DEDUP_REMOVED lines=10> */
.L_x_24:
[----:B------:R-:W-:Y:S05]  /*06b0*/  BSYNC.RECONVERGENT B0 ;  /* 0x0000000000007941 */ /* 0x000fea0003800200 */
.L_x_21:
[----:B------:R-:W-:Y:S05]  /*06c0*/  WARPSYNC.ALL ;  /* 0x0000000000007948 */ /* 0x000fea0003800000 */
[----:B------:R-:W-:Y:S01]  /*06d0*/  BAR.SYNC.DEFER_BLOCKING 0x0 ;  /* 0x0000000000007b1d */ /* 0x000fe20000010000 */
[----:B------:R-:W-:Y:S02]  /*06e0*/  IMAD R7, R0, 0x21, R7 ;  /* 0x0000002100077824 */ /* 0x000fe400078e0207 */
[--C-:B------:R-:W-:Y:S02]  /*06f0*/  IMAD R3, R3, 0x20, R4.reuse ;  /* 0x0000002003037824 */ /* 0x100fe400078e0204 */
[----:B------:R-:W-:Y:S01]  /*0700*/  IMAD.IADD R10, R7, 0x1, R4 ;  /* 0x00000001070a7824 */ /* 0x000fe200078e0204 */
[----:B------:R-:W2:Y:S04]  /*0710*/  LDCU.U8 UR4, c[0x0][0x3d0] ;  /* 0x00007a00ff0477ac */ /* 0x000ea80008000000 */
[----:B0-----:R0:W3:Y:S01]  /*0720*/  LDS.U8 R6, [R10] ;  /* 0x000000000a067984 */ /* 0x0010e20000000000 */
[----:B--2---:R-:W-:-:S03]  /*0730*/  UPRMT UR4, UR4, 0x8880, URZ ;  /* 0x0000888004047896 */ /* 0x004fc600080000ff */
[----:B------:R0:W2:Y:S01]  /*0740*/  LDS.U8 R7, [R10+0x21] ;  /* 0x000021000a077984 */ /* 0x0000a20000000000 */
[----:B------:R-:W-:-:S03]  /*0750*/  UISETP.NE.AND UP0, UPT, UR4, URZ, UPT ;  /* 0x000000ff0400728c */ /* 0x000fc6000bf05270 */
[----:B------:R0:W4:Y:S04]  /*0760*/  LDS.U8 R8, [R10+0x42] ;  /* 0x000042000a087984 */ /* 0x0001280000000000 */
[----:B-1----:R0:W1:Y:S02]  /*0770*/  LDS.U8 R9, [R10+0x63] ;  /* 0x000063000a097984 */ /* 0x0020640000000000 */
[----:B------:R-:W-:Y:S05]  /*0780*/  BRA.U !UP0, `(.L_x_25) ;  /* 0x0000000108247547 */ /* 0x000fea000b800000 */
[--C-:B0-----:R-:W-:Y:S02]  /*0790*/  SHF.R.U32.HI R10, RZ, 0x2, R4.reuse ;  /* 0x00000002ff0a7819 */ /* 0x101fe40000011604 */
        /* <DEDUP_REMOVED lines=8> */
.L_x_25:
[----:B------:R-:W-:Y:S02]  /*0820*/  SHF.R.S32.HI R0, RZ, 0x1f, R3 ;  /* 0x0000001fff007819 */ /* 0x000fe40000011403 */
[----:B------:R-:W-:Y:S01]  /*0830*/  SHF.L.U32 R11, R4, 0x2, RZ ;  /* 0x00000002040b7819 */ /* 0x000fe200000006ff */
[----:B------:R-:W-:Y:S01]  /*0840*/  IMAD.SHL.U32 R4, R2, 0x10, RZ ;  /* 0x0000001002047824 */ /* 0x000fe200078e00ff */
[----:B------:R-:W-:-:S04]  /*0850*/  LEA.HI R0, R0, R3, RZ, 0x3 ;  /* 0x0000000300007211 */ /* 0x000fc800078f18ff */
[----:B0-----:R-:W-:Y:S02]  /*0860*/  LOP3.LUT R10, R0, 0x7ffffff8, RZ, 0xc0, !PT ;  /* 0x7ffffff8000a7812 */ /* 0x001fe400078ec0ff */
        /* <DEDUP_REMOVED lines=10> */
.L_x_26:
[----:B------:R-:W0:Y:S01]  /*0910*/  LDCU UR4, c[0x0][0x3b4] ;  /* 0x00007680ff0477ac */ /* 0x000e220008000800 */
[----:B------:R-:W5:Y:S01]  /*0920*/  LDC R3, c[0x0][0x3b8] ;  /* 0x0000ee00ff037b82 */ /* 0x000f620000000800 */
[----:B------:R-:W-:Y:S02]  /*0930*/  LEA.HI R2, R2, R5, RZ, 0x1d ;  /* 0x0000000502027211 */ /* 0x000fe400078fe8ff */
[----:B-1--4-:R-:W-:Y:S02]  /*0940*/  PRMT R8, R8, 0x3340, R9 ;  /* 0x0000334008087816 */ /* 0x012fe40000000009 */
[----:B--23--:R-:W-:-:S04]  /*0950*/  PRMT R7, R6, 0x3340, R7 ;  /* 0x0000334006077816 */ /* 0x00cfc80000000007 */
[----:B------:R-:W-:Y:S01]  /*0960*/  PRMT R7, R7, 0x5410, R8 ;  /* 0x0000541007077816 */ /* 0x000fe20000000008 */
[----:B0-----:R-:W-:Y:S01]  /*0970*/  IMAD R2, R2, UR4, RZ ;  /* 0x0000000402027c24 */ /* 0x001fe2000f8e02ff */
[----:B------:R-:W0:Y:S03]  /*0980*/  LDCU.64 UR4, c[0x0][0x380] ;  /* 0x00007000ff0477ac */ /* 0x000e260008000a00 */
[----:B------:R-:W-:-:S04]  /*0990*/  IMAD.SHL.U32 R2, R2, 0x20, RZ ;  /* 0x0000002002027824 */ /* 0x000fc800078e00ff */
[----:B-----5:R-:W-:-:S05]  /*09a0*/  IMAD R3, R3, UR8, R2 ;  /* 0x0000000803037c24 */ /* 0x020fca000f8e0202 */
[----:B------:R-:W-:-:S04]  /*09b0*/  IADD3 R0, PT, PT, R3, R0, RZ ;  /* 0x0000000003007210 */ /* 0x000fc80007ffe0ff */
[----:B------:R-:W-:-:S04]  /*09c0*/  LOP3.LUT R0, R0, 0xfffffffc, RZ, 0xc0, !PT ;  /* 0xfffffffc00007812 */ /* 0x000fc800078ec0ff */
[----:B0-----:R-:W-:-:S05]  /*09d0*/  IADD3 R2, P0, PT, R0, UR4, RZ ;  /* 0x0000000400027c10 */ /* 0x001fca000ff1e0ff */
[----:B------:R-:W-:-:S05]  /*09e0*/  IMAD.X R3, RZ, RZ, UR5, P0 ;  /* 0x00000005ff037e24 */ /* 0x000fca00080e06ff */
[----:B------:R-:W-:Y:S01]  /*09f0*/  STG.E desc[UR6][R2.64], R7 ;  /* 0x0000000702007986 */ /* 0x000fe2000c101906 */
[----:B------:R-:W-:Y:S05]  /*0a00*/  EXIT ;  /* 0x000000000000794d */ /* 0x000fea0003800000 */
.L_x_27:
        /* <DEDUP_REMOVED lines=15> */
.L_x_128:


//--------------------- .text._ZN17fastertransformer36add_V_bias_transform_rebuild_paddingIfEEvPaPKiPKT_S3_iiiiiiPKfS8_S8_b --------------------------
	.section	.text._ZN17fastertransformer36add_V_bias_transform_rebuild_paddingIfEEvPaPKiPKT_S3_iiiiiiPKfS8_S8_b,"ax",@progbits
	.align	128
        .global         _ZN17fastertransformer36add_V_bias_transform_rebuild_paddingIfEEvPaPKiPKT_S3_iiiiiiPKfS8_S8_b
        .type           _ZN17fastertransformer36add_V_bias_transform_rebuild_paddingIfEEvPaPKiPKT_S3_iiiiiiPKfS8_S8_b,@function
        .size           _ZN17fastertransformer36add_V_bias_transform_rebuild_paddingIfEEvPaPKiPKT_S3_iiiiiiPKfS8_S8_b,(.L_x_129 - _ZN17fastertransformer36add_V_bias_transform_rebuild_paddingIfEEvPaPKiPKT_S3_iiiiiiPKfS8_S8_b)
        .other          _ZN17fastertransformer36add_V_bias_transform_rebuild_paddingIfEEvPaPKiPKT_S3_iiiiiiPKfS8_S8_b,@"STO_CUDA_ENTRY STV_DEFAULT"
_ZN17fastertransformer36add_V_bias_transform_rebuild_paddingIfEEvPaPKiPKT_S3_iiiiiiPKfS8_S8_b:
.text._ZN17fastertransformer36add_V_bias_transform_rebuild_paddingIfEEvPaPKiPKT_S3_iiiiiiPKfS8_S8_b:
[----:B------:R-:W-:Y:S08]  /*0000*/  LDC R1, c[0x0][0x37c] ;  /* 0x0000df00ff017b82 */ /* 0x000ff00000000800 */
[----:B------:R-:W0:Y:S01]  /*0010*/  LDC.64 R2, c[0x0][0x3a8] ;  /* 0x0000ea00ff027b82 */ /* 0x000e220000000a00 */
[----:B------:R-:W1:Y:S01]  /*0020*/  S2R R13, SR_TID.Y ;  /* 0x00000000000d7919 */ /* 0x000e620000002200 */
[----:B------:R-:W2:Y:S01]  /*0030*/  LDCU.64 UR4, c[0x0][0x398] ;  /* 0x00007300ff0477ac */ /* 0x000ea20008000a00 */
[----:B------:R-:W3:Y:S05]  /*0040*/  LDCU.64 UR6, c[0x0][0x358] ;  /* 0x00006b00ff0677ac */ /* 0x000eea0008000a00 */
[----:B------:R-:W4:Y:S01]  /*0050*/  S2UR UR8, SR_CTAID.Z ;  /* 0x00000000000879c3 */ /* 0x000f220000002700 */
[----:B0-----:R-:W0:Y:S01]  /*0060*/  I2F.U32.RP R0, R3 ;  /* 0x0000000300007306 */ /* 0x001e220000209000 */
[----:B------:R-:W-:-:S07]  /*0070*/  LOP3.LUT R10, RZ, R3, RZ, 0x33, !PT ;  /* 0x00000003ff0a7212 */ /* 0x000fce00078e33ff */
[----:B0-----:R-:W0:Y:S02]  /*0080*/  MUFU.RCP R0, R0 ;  /* 0x0000000000007308 */ /* 0x001e240000001000 */
[----:B0-----:R-:W-:Y:S02]  /*0090*/  VIADD R4, R0, 0xffffffe ;  /* 0x0ffffffe00047836 */ /* 0x001fe40000000000 */
[----:B------:R-:W1:Y:S04]  /*00a0*/  S2R R0, SR_CTAID.Y ;  /* 0x0000000000007919 */ /* 0x000e680000002600 */
[----:B------:R0:W5:Y:S02]  /*00b0*/  F2I.FTZ.U32.TRUNC.NTZ R5, R4 ;  /* 0x0000000400057305 */ /* 0x000164000021f000 */
[----:B0-----:R-:W-:-:S02]  /*00c0*/  HFMA2 R4, -RZ, RZ, 0, 0 ;  /* 0x00000000ff047431 */ /* 0x001fc400000001ff */
[----:B-----5:R-:W-:-:S04]  /*00d0*/  IMAD.MOV R6, RZ, RZ, -R5 ;  /* 0x000000ffff067224 */ /* 0x020fc800078e0a05 */
[----:B------:R-:W-:-:S04]  /*00e0*/  IMAD R7, R6, R3, RZ ;  /* 0x0000000306077224 */ /* 0x000fc800078e02ff */
[----:B------:R-:W-:-:S06]  /*00f0*/  IMAD.HI.U32 R5, R5, R7, R4 ;  /* 0x0000000705057227 */ /* 0x000fcc00078e0004 */
[----:B----4-:R-:W-:-:S04]  /*0100*/  IMAD.HI.U32 R5, R5, UR8, RZ ;  /* 0x0000000805057c27 */ /* 0x010fc8000f8e00ff */
        /* <DEDUP_REMOVED lines=9> */
[----:B------:R-:W-:Y:S02]  /*01a0*/  IMAD R5, R5, R2, RZ ;  /* 0x0000000205057224 */ /* 0x000fe400078e02ff */
[----:B-1----:R-:W-:-:S05]  /*01b0*/  IMAD R2, R0, 0x20, R13 ;  /* 0x0000002000027824 */ /* 0x002fca00078e020d */
[----:B------:R-:W-:-:S04]  /*01c0*/  IADD3 R2, P2, PT, R2, R5, RZ ;  /* 0x0000000502027210 */ /* 0x000fc80007f5e0ff */
[----:B------:R-:W-:Y:S02]  /*01d0*/  LEA.HI.X.SX32 R5, R5, RZ, 0x1, P2 ;  /* 0x000000ff05057211 */ /* 0x000fe400010f0eff */
[----:B--2---:R-:W-:-:S04]  /*01e0*/  LEA R4, P2, R2, UR4, 0x2 ;  /* 0x0000000402047c11 */ /* 0x004fc8000f8410ff */
[----:B------:R-:W-:-:S05]  /*01f0*/  LEA.HI.X R5, R2, UR5, R5, 0x2, P2 ;  /* 0x0000000502057c11 */ /* 0x000fca00090f1405 */
[----:B---3--:R-:W2:Y:S01]  /*0200*/  LDG.E.CONSTANT R2, desc[UR6][R4.64] ;  /* 0x0000000604027981 */ /* 0x008ea2000c1e9900 */
[----:B------:R-:W-:Y:S01]  /*0210*/  BSSY.RECONVERGENT B0, `(.L_x_28) ;  /* 0x000004f000007945 */ /* 0x000fe20003800200 */
[----:B------:R-:W0:Y:S01]  /*0220*/  S2R R15, SR_TID.X ;  /* 0x00000000000f7919 */ /* 0x000e220000002100 */
[----:B------:R-:W1:Y:S01]  /*0230*/  S2R R12, SR_CTAID.X ;  /* 0x00000000000c7919 */ /* 0x000e620000002500 */
[----:B0-----:R-:W-:Y:S02]  /*0240*/  SHF.L.U32 R17, R15, 0x2, RZ ;  /* 0x000000020f117819 */ /* 0x001fe400000006ff */
[----:B--2---:R-:W-:-:S13]  /*0250*/  ISETP.NE.AND P2, PT, R2, -0x1, PT ;  /* 0xffffffff0200780c */ /* 0x004fda0003f45270 */
[----:B-1----:R-:W-:Y:S05]  /*0260*/  @!P2 BRA `(.L_x_29) ;  /* 0x0000000000fca947 */ /* 0x002fea0003800000 */
[----:B------:R-:W0:Y:S01]  /*0270*/  LDCU UR4, c[0x0][0x3b0] ;  /* 0x00007600ff0477ac */ /* 0x000e220008000800 */
[----:B------:R-:W-:Y:S01]  /*0280*/  IMAD.IADD R3, R6, 0x1, -R3 ;  /* 0x0000000106037824 */ /* 0x000fe200078e0a03 */
[----:B------:R-:W1:Y:S01]  /*0290*/  LDC.64 R8, c[0x0][0x3b8] ;  /* 0x0000ee00ff087b82 */ /* 0x000e620000000a00 */
[----:B------:R-:W-:Y:S01]  /*02a0*/  IMAD R5, R12, 0x20, R17 ;  /* 0x000000200c057824 */ /* 0x000fe200078e0211 */
[----:B------:R-:W2:Y:S02]  /*02b0*/  LDCU UR5, c[0x0][0x3a0] ;  /* 0x00007400ff0577ac */ /* 0x000ea40008000800 */
[----:B------:R-:W-:-:S04]  /*02c0*/  @P1 SEL R10, R3, R6, P0 ;  /* 0x00000006030a1207 */ /* 0x000fc80000000000 */
[----:B------:R-:W3:Y:S01]  /*02d0*/  LDC.64 R6, c[0x0][0x388] ;  /* 0x0000e200ff067b82 */ /* 0x000ee20000000a00 */
[----:B0-----:R-:W-:-:S07]  /*02e0*/  IMAD R19, R10, UR4, R5 ;  /* 0x000000040a137c24 */ /* 0x001fce000f8e0205 */
[----:B------:R-:W0:Y:S01]  /*02f0*/  LDC.64 R10, c[0x0][0x390] ;  /* 0x0000e400ff0a7b82 */ /* 0x000e220000000a00 */
[C---:B------:R-:W-:Y:S02]  /*0300*/  LOP3.LUT R3, R19.reuse, 0x1f, RZ, 0xc0, !PT ;  /* 0x0000001f13037812 */ /* 0x040fe400078ec0ff */
[C---:B------:R-:W-:Y:S01]  /*0310*/  LOP3.LUT R14, R19.reuse, 0xffffffe0, RZ, 0xc0, !PT ;  /* 0xffffffe0130e7812 */ /* 0x040fe200078ec0ff */
[----:B-1----:R-:W-:Y:S01]  /*0320*/  IMAD.WIDE R8, R19, 0x4, R8 ;  /* 0x0000000413087825 */ /* 0x002fe200078e0208 */
[----:B------:R-:W-:-:S03]  /*0330*/  LEA R21, R2, R3, 0x5 ;  /* 0x0000000302157211 */ /* 0x000fc600078e28ff */
[----:B------:R-:W1:Y:S01]  /*0340*/  LDC.64 R4, c[0x0][0x3c0] ;  /* 0x0000f000ff047b82 */ /* 0x000e620000000a00 */
[----:B------:R-:W4:Y:S01]  /*0350*/  LDG.E.CONSTANT R18, desc[UR6][R8.64] ;  /* 0x0000000608127981 */ /* 0x000f22000c1e9900 */
[----:B--2---:R-:W-:-:S03]  /*0360*/  IMAD R21, R14, UR5, R21 ;  /* 0x000000050e157c24 */ /* 0x004fc6000f8e0215 */
[----:B------:R-:W2:Y:S03]  /*0370*/  LDG.E.CONSTANT R20, desc[UR6][R8.64+0x4] ;  /* 0x0000040608147981 */ /* 0x000ea6000c1e9900 */
[----:B------:R-:W5:Y:S01]  /*0380*/  LDC.64 R2, c[0x0][0x3c8] ;  /* 0x0000f200ff027b82 */ /* 0x000f620000000a00 */
[----:B---3--:R-:W-:Y:S02]  /*0390*/  IMAD.WIDE R6, R21, 0x4, R6 ;  /* 0x0000000415067825 */ /* 0x008fe400078e0206 */
[----:B------:R-:W3:Y:S04]  /*03a0*/  LDG.E.CONSTANT R21, desc[UR6][R8.64+0x8] ;  /* 0x0000080608157981 */ /* 0x000ee8000c1e9900 */
[----:B------:R-:W4:Y:S01]  /*03b0*/  LDG.E.CONSTANT R14, desc[UR6][R6.64] ;  /* 0x00000006060e7981 */ /* 0x000f22000c1e9900 */
[----:B0-----:R-:W-:-:S03]  /*03c0*/  IMAD.WIDE R10, R19, 0x4, R10 ;  /* 0x00000004130a7825 */ /* 0x001fc600078e020a */
[----:B------:R-:W2:Y:S04]  /*03d0*/  LDG.E.CONSTANT R16, desc[UR6][R6.64+0x4] ;  /* 0x0000040606107981 */ /* 0x000ea8000c1e9900 */
[----:B------:R-:W3:Y:S04]  /*03e0*/  LDG.E.CONSTANT R19, desc[UR6][R6.64+0x8] ;  /* 0x0000080606137981 */ /* 0x000ee8000c1e9900 */
[----:B------:R-:W3:Y:S04]  /*03f0*/  LDG.E.CONSTANT R22, desc[UR6][R6.64+0xc] ;  /* 0x00000c0606167981 */ /* 0x000ee8000c1e9900 */
[----:B------:R-:W3:Y:S04]  /*0400*/  LDG.E.CONSTANT R24, desc[UR6][R8.64+0xc] ;  /* 0x00000c0608187981 */ /* 0x000ee8000c1e9900 */
[----:B-1----:R4:W3:Y:S04]  /*0410*/  LDG.E.CONSTANT R4, desc[UR6][R4.64] ;  /* 0x0000000604047981 */ /* 0x0028e8000c1e9900 */
[----:B------:R-:W3:Y:S04]  /*0420*/  LDG.E.CONSTANT R25, desc[UR6][R10.64] ;  /* 0x000000060a197981 */ /* 0x000ee8000c1e9900 */
[----:B------:R-:W3:Y:S04]  /*0430*/  LDG.E.CONSTANT R23, desc[UR6][R10.64+0x4] ;  /* 0x000004060a177981 */ /* 0x000ee8000c1e9900 */
[----:B------:R-:W3:Y:S04]  /*0440*/  LDG.E.CONSTANT R27, desc[UR6][R10.64+0x8] ;  /* 0x000008060a1b7981 */ /* 0x000ee8000c1e9900 */
[----:B------:R-:W3:Y:S04]  /*0450*/  LDG.E.CONSTANT R29, desc[UR6][R10.64+0xc] ;  /* 0x00000c060a1d7981 */ /* 0x000ee8000c1e9900 */
[----:B-----5:R0:W5:Y:S01]  /*0460*/  LDG.E.CONSTANT R2, desc[UR6][R2.64] ;  /* 0x0000000602027981 */ /* 0x020162000c1e9900 */
[----:B------:R-:W1:Y:S01]  /*0470*/  S2UR UR5, SR_CgaCtaId ;  /* 0x00000000000579c3 */ /* 0x000e620000008800 */
[----:B------:R-:W-:-:S02]  /*0480*/  UMOV UR4, 0x400 ;  /* 0x0000040000047882 */ /* 0x000fc40000000000 */
[----:B-1----:R-:W-:Y:S01]  /*0490*/  ULEA UR4, UR5, UR4, 0x18 ;  /* 0x0000000405047291 */ /* 0x002fe2000f8ec0ff */
[----:B----4-:R-:W-:Y:S02]  /*04a0*/  I2FP.F32.S32 R5, R14 ;  /* 0x0000000e00057245 */ /* 0x010fe40000201400 */
[----:B--2---:R-:W-:Y:S02]  /*04b0*/  I2FP.F32.S32 R16, R16 ;  /* 0x0000001000107245 */ /* 0x004fe40000201400 */
[----:B---3--:R-:W-:Y:S02]  /*04c0*/  I2FP.F32.S32 R14, R19 ;  /* 0x00000013000e7245 */ /* 0x008fe40000201400 */
[----:B0-----:R-:W-:Y:S01]  /*04d0*/  I2FP.F32.S32 R3, R22 ;  /* 0x0000001600037245 */ /* 0x001fe20000201400 */
[----:B------:R-:W-:Y:S01]  /*04e0*/  FMUL.FTZ R5, R5, R18 ;  /* 0x0000001205057220 */ /* 0x000fe20000410000 */
[----:B------:R-:W-:Y:S01]  /*04f0*/  FMUL.FTZ R16, R16, R20 ;  /* 0x0000001410107220 */ /* 0x000fe20000410000 */
[----:B------:R-:W-:-:S02]  /*0500*/  FMUL.FTZ R14, R14, R21 ;  /* 0x000000150e0e7220 */ /* 0x000fc40000410000 */
[----:B------:R-:W-:Y:S01]  /*0510*/  FMUL.FTZ R3, R3, R24 ;  /* 0x0000001803037220 */ /* 0x000fe20000410000 */
[C---:B------:R-:W-:Y:S01]  /*0520*/  FFMA.FTZ R5, R4.reuse, R5, R25 ;  /* 0x0000000504057223 */ /* 0x040fe20000010019 */
[C---:B------:R-:W-:Y:S01]  /*0530*/  FFMA.FTZ R23, R4.reuse, R16, R23 ;  /* 0x0000001004177223 */ /* 0x040fe20000010017 */
[C---:B------:R-:W-:Y:S01]  /*0540*/  FFMA.FTZ R27, R4.reuse, R14, R27 ;  /* 0x0000000e041b7223 */ /* 0x040fe2000001001b */
[----:B------:R-:W-:Y:S01]  /*0550*/  FFMA.FTZ R3, R4, R3, R29 ;  /* 0x0000000304037223 */ /* 0x000fe2000001001d */
[C---:B-----5:R-:W-:Y:S01]  /*0560*/  FMUL.FTZ R5, R2.reuse, R5 ;  /* 0x0000000502057220 */ /* 0x060fe20000410000 */
[C---:B------:R-:W-:Y:S01]  /*0570*/  FMUL.FTZ R23, R2.reuse, R23 ;  /* 0x0000001702177220 */ /* 0x040fe20000410000 */
[C---:B------:R-:W-:Y:S01]  /*0580*/  FMUL.FTZ R27, R2.reuse, R27 ;  /* 0x0000001b021b7220 */ /* 0x040fe20000410000 */
[----:B------:R-:W-:Y:S01]  /*0590*/  FMUL.FTZ R3, R2, R3 ;  /* 0x0000000302037220 */ /* 0x000fe20000410000 */
[----:B------:R-:W-:Y:S02]  /*05a0*/  IMAD.U32 R2, RZ, RZ, UR4 ;  /* 0x00000004ff027e24 */ /* 0x000fe4000f8e00ff */
[----:B------:R-:W0:Y:S02]  /*05b0*/  F2I.S8.NTZ R5, R5 ;  /* 0x0000000500057305 */ /* 0x000e240000202100 */
[----:B------:R-:W-:-:S06]  /*05c0*/  IMAD R4, R13, 0x21, R2 ;  /* 0x000000210d047824 */ /* 0x000fcc00078e0202 */
[----:B------:R-:W1:Y:S08]  /*05d0*/  F2I.S8.NTZ R23, R23 ;  /* 0x0000001700177305 */ /* 0x000e700000202100 */
        /* <DEDUP_REMOVED lines=8> */
.L_x_29:
        /* <DEDUP_REMOVED lines=10> */
.L_x_30:
[----:B------:R-:W-:Y:S05]  /*0700*/  BSYNC.RECONVERGENT B0 ;  /* 0x0000000000007941 */ /* 0x000fea0003800200 */
.L_x_28:
[----:B------:R-:W-:Y:S01]  /*0710*/  BAR.SYNC.DEFER_BLOCKING 0x0 ;  /* 0x0000000000007b1d */ /* 0x000fe20000010000 */
[----:B------:R-:W-:Y:S01]  /*0720*/  IMAD R2, R17, 0x21, R2 ;  /* 0x0000002111027824 */ /* 0x000fe200078e0202 */
[----:B------:R-:W-:-:S03]  /*0730*/  LEA R12, R12, R13, 0x5 ;  /* 0x0000000d0c0c7211 */ /* 0x000fc600078e28ff */
[----:B------:R-:W-:Y:S01]  /*0740*/  IMAD.IADD R6, R2, 0x1, R13 ;  /* 0x0000000102067824 */ /* 0x000fe200078e020d */
[----:B------:R-:W1:Y:S04]  /*0750*/  LDCU.U8 UR4, c[0x0][0x3d0] ;  /* 0x00007a00ff0477ac */ /* 0x000e680008000000 */
[----:B------:R2:W3:Y:S01]  /*0760*/  LDS.U8 R2, [R6] ;  /* 0x0000000006027984 */ /* 0x0004e20000000000 */
[----:B-1----:R-:W-:-:S03]  /*0770*/  UPRMT UR4, UR4, 0x8880, URZ ;  /* 0x0000888004047896 */ /* 0x002fc600080000ff */
[----:B----4-:R2:W1:Y:S01]  /*0780*/  LDS.U8 R3, [R6+0x21] ;  /* 0x0000210006037984 */ /* 0x0104620000000000 */
[----:B------:R-:W-:-:S03]  /*0790*/  UISETP.NE.AND UP0, UPT, UR4, URZ, UPT ;  /* 0x000000ff0400728c */ /* 0x000fc6000bf05270 */
[----:B0-----:R2:W0:Y:S04]  /*07a0*/  LDS.U8 R4, [R6+0x42] ;  /* 0x0000420006047984 */ /* 0x0014280000000000 */
[----:B------:R2:W4:Y:S02]  /*07b0*/  LDS.U8 R5, [R6+0x63] ;  /* 0x0000630006057984 */ /* 0x0005240000000000 */
[----:B------:R-:W-:Y:S05]  /*07c0*/  BRA.U !UP0, `(.L_x_31) ;  /* 0x0000000108247547 */ /* 0x000fea000b800000 */
[----:B--2---:R-:W-:Y:S02]  /*07d0*/  SHF.R.U32.HI R6, RZ, 0x2, R13 ;  /* 0x00000002ff067819 */ /* 0x004fe4000001160d */
        /* <DEDUP_REMOVED lines=8> */
.L_x_31:
[----:B------:R-:W-:Y:S01]  /*0860*/  SHF.R.S32.HI R7, RZ, 0x1f, R12 ;  /* 0x0000001fff077819 */ /* 0x000fe2000001140c */
[----:B------:R-:W-:Y:S01]  /*0870*/  IMAD.SHL.U32 R13, R13, 0x4, RZ ;  /* 0x000000040d0d7824 */ /* 0x000fe200078e00ff */
[----:B--2---:R-:W-:Y:S01]  /*0880*/  SHF.R.U32.HI R6, RZ, 0x1, R15 ;  /* 0x00000001ff067819 */ /* 0x004fe2000001160f */
[----:B------:R-:W-:Y:S01]  /*0890*/  IMAD.SHL.U32 R8, R15, 0x10, RZ ;  /* 0x000000100f087824 */ /* 0x000fe200078e00ff */
[----:B------:R-:W-:Y:S02]  /*08a0*/  LEA.HI R7, R7, R12, RZ, 0x3 ;  /* 0x0000000c07077211 */ /* 0x000fe400078f18ff */
[----:B------:R-:W-:Y:S02]  /*08b0*/  LOP3.LUT R6, R6, 0x3, RZ, 0xc0, !PT ;  /* 0x0000000306067812 */ /* 0x000fe400078ec0ff */
[----:B------:R-:W-:Y:S02]  /*08c0*/  LOP3.LUT R7, R7, 0x7ffffff8, RZ, 0xc0, !PT ;  /* 0x7ffffff807077812 */ /* 0x000fe400078ec0ff */
[----:B------:R-:W-:-:S02]  /*08d0*/  LOP3.LUT R8, R8, 0x10, RZ, 0xc0, !PT ;  /* 0x0000001008087812 */ /* 0x000fc400078ec0ff */
[----:B------:R-:W-:-:S04]  /*08e0*/  IADD3 R7, PT, PT, R12, -R7, RZ ;  /* 0x800000070c077210 */ /* 0x000fc80007ffe0ff */
[----:B------:R-:W-:Y:S02]  /*08f0*/  SHF.L.U32 R9, R7, 0x1, RZ ;  /* 0x0000000107097819 */ /* 0x000fe400000006ff */
[----:B------:R-:W-:Y:S02]  /*0900*/  LOP3.LUT R7, R6, 0x4, R13, 0xf8, !PT ;  /* 0x0000000406077812 */ /* 0x000fe400078ef80d */
[----:B------:R-:W-:Y:S02]  /*0910*/  LOP3.LUT R9, R9, 0xfffffffc, RZ, 0xc0, !PT ;  /* 0xfffffffc09097812 */ /* 0x000fe400078ec0ff */
[----:B------:R-:W-:-:S03]  /*0920*/  LOP3.LUT R7, R7, 0x7fffff8, R12, 0xf8, !PT ;  /* 0x07fffff807077812 */ /* 0x000fc600078ef80c */
[----:B------:R-:W-:-:S04]  /*0930*/  IMAD.IADD R8, R8, 0x1, R9 ;  /* 0x0000000108087824 */ /* 0x000fc800078e0209 */
[----:B------:R-:W-:-:S07]  /*0940*/  IMAD R12, R7, 0x20, R8 ;  /* 0x00000020070c7824 */ /* 0x000fce00078e0208 */
.L_x_32:
[----:B------:R-:W2:Y:S01]  /*0950*/  LDC.64 R6, c[0x0][0x3b0] ;  /* 0x0000ec00ff067b82 */ /* 0x000ea20000000a00 */
[----:B------:R-:W-:Y:S01]  /*0960*/  LEA.HI R15, R15, R0, RZ, 0x1d ;  /* 0x000000000f0f7211 */ /* 0x000fe200078fe8ff */
[----:B------:R-:W5:Y:S01]  /*0970*/  LDCU.64 UR4, c[0x0][0x380] ;  /* 0x00007000ff0477ac */ /* 0x000f620008000a00 */
[----:B-1-3--:R-:W-:-:S03]  /*0980*/  PRMT R3, R2, 0x3340, R3 ;  /* 0x0000334002037816 */ /* 0x00afc60000000003 */
[----:B--2---:R-:W-:-:S05]  /*0990*/  IMAD R15, R15, R6, RZ ;  /* 0x000000060f0f7224 */ /* 0x004fca00078e02ff */
[----:B------:R-:W-:-:S05]  /*09a0*/  SHF.L.U32 R0, R15, 0x5, RZ ;  /* 0x000000050f007819 */ /* 0x000fca00000006ff */
[----:B------:R-:W-:Y:S01]  /*09b0*/  IMAD R7, R7, UR8, R0 ;  /* 0x0000000807077c24 */ /* 0x000fe2000f8e0200 */
[----:B0---4-:R-:W-:-:S03]  /*09c0*/  PRMT R0, R4, 0x3340, R5 ;  /* 0x0000334004007816 */ /* 0x011fc60000000005 */
[----:B------:R-:W-:Y:S01]  /*09d0*/  IMAD.IADD R7, R7, 0x1, R12 ;  /* 0x0000000107077824 */ /* 0x000fe200078e020c */
[----:B------:R-:W-:-:S04]  /*09e0*/  PRMT R3, R3, 0x5410, R0 ;  /* 0x0000541003037816 */ /* 0x000fc80000000000 */
[----:B------:R-:W-:-:S04]  /*09f0*/  LOP3.LUT R7, R7, 0xfffffffc, RZ, 0xc0, !PT ;  /* 0xfffffffc07077812 */ /* 0x000fc800078ec0ff */
[----:B-----5:R-:W-:-:S04]  /*0a00*/  IADD3 R4, P0, PT, R7, UR4, RZ ;  /* 0x0000000407047c10 */ /* 0x020fc8000ff1e0ff */
[----:B------:R-:W-:-:S05]  /*0a10*/  IADD3.X R5, PT, PT, RZ, UR5, RZ, P0, !PT ;  /* 0x00000005ff057c10 */ /* 0x000fca00087fe4ff */
[----:B------:R-:W-:Y:S01]  /*0a20*/  STG.E desc[UR6][R4.64], R3 ;  /* 0x0000000304007986 */ /* 0x000fe2000c101906 */
[----:B------:R-:W-:Y:S05]  /*0a30*/  EXIT ;  /* 0x000000000000794d */ /* 0x000fea0003800000 */
.L_x_33:
        /* <DEDUP_REMOVED lines=12> */
.L_x_129:


//--------------------- .text._ZN17fastertransformer31add_V_bias_transform_varlen_rowI6__halfEEvPaPKaPKT_iiiiiiPKfS9_bi --------------------------
	.section	.text._ZN17fastertransformer31add_V_bias_transform_varlen_rowI6__halfEEvPaPKaPKT_iiiiiiPKfS9_bi,"ax",@progbits
	.align	128
        .global         _ZN17fastertransformer31add_V_bias_transform_varlen_rowI6__halfEEvPaPKaPKT_iiiiiiPKfS9_bi
        .type           _ZN17fastertransformer31add_V_bias_transform_varlen_rowI6__halfEEvPaPKaPKT_iiiiiiPKfS9_bi,@function
        .size           _ZN17fastertransformer31add_V_bias_transform_varlen_rowI6__halfEEvPaPKaPKT_iiiiiiPKfS9_bi,(.L_x_130 - _ZN17fastertransformer31add_V_bias_transform_varlen_rowI6__halfEEvPaPKaPKT_iiiiiiPKfS9_bi)
        .other          _ZN17fastertransformer31add_V_bias_transform_varlen_rowI6__halfEEvPaPKaPKT_iiiiiiPKfS9_bi,@"STO_CUDA_ENTRY STV_DEFAULT"
_ZN17fastertransformer31add_V_bias_transform_varlen_rowI6__halfEEvPaPKaPKT_iiiiiiPKfS9_bi:
.text._ZN17fastertransformer31add_V_bias_transform_varlen_rowI6__halfEEvPaPKaPKT_iiiiiiPKfS9_bi:
[----:B------:R-:W-:Y:S01]  /*0000*/  LDC R1, c[0x0][0x37c] ;  /* 0x0000df00ff017b82 */ /* 0x000fe20000000800 */
[----:B------:R-:W0:Y:S01]  /*0010*/  S2R R5, SR_CTAID.Y ;  /* 0x0000000000057919 */ /* 0x000e220000002600 */
[----:B------:R-:W1:Y:S06]  /*0020*/  LDCU UR9, c[0x0][0x39c] ;  /* 0x00007380ff0977ac */ /* 0x000e6c0008000800 */
[----:B------:R-:W2:Y:S01]  /*0030*/  S2UR UR8, SR_CTAID.Z ;  /* 0x00000000000879c3 */ /* 0x000ea20000002700 */
[----:B------:R-:W-:Y:S01]  /*0040*/  BSSY.RECONVERGENT B0, `(.L_x_34) ;  /* 0x000005a000007945 */ /* 0x000fe20003800200 */
[----:B------:R-:W0:Y:S01]  /*0050*/  S2R R4, SR_TID.Y ;  /* 0x0000000000047919 */ /* 0x000e220000002200 */
[----:B------:R-:W3:Y:S01]  /*0060*/  LDCU.64 UR6, c[0x0][0x358] ;  /* 0x00006b00ff0677ac */ /* 0x000ee20008000a00 */
[----:B------:R-:W4:Y:S01]  /*0070*/  S2R R2, SR_TID.X ;  /* 0x0000000000027919 */ /* 0x000f220000002100 */
[----:B------:R-:W1:Y:S01]  /*0080*/  S2R R3, SR_CTAID.X ;  /* 0x0000000000037919 */ /* 0x000e620000002500 */
[----:B0-----:R-:W-:-:S02]  /*0090*/  IMAD R10, R5, 0x20, R4 ;  /* 0x00000020050a7824 */ /* 0x001fc400078e0204 */
[----:B----4-:R-:W-:-:S03]  /*00a0*/  IMAD.SHL.U32 R0, R2, 0x4, RZ ;  /* 0x0000000402007824 */ /* 0x010fc600078e00ff */
[----:B-1----:R-:W-:-:S13]  /*00b0*/  ISETP.GE.AND P0, PT, R10, UR9, PT ;  /* 0x000000090a007c0c */ /* 0x002fda000bf06270 */
[----:B--23--:R-:W-:Y:S05]  /*00c0*/  @P0 BRA `(.L_x_35) ;  /* 0x00000004001c0947 */ /* 0x00cfea0003800000 */
[----:B------:R-:W0:Y:S01]  /*00d0*/  LDC.64 R6, c[0x0][0x3a0] ;  /* 0x0000e800ff067b82 */ /* 0x000e220000000a00 */
[----:B------:R-:W1:Y:S01]  /*00e0*/  LDCU UR4, c[0x0][0x3c4] ;  /* 0x00007880ff0477ac */ /* 0x000e620008000800 */
[----:B0-----:R-:W0:Y:S01]  /*00f0*/  I2F.U32.RP R11, R6 ;  /* 0x00000006000b7306 */ /* 0x001e220000209000 */
[----:B------:R-:W-:-:S07]  /*0100*/  ISETP.NE.U32.AND P2, PT, R6, RZ, PT ;  /* 0x000000ff0600720c */ /* 0x000fce0003f45070 */
[----:B0-----:R-:W0:Y:S02]  /*0110*/  MUFU.RCP R11, R11 ;  /* 0x0000000b000b7308 */ /* 0x001e240000001000 */
[----:B0-----:R-:W-:Y:S02]  /*0120*/  IADD3 R8, PT, PT, R11, 0xffffffe, RZ ;  /* 0x0ffffffe0b087810 */ /* 0x001fe40007ffe0ff */
[----:B------:R-:W-:-:S04]  /*0130*/  LEA R11, R3, R0, 0x5 ;  /* 0x00000000030b7211 */ /* 0x000fc800078e28ff */
[----:B------:R0:W2:Y:S02]  /*0140*/  F2I.FTZ.U32.TRUNC.NTZ R9, R8 ;  /* 0x0000000800097305 */ /* 0x0000a4000021f000 */
[----:B0-----:R-:W-:Y:S02]  /*0150*/  HFMA2 R8, -RZ, RZ, 0, 0 ;  /* 0x00000000ff087431 */ /* 0x001fe400000001ff */
[----:B--2---:R-:W-:-:S04]  /*0160*/  IMAD.MOV R13, RZ, RZ, -R9 ;  /* 0x000000ffff0d7224 */ /* 0x004fc800078e0a09 */
[----:B------:R-:W-:-:S04]  /*0170*/  IMAD R13, R13, R6, RZ ;  /* 0x000000060d0d7224 */ /* 0x000fc800078e02ff */
[----:B------:R-:W-:-:S06]  /*0180*/  IMAD.HI.U32 R9, R9, R13, R8 ;  /* 0x0000000d09097227 */ /* 0x000fcc00078e0008 */
[----:B------:R-:W-:-:S04]  /*0190*/  IMAD.HI.U32 R13, R9, UR8, RZ ;  /* 0x00000008090d7c27 */ /* 0x000fc8000f8e00ff */
[----:B------:R-:W-:-:S04]  /*01a0*/  IMAD.MOV R9, RZ, RZ, -R13 ;  /* 0x000000ffff097224 */ /* 0x000fc800078e0a0d */
[----:B------:R-:W-:-:S05]  /*01b0*/  IMAD R9, R6, R9, UR8 ;  /* 0x0000000806097e24 */ /* 0x000fca000f8e0209 */
[----:B------:R-:W-:-:S13]  /*01c0*/  ISETP.GE.U32.AND P0, PT, R9, R6, PT ;  /* 0x000000060900720c */ /* 0x000fda0003f06070 */
[----:B------:R-:W-:Y:S01]  /*01d0*/  @P0 IADD3 R9, PT, PT, R9, -R6, RZ ;  /* 0x8000000609090210 */ /* 0x000fe20007ffe0ff */
[----:B------:R-:W-:-:S03]  /*01e0*/  @P0 VIADD R13, R13, 0x1 ;  /* 0x000000010d0d0836 */ /* 0x000fc60000000000 */
[----:B------:R-:W-:Y:S02]  /*01f0*/  ISETP.GE.U32.AND P1, PT, R9, R6, PT ;  /* 0x000000060900720c */ /* 0x000fe40003f26070 */
[----:B------:R-:W0:Y:S11]  /*0200*/  LDC.64 R8, c[0x0][0x388] ;  /* 0x0000e200ff087b82 */ /* 0x000e360000000a00 */
[----:B------:R-:W-:-:S02]  /*0210*/  @P1 IADD3 R13, PT, PT, R13, 0x1, RZ ;  /* 0x000000010d0d1810 */ /* 0x000fc40007ffe0ff */
[----:B------:R-:W-:-:S05]  /*0220*/  @!P2 LOP3.LUT R13, RZ, R6, RZ, 0x33, !PT ;  /* 0x00000006ff0da212 */ /* 0x000fca00078e33ff */
[----:B------:R-:W-:Y:S02]  /*0230*/  IMAD.MOV R15, RZ, RZ, -R13 ;  /* 0x000000ffff0f7224 */ /* 0x000fe400078e0a0d */
[----:B------:R-:W-:Y:S02]  /*0240*/  IMAD R10, R13, UR9, R10 ;  /* 0x000000090d0a7c24 */ /* 0x000fe4000f8e020a */
[----:B------:R-:W-:-:S04]  /*0250*/  IMAD R6, R6, R15, UR8 ;  /* 0x0000000806067e24 */ /* 0x000fc8000f8e020f */
[----:B------:R-:W-:Y:S02]  /*0260*/  IMAD R15, R6, R7, R11 ;  /* 0x00000007060f7224 */ /* 0x000fe400078e020b */
[----:B------:R-:W2:Y:S02]  /*0270*/  LDC.64 R6, c[0x0][0x390] ;  /* 0x0000e400ff067b82 */ /* 0x000ea40000000a00 */
[----:B-1----:R-:W-:-:S05]  /*0280*/  IMAD R10, R10, UR4, R15 ;  /* 0x000000040a0a7c24 */ /* 0x002fca000f8e020f */
[----:B------:R-:W-:Y:S02]  /*0290*/  SHF.R.S32.HI R13, RZ, 0x2, R10 ;  /* 0x00000002ff0d7819 */ /* 0x000fe4000001140a */
[----:B------:R-:W1:Y:S03]  /*02a0*/  LDC.64 R10, c[0x0][0x3b0] ;  /* 0x0000ec00ff0a7b82 */ /* 0x000e660000000a00 */
[----:B0-----:R-:W-:-:S05]  /*02b0*/  IMAD.WIDE R12, R13, 0x4, R8 ;  /* 0x000000040d0c7825 */ /* 0x001fca00078e0208 */
[----:B------:R-:W3:Y:S01]  /*02c0*/  LDG.E.CONSTANT R23, desc[UR6][R12.64] ;  /* 0x000000060c177981 */ /* 0x000ee2000c1e9900 */
[----:B------:R-:W0:Y:S01]  /*02d0*/  LDC.64 R8, c[0x0][0x3b8] ;  /* 0x0000ee00ff087b82 */ /* 0x000e220000000a00 */
[----:B--2---:R-:W-:-:S05]  /*02e0*/  IMAD.WIDE R14, R15, 0x2, R6 ;  /* 0x000000020f0e7825 */ /* 0x004fca00078e0206 */
[----:B------:R-:W2:Y:S04]  /*02f0*/  LDG.E.U16.CONSTANT R16, desc[UR6][R14.64] ;  /* 0x000000060e107981 */ /* 0x000ea8000c1e9500 */
[----:B-1----:R-:W4:Y:S04]  /*0300*/  LDG.E.CONSTANT R6, desc[UR6][R10.64] ;  /* 0x000000060a067981 */ /* 0x002f28000c1e9900 */
[----:B------:R-:W5:Y:S04]  /*0310*/  LDG.E.U16.CONSTANT R20, desc[UR6][R14.64+0x4] ;  /* 0x000004060e147981 */ /* 0x000f68000c1e9500 */
[----:B------:R-:W5:Y:S04]  /*0320*/  LDG.E.U16.CONSTANT R18, desc[UR6][R14.64+0x2] ;  /* 0x000002060e127981 */ /* 0x000f68000c1e9500 */
[----:B------:R-:W5:Y:S04]  /*0330*/  LDG.E.U16.CONSTANT R22, desc[UR6][R14.64+0x6] ;  /* 0x000006060e167981 */ /* 0x000f68000c1e9500 */
[----:B0-----:R5:W5:Y:S01]  /*0340*/  LDG.E.CONSTANT R7, desc[UR6][R8.64] ;  /* 0x0000000608077981 */ /* 0x001b62000c1e9900 */
[----:B------:R-:W0:Y:S01]  /*0350*/  S2UR UR5, SR_CgaCtaId ;  /* 0x00000000000579c3 */ /* 0x000e220000008800 */
[----:B------:R-:W-:-:S02]  /*0360*/  UMOV UR4, 0x400 ;  /* 0x0000040000047882 */ /* 0x000fc40000000000 */
[----:B0-----:R-:W-:Y:S01]  /*0370*/  ULEA UR4, UR5, UR4, 0x18 ;  /* 0x0000000405047291 */ /* 0x001fe2000f8ec0ff */
[----:B---3--:R-:W4:Y:S08]  /*0380*/  I2F.S8 R17, R23 ;  /* 0x0000001700117306 */ /* 0x008f300000001400 */
[----:B------:R-:W0:Y:S01]  /*0390*/  I2F.S8 R21, R23.B2 ;  /* 0x2000001700157306 */ /* 0x000e220000001400 */
[----:B--2---:R-:W-:-:S07]  /*03a0*/  HADD2.F32 R13, -RZ, R16.H0_H0 ;  /* 0x20000010ff0d7230 */ /* 0x004fce0000004100 */
[----:B------:R-:W1:Y:S01]  /*03b0*/  I2F.S8 R19, R23.B1 ;  /* 0x1000001700137306 */ /* 0x000e620000001400 */
[----:B----4-:R-:W-:Y:S01]  /*03c0*/  FFMA.FTZ R12, R6, R17, R13 ;  /* 0x00000011060c7223 */ /* 0x010fe2000001000d */
[----:B-----5:R-:W-:-:S06]  /*03d0*/  HADD2.F32 R9, -RZ, R20.H0_H0 ;  /* 0x20000014ff097230 */ /* 0x020fcc0000004100 */
[----:B------:R-:W2:Y:S01]  /*03e0*/  I2F.S8 R13, R23.B3 ;  /* 0x30000017000d7306 */ /* 0x000ea20000001400 */
[----:B------:R-:W-:Y:S02]  /*03f0*/  HADD2.F32 R11, -RZ, R18.H0_H0 ;  /* 0x20000012ff0b7230 */ /* 0x000fe40000004100 */
[C---:B0-----:R-:W-:Y:S01]  /*0400*/  FFMA.FTZ R10, R6.reuse, R21, R9 ;  /* 0x00000015060a7223 */ /* 0x041fe20000010009 */
[----:B------:R-:W-:Y:S02]  /*0410*/  HADD2.F32 R9, -RZ, R22.H0_H0 ;  /* 0x20000016ff097230 */ /* 0x000fe40000004100 */
[C---:B-1----:R-:W-:Y:S01]  /*0420*/  FFMA.FTZ R8, R6.reuse, R19, R11 ;  /* 0x0000001306087223 */ /* 0x042fe2000001000b */
[C---:B------:R-:W-:Y:S01]  /*0430*/  FMUL.FTZ R12, R7.reuse, R12 ;  /* 0x0000000c070c7220 */ /* 0x040fe20000410000 */
[C---:B------:R-:W-:Y:S02]  /*0440*/  FMUL.FTZ R10, R7.reuse, R10 ;  /* 0x0000000a070a7220 */ /* 0x040fe40000410000 */
[----:B------:R-:W-:Y:S01]  /*0450*/  FMUL.FTZ R8, R7, R8 ;  /* 0x0000000807087220 */ /* 0x000fe20000410000 */
[----:B--2---:R-:W-:-:S04]  /*0460*/  FFMA.FTZ R6, R6, R13, R9 ;  /* 0x0000000d06067223 */ /* 0x004fc80000010009 */
[----:B------:R-:W-:Y:S01]  /*0470*/  FMUL.FTZ R6, R7, R6 ;  /* 0x0000000607067220 */ /* 0x000fe20000410000 */
[----:B------:R-:W0:Y:S01]  /*0480*/  F2I.S8.NTZ R12, R12 ;  /* 0x0000000c000c7305 */ /* 0x000e220000202100 */
[----:B------:R-:W-:-:S07]  /*0490*/  IMAD.U32 R7, RZ, RZ, UR4 ;  /* 0x00000004ff077e24 */ /* 0x000fce000f8e00ff */
[----:B------:R-:W1:Y:S01]  /*04a0*/  F2I.S8.NTZ R8, R8 ;  /* 0x0000000800087305 */ /* 0x000e620000202100 */
[----:B------:R-:W-:-:S07]  /*04b0*/  IMAD R9, R4, 0x21, R7 ;  /* 0x0000002104097824 */ /* 0x000fce00078e0207 */
[----:B------:R-:W2:Y:S08]  /*04c0*/  F2I.S8.NTZ R10, R10 ;  /* 0x0000000a000a7305 */ /* 0x000eb00000202100 */
[----:B------:R-:W3:Y:S01]  /*04d0*/  F2I.S8.NTZ R6, R6 ;  /* 0x0000000600067305 */ /* 0x000ee20000202100 */
[----:B------:R-:W-:-:S05]  /*04e0*/  IADD3 R9, PT, PT, R0, R9, RZ ;  /* 0x0000000900097210 */ /* 0x000fca0007ffe0ff */
[----:B0-----:R4:W-:Y:S04]  /*04f0*/  STS.U8 [R9], R12 ;  /* 0x0000000c09007388 */ /* 0x0019e80000000000 */
[----:B-1----:R4:W-:Y:S04]  /*0500*/  STS.U8 [R9+0x1], R8 ;  /* 0x0000010809007388 */ /* 0x0029e80000000000 */
[----:B--2---:R4:W-:Y:S04]  /*0510*/  STS.U8 [R9+0x2], R10 ;  /* 0x0000020a09007388 */ /* 0x0049e80000000000 */
[----:B---3--:R4:W-:Y:S01]  /*0520*/  STS.U8 [R9+0x3], R6 ;  /* 0x0000030609007388 */ /* 0x0089e20000000000 */
[----:B------:R-:W-:Y:S05]  /*0530*/  BRA `(.L_x_36) ;  /* 0x0000000000287947 */ /* 0x000fea0003800000 */
.L_x_35:
        /* <DEDUP_REMOVED lines=10> */
.L_x_36:
[----:B------:R-:W-:Y:S05]  /*05e0*/  BSYNC.RECONVERGENT B0 ;  /* 0x0000000000007941 */ /* 0x000fea0003800200 */
.L_x_34:
[----:B------:R-:W1:Y:S01]  /*05f0*/  LDCU.U8 UR4, c[0x0][0x3c0] ;  /* 0x00007800ff0477ac */ /* 0x000e620008000000 */
[----:B------:R-:W-:Y:S01]  /*0600*/  IMAD R3, R3, 0x20, R4 ;  /* 0x0000002003037824 */ /* 0x000fe200078e0204 */
[----:B-1----:R-:W-:-:S04]  /*0610*/  UPRMT UR4, UR4, 0x8880, URZ ;  /* 0x0000888004047896 */ /* 0x002fc800080000ff */
[----:B------:R-:W-:Y:S01]  /*0620*/  UISETP.NE.AND UP0, UPT, UR4, URZ, UPT ;  /* 0x000000ff0400728c */ /* 0x000fe2000bf05270 */
[----:B------:R-:W-:Y:S08]  /*0630*/  BAR.SYNC.DEFER_BLOCKING 0x0 ;  /* 0x0000000000007b1d */ /* 0x000ff00000010000 */
[----:B------:R-:W-:Y:S05]  /*0640*/  BRA.U !UP0, `(.L_x_37) ;  /* 0x0000000108247547 */ /* 0x000fea000b800000 */
[----:B----4-:R-:W-:-:S04]  /*0650*/  SHF.R.U32.HI R6, RZ, 0x2, R4 ;  /* 0x00000002ff067819 */ /* 0x010fc80000011604 */
[----:B0-----:R-:W-:Y:S02]  /*0660*/  LOP3.LUT R9, R6, 0x6, RZ, 0xc0, !PT ;  /* 0x0000000606097812 */ /* 0x001fe400078ec0ff */
[----:B------:R-:W-:Y:S02]  /*0670*/  SHF.L.U32 R6, R4, 0x2, RZ ;  /* 0x0000000204067819 */ /* 0x000fe400000006ff */
[----:B------:R-:W-:-:S04]  /*0680*/  LOP3.LUT R9, R9, 0x1, R4, 0xf8, !PT ;  /* 0x0000000109097812 */ /* 0x000fc800078ef804 */
[----:B------:R-:W-:Y:S02]  /*0690*/  LOP3.LUT R8, R9, 0x18, R6, 0xf8, !PT ;  /* 0x0000001809087812 */ /* 0x000fe400078ef806 */
[----:B------:R-:W-:Y:S02]  /*06a0*/  LOP3.LUT R6, R0, 0x1c, RZ, 0xc0, !PT ;  /* 0x0000001c00067812 */ /* 0x000fe400078ec0ff */
[----:B------:R-:W-:-:S05]  /*06b0*/  LOP3.LUT R3, R8, 0x7ffffe0, R3, 0xf8, !PT ;  /* 0x07ffffe008037812 */ /* 0x000fca00078ef803 */
[----:B------:R-:W-:Y:S01]  /*06c0*/  IMAD R3, R3, 0x20, R6 ;  /* 0x0000002003037824 */ /* 0x000fe200078e0206 */
[----:B------:R-:W-:Y:S06]  /*06d0*/  BRA `(.L_x_38) ;  /* 0x00000000003c7947 */ /* 0x000fec0003800000 */
.L_x_37:
[----:B----4-:R-:W-:Y:S01]  /*06e0*/  SHF.R.S32.HI R6, RZ, 0x1f, R3 ;  /* 0x0000001fff067819 */ /* 0x010fe20000011403 */
[----:B------:R-:W-:Y:S01]  /*06f0*/  IMAD.SHL.U32 R11, R4, 0x4, RZ ;  /* 0x00000004040b7824 */ /* 0x000fe200078e00ff */
[----:B0-----:R-:W-:Y:S02]  /*0700*/  SHF.L.U32 R9, R2, 0x4, RZ ;  /* 0x0000000402097819 */ /* 0x001fe400000006ff */
        /* <DEDUP_REMOVED lines=12> */
.L_x_38:
[----:B------:R-:W-:Y:S01]  /*07d0*/  IMAD R7, R0, 0x21, R7 ;  /* 0x0000002100077824 */ /* 0x000fe200078e0207 */
[----:B------:R-:W0:Y:S01]  /*07e0*/  LDCU UR4, c[0x0][0x3a4] ;  /* 0x00007480ff0477ac */ /* 0x000e220008000800 */
[----:B------:R-:W1:Y:S01]  /*07f0*/  LDC R13, c[0x0][0x3ac] ;  /* 0x0000eb00ff0d7b82 */ /* 0x000e620000000800 */
[----:B------:R-:W-:Y:S02]  /*0800*/  LEA.HI R2, R2, R5, RZ, 0x1d ;  /* 0x0000000502027211 */ /* 0x000fe400078fe8ff */
[----:B------:R-:W-:-:S05]  /*0810*/  IADD3 R7, PT, PT, R7, R4, RZ ;  /* 0x0000000407077210 */ /* 0x000fca0007ffe0ff */
[----:B------:R-:W-:Y:S04]  /*0820*/  LDS.U8 R0, [R7+0x63] ;  /* 0x0000630007007984 */ /* 0x000fe80000000000 */
[----:B------:R-:W2:Y:S04]  /*0830*/  LDS.U8 R9, [R7+0x42] ;  /* 0x0000420007097984 */ /* 0x000ea80000000000 */
[----:B------:R-:W-:Y:S01]  /*0840*/  LDS.U8 R4, [R7+0x21] ;  /* 0x0000210007047984 */ /* 0x000fe20000000000 */
[----:B0-----:R-:W-:Y:S01]  /*0850*/  IMAD R2, R2, UR4, RZ ;  /* 0x0000000402027c24 */ /* 0x001fe2000f8e02ff */
[----:B------:R-:W0:Y:S02]  /*0860*/  LDCU.64 UR4, c[0x0][0x380] ;  /* 0x00007000ff0477ac */ /* 0x000e240008000a00 */
[----:B------:R-:W3:Y:S01]  /*0870*/  LDS.U8 R11, [R7] ;  /* 0x00000000070b7984 */ /* 0x000ee20000000000 */
[----:B------:R-:W-:-:S04]  /*0880*/  IMAD.SHL.U32 R2, R2, 0x20, RZ ;  /* 0x0000002002027824 */ /* 0x000fc800078e00ff */
[----:B-1----:R-:W-:-:S05]  /*0890*/  IMAD R2, R13, UR8, R2 ;  /* 0x000000080d027c24 */ /* 0x002fca000f8e0202 */
[----:B------:R-:W-:-:S04]  /*08a0*/  IADD3 R2, PT, PT, R2, R3, RZ ;  /* 0x0000000302027210 */ /* 0x000fc80007ffe0ff */
[----:B------:R-:W-:-:S04]  /*08b0*/  LOP3.LUT R2, R2, 0xfffffffc, RZ, 0xc0, !PT ;  /* 0xfffffffc02027812 */ /* 0x000fc800078ec0ff */
[----:B0-----:R-:W-:-:S04]  /*08c0*/  IADD3 R2, P0, PT, R2, UR4, RZ ;  /* 0x0000000402027c10 */ /* 0x001fc8000ff1e0ff */
[----:B------:R-:W-:Y:S02]  /*08d0*/  IADD3.X R3, PT, PT, RZ, UR5, RZ, P0, !PT ;  /* 0x00000005ff037c10 */ /* 0x000fe400087fe4ff */
[----:B--2---:R-:W-:Y:S02]  /*08e0*/  PRMT R0, R9, 0x3340, R0 ;  /* 0x0000334009007816 */ /* 0x004fe40000000000 */
[----:B---3--:R-:W-:-:S04]  /*08f0*/  PRMT R11, R11, 0x3340, R4 ;  /* 0x000033400b0b7816 */ /* 0x008fc80000000004 */
[----:B------:R-:W-:-:S05]  /*0900*/  PRMT R11, R11, 0x5410, R0 ;  /* 0x000054100b0b7816 */ /* 0x000fca0000000000 */
[----:B------:R-:W-:Y:S01]  /*0910*/  STG.E desc[UR6][R2.64], R11 ;  /* 0x0000000b02007986 */ /* 0x000fe2000c101906 */
[----:B------:R-:W-:Y:S05]  /*0920*/  EXIT ;  /* 0x000000000000794d */ /* 0x000fea0003800000 */
.L_x_39:
        /* <DEDUP_REMOVED lines=13> */
.L_x_130:


//--------------------- .text._ZN17fastertransformer31add_V_bias_transform_varlen_rowIfEEvPaPKaPKT_iiiiiiPKfS8_bi --------------------------
	.section	.text._ZN17fastertransformer31add_V_bias_transform_varlen_rowIfEEvPaPKaPKT_iiiiiiPKfS8_bi,"ax",@progbits
	.align	128
        .global         _ZN17fastertransformer31add_V_bias_transform_varlen_rowIfEEvPaPKaPKT_iiiiiiPKfS8_bi
        .type           _ZN17fastertransformer31add_V_bias_transform_varlen_rowIfEEvPaPKaPKT_iiiiiiPKfS8_bi,@function
        .size           _ZN17fastertransformer31add_V_bias_transform_varlen_rowIfEEvPaPKaPKT_iiiiiiPKfS8_bi,(.L_x_131 - _ZN17fastertransformer31add_V_bias_transform_varlen_rowIfEEvPaPKaPKT_iiiiiiPKfS8_bi)
        .other          _ZN17fastertransformer31add_V_bias_transform_varlen_rowIfEEvPaPKaPKT_iiiiiiPKfS8_bi,@"STO_CUDA_ENTRY STV_DEFAULT"
_ZN17fastertransformer31add_V_bias_transform_varlen_rowIfEEvPaPKaPKT_iiiiiiPKfS8_bi:
.text._ZN17fastertransformer31add_V_bias_transform_varlen_rowIfEEvPaPKaPKT_iiiiiiPKfS8_bi:
        /* <DEDUP_REMOVED lines=18> */
[----:B0-----:R-:W-:Y:S01]  /*0120*/  IADD3 R8, PT, PT, R11, 0xffffffe, RZ ;  /* 0x0ffffffe0b087810 */ /* 0x001fe20007ffe0ff */
[----:B------:R-:W-:-:S05]  /*0130*/  IMAD R11, R3, 0x20, R0 ;  /* 0x00000020030b7824 */ /* 0x000fca00078e0200 */
        /* <DEDUP_REMOVED lines=9> */
[----:B------:R-:W-:Y:S01]  /*01d0*/  @P0 IMAD.IADD R9, R9, 0x1, -R6 ;  /* 0x0000000109090824 */ /* 0x000fe200078e0a06 */
[----:B------:R-:W-:-:S04]  /*01e0*/  @P0 IADD3 R13, PT, PT, R13, 0x1, RZ ;  /* 0x000000010d0d0810 */ /* 0x000fc80007ffe0ff */
[-C--:B------:R-:W-:Y:S02]  /*01f0*/  ISETP.GE.U32.AND P1, PT, R9, R6.reuse, PT ;  /* 0x000000060900720c */ /* 0x080fe40003f26070 */
[----:B------:R-:W0:Y:S11]  /*0200*/  LDC.64 R8, c[0x0][0x388] ;  /* 0x0000e200ff087b82 */ /* 0x000e360000000a00 */
[----:B------:R-:W-:Y:S01]  /*0210*/  @P1 VIADD R13, R13, 0x1 ;  /* 0x000000010d0d1836 */ /* 0x000fe20000000000 */
[----:B------:R-:W-:-:S04]  /*0220*/  @!P2 LOP3.LUT R13, RZ, R6, RZ, 0x33, !PT ;  /* 0x00000006ff0da212 */ /* 0x000fc800078e33ff */
[C---:B------:R-:W-:Y:S01]  /*0230*/  IADD3 R15, PT, PT, -R13.reuse, RZ, RZ ;  /* 0x000000ff0d0f7210 */ /* 0x040fe20007ffe1ff */
[----:B------:R-:W-:Y:S02]  /*0240*/  IMAD R10, R13, UR9, R10 ;  /* 0x000000090d0a7c24 */ /* 0x000fe4000f8e020a */
[----:B------:R-:W2:Y:S02]  /*0250*/  LDC.64 R12, c[0x0][0x390] ;  /* 0x0000e400ff0c7b82 */ /* 0x000ea40000000a00 */
[----:B------:R-:W-:-:S04]  /*0260*/  IMAD R6, R6, R15, UR8 ;  /* 0x0000000806067e24 */ /* 0x000fc8000f8e020f */
[----:B------:R-:W-:Y:S02]  /*0270*/  IMAD R15, R6, R7, R11 ;  /* 0x00000007060f7224 */ /* 0x000fe400078e020b */
[----:B------:R-:W3:Y:S02]  /*0280*/  LDC.64 R6, c[0x0][0x3b0] ;  /* 0x0000ec00ff067b82 */ /* 0x000ee40000000a00 */
[----:B-1----:R-:W-:-:S05]  /*0290*/  IMAD R10, R10, UR4, R15 ;  /* 0x000000040a0a7c24 */ /* 0x002fca000f8e020f */
[----:B------:R-:W-:-:S05]  /*02a0*/  SHF.R.S32.HI R11, RZ, 0x2, R10 ;  /* 0x00000002ff0b7819 */ /* 0x000fca000001140a */
[----:B0-----:R-:W-:Y:S02]  /*02b0*/  IMAD.WIDE R10, R11, 0x4, R8 ;  /* 0x000000040b0a7825 */ /* 0x001fe400078e0208 */
[----:B------:R-:W0:Y:S04]  /*02c0*/  LDC.64 R8, c[0x0][0x3b8] ;  /* 0x0000ee00ff087b82 */ /* 0x000e280000000a00 */
[----:B------:R-:W4:Y:S01]  /*02d0*/  LDG.E.CONSTANT R10, desc[UR6][R10.64] ;  /* 0x000000060a0a7981 */ /* 0x000f22000c1e9900 */
[----:B--2---:R-:W-:-:S03]  /*02e0*/  IMAD.WIDE R12, R15, 0x4, R12 ;  /* 0x000000040f0c7825 */ /* 0x004fc600078e020c */
[----:B---3--:R1:W2:Y:S04]  /*02f0*/  LDG.E.CONSTANT R6, desc[UR6][R6.64] ;  /* 0x0000000606067981 */ /* 0x0082a8000c1e9900 */
[----:B------:R-:W2:Y:S04]  /*0300*/  LDG.E.CONSTANT R17, desc[UR6][R12.64] ;  /* 0x000000060c117981 */ /* 0x000ea8000c1e9900 */
[----:B------:R-:W3:Y:S04]  /*0310*/  LDG.E.CONSTANT R14, desc[UR6][R12.64+0x4] ;  /* 0x000004060c0e7981 */ /* 0x000ee8000c1e9900 */
[----:B------:R-:W5:Y:S04]  /*0320*/  LDG.E.CONSTANT R16, desc[UR6][R12.64+0x8] ;  /* 0x000008060c107981 */ /* 0x000f68000c1e9900 */
[----:B------:R-:W5:Y:S04]  /*0330*/  LDG.E.CONSTANT R21, desc[UR6][R12.64+0xc] ;  /* 0x00000c060c157981 */ /* 0x000f68000c1e9900 */
[----:B0-----:R-:W5:Y:S01]  /*0340*/  LDG.E.CONSTANT R8, desc[UR6][R8.64] ;  /* 0x0000000608087981 */ /* 0x001f62000c1e9900 */
[----:B------:R-:W0:Y:S01]  /*0350*/  S2UR UR5, SR_CgaCtaId ;  /* 0x00000000000579c3 */ /* 0x000e220000008800 */
[----:B------:R-:W-:-:S02]  /*0360*/  UMOV UR4, 0x400 ;  /* 0x0000040000047882 */ /* 0x000fc40000000000 */
[----:B0-----:R-:W-:Y:S01]  /*0370*/  ULEA UR4, UR5, UR4, 0x18 ;  /* 0x0000000405047291 */ /* 0x001fe2000f8ec0ff */
[----:B----4-:R-:W2:Y:S08]  /*0380*/  I2F.S8 R15, R10 ;  /* 0x0000000a000f7306 */ /* 0x010eb00000001400 */
[----:B------:R-:W3:Y:S08]  /*0390*/  I2F.S8 R19, R10.B1 ;  /* 0x1000000a00137306 */ /* 0x000ef00000001400 */
[----:B------:R-:W5:Y:S08]  /*03a0*/  I2F.S8 R11, R10.B2 ;  /* 0x2000000a000b7306 */ /* 0x000f700000001400 */
[----:B-1----:R-:W0:Y:S01]  /*03b0*/  I2F.S8 R7, R10.B3 ;  /* 0x3000000a00077306 */ /* 0x002e220000001400 */
[C---:B--2---:R-:W-:Y:S01]  /*03c0*/  FFMA.FTZ R15, R6.reuse, R15, R17 ;  /* 0x0000000f060f7223 */ /* 0x044fe20000010011 */
[C---:B---3--:R-:W-:Y:S01]  /*03d0*/  FFMA.FTZ R19, R6.reuse, R19, R14 ;  /* 0x0000001306137223 */ /* 0x048fe2000001000e */
[----:B-----5:R-:W-:-:S02]  /*03e0*/  FFMA.FTZ R11, R6, R11, R16 ;  /* 0x0000000b060b7223 */ /* 0x020fc40000010010 */
        /* <DEDUP_REMOVED lines=17> */
.L_x_41:
        /* <DEDUP_REMOVED lines=10> */
.L_x_42:
[----:B------:R-:W-:Y:S05]  /*05a0*/  BSYNC.RECONVERGENT B0 ;  /* 0x0000000000007941 */ /* 0x000fea0003800200 */
.L_x_40:
[----:B------:R-:W1:Y:S01]  /*05b0*/  LDCU.U8 UR4, c[0x0][0x3c0] ;  /* 0x00007800ff0477ac */ /* 0x000e620008000000 */
[----:B------:R-:W-:Y:S01]  /*05c0*/  LEA R3, R3, R4, 0x5 ;  /* 0x0000000403037211 */ /* 0x000fe200078e28ff */
[----:B-1----:R-:W-:-:S04]  /*05d0*/  UPRMT UR4, UR4, 0x8880, URZ ;  /* 0x0000888004047896 */ /* 0x002fc800080000ff */
[----:B------:R-:W-:Y:S01]  /*05e0*/  UISETP.NE.AND UP0, UPT, UR4, URZ, UPT ;  /* 0x000000ff0400728c */ /* 0x000fe2000bf05270 */
[----:B------:R-:W-:Y:S08]  /*05f0*/  BAR.SYNC.DEFER_BLOCKING 0x0 ;  /* 0x0000000000007b1d */ /* 0x000ff00000010000 */
[----:B------:R-:W-:Y:S05]  /*0600*/  BRA.U !UP0, `(.L_x_43) ;  /* 0x0000000108247547 */ /* 0x000fea000b800000 */
[----:B----4-:R-:W-:-:S04]  /*0610*/  SHF.R.U32.HI R6, RZ, 0x2, R4 ;  /* 0x00000002ff067819 */ /* 0x010fc80000011604 */
[----:B0-----:R-:W-:Y:S01]  /*0620*/  LOP3.LUT R9, R6, 0x6, RZ, 0xc0, !PT ;  /* 0x0000000606097812 */ /* 0x001fe200078ec0ff */
[----:B------:R-:W-:-:S03]  /*0630*/  IMAD.SHL.U32 R6, R4, 0x4, RZ ;  /* 0x0000000404067824 */ /* 0x000fc600078e00ff */
[----:B------:R-:W-:-:S04]  /*0640*/  LOP3.LUT R9, R9, 0x1, R4, 0xf8, !PT ;  /* 0x0000000109097812 */ /* 0x000fc800078ef804 */
[----:B------:R-:W-:Y:S02]  /*0650*/  LOP3.LUT R8, R9, 0x18, R6, 0xf8, !PT ;  /* 0x0000001809087812 */ /* 0x000fe400078ef806 */
[----:B------:R-:W-:Y:S02]  /*0660*/  LOP3.LUT R6, R0, 0x1c, RZ, 0xc0, !PT ;  /* 0x0000001c00067812 */ /* 0x000fe400078ec0ff */
[----:B------:R-:W-:-:S04]  /*0670*/  LOP3.LUT R3, R8, 0x7ffffe0, R3, 0xf8, !PT ;  /* 0x07ffffe008037812 */ /* 0x000fc800078ef803 */
[----:B------:R-:W-:Y:S01]  /*0680*/  LEA R3, R3, R6, 0x5 ;  /* 0x0000000603037211 */ /* 0x000fe200078e28ff */
[----:B------:R-:W-:Y:S06]  /*0690*/  BRA `(.L_x_44) ;  /* 0x00000000003c7947 */ /* 0x000fec0003800000 */
.L_x_43:
[----:B----4-:R-:W-:Y:S01]  /*06a0*/  SHF.R.S32.HI R6, RZ, 0x1f, R3 ;  /* 0x0000001fff067819 */ /* 0x010fe20000011403 */
[----:B0-----:R-:W-:Y:S01]  /*06b0*/  IMAD.SHL.U32 R9, R2, 0x10, RZ ;  /* 0x0000001002097824 */ /* 0x001fe200078e00ff */
[----:B------:R-:W-:Y:S02]  /*06c0*/  SHF.L.U32 R11, R4, 0x2, RZ ;  /* 0x00000002040b7819 */ /* 0x000fe400000006ff */
[----:B------:R-:W-:Y:S02]  /*06d0*/  LEA.HI R6, R6, R3, RZ, 0x3 ;  /* 0x0000000306067211 */ /* 0x000fe400078f18ff */
[----:B------:R-:W-:Y:S02]  /*06e0*/  LOP3.LUT R9, R9, 0x10, RZ, 0xc0, !PT ;  /* 0x0000001009097812 */ /* 0x000fe400078ec0ff */
[----:B------:R-:W-:Y:S02]  /*06f0*/  LOP3.LUT R8, R6, 0x7ffffff8, RZ, 0xc0, !PT ;  /* 0x7ffffff806087812 */ /* 0x000fe400078ec0ff */
[----:B------:R-:W-:-:S03]  /*0700*/  SHF.R.U32.HI R6, RZ, 0x1, R2 ;  /* 0x00000001ff067819 */ /* 0x000fc60000011602 */
[----:B------:R-:W-:Y:S01]  /*0710*/  IMAD.IADD R8, R3, 0x1, -R8 ;  /* 0x0000000103087824 */ /* 0x000fe200078e0a08 */
[----:B------:R-:W-:-:S04]  /*0720*/  LOP3.LUT R6, R6, 0x3, RZ, 0xc0, !PT ;  /* 0x0000000306067812 */ /* 0x000fc800078ec0ff */
[----:B------:R-:W-:Y:S02]  /*0730*/  SHF.L.U32 R8, R8, 0x1, RZ ;  /* 0x0000000108087819 */ /* 0x000fe400000006ff */
[----:B------:R-:W-:Y:S02]  /*0740*/  LOP3.LUT R6, R6, 0x4, R11, 0xf8, !PT ;  /* 0x0000000406067812 */ /* 0x000fe400078ef80b */
[----:B------:R-:W-:Y:S02]  /*0750*/  LOP3.LUT R8, R8, 0xfffffffc, RZ, 0xc0, !PT ;  /* 0xfffffffc08087812 */ /* 0x000fe400078ec0ff */
[----:B------:R-:W-:-:S03]  /*0760*/  LOP3.LUT R3, R6, 0x7fffff8, R3, 0xf8, !PT ;  /* 0x07fffff806037812 */ /* 0x000fc600078ef803 */
[----:B------:R-:W-:-:S05]  /*0770*/  IMAD.IADD R8, R9, 0x1, R8 ;  /* 0x0000000109087824 */ /* 0x000fca00078e0208 */
[----:B------:R-:W-:-:S07]  /*0780*/  LEA R3, R3, R8, 0x5 ;  /* 0x0000000803037211 */ /* 0x000fce00078e28ff */
.L_x_44:
[----:B------:R-:W-:Y:S01]  /*0790*/  IMAD R7, R0, 0x21, R7 ;  /* 0x0000002100077824 */ /* 0x000fe200078e0207 */
[----:B------:R-:W0:Y:S01]  /*07a0*/  LDCU UR4, c[0x0][0x3a4] ;  /* 0x00007480ff0477ac */ /* 0x000e220008000800 */
[----:B------:R-:W1:Y:S01]  /*07b0*/  LDC R13, c[0x0][0x3ac] ;  /* 0x0000eb00ff0d7b82 */ /* 0x000e620000000800 */
[----:B------:R-:W-:Y:S01]  /*07c0*/  LEA.HI R2, R2, R5, RZ, 0x1d ;  /* 0x0000000502027211 */ /* 0x000fe200078fe8ff */
[----:B------:R-:W-:-:S05]  /*07d0*/  IMAD.IADD R7, R7, 0x1, R4 ;  /* 0x0000000107077824 */ /* 0x000fca00078e0204 */
[----:B------:R-:W-:Y:S04]  /*07e0*/  LDS.U8 R0, [R7+0x63] ;  /* 0x0000630007007984 */ /* 0x000fe80000000000 */
[----:B------:R-:W2:Y:S04]  /*07f0*/  LDS.U8 R9, [R7+0x42] ;  /* 0x0000420007097984 */ /* 0x000ea80000000000 */
[----:B------:R-:W-:Y:S01]  /*0800*/  LDS.U8 R4, [R7+0x21] ;  /* 0x0000210007047984 */ /* 0x000fe20000000000 */
[----:B0-----:R-:W-:Y:S01]  /*0810*/  IMAD R2, R2, UR4, RZ ;  /* 0x0000000402027c24 */ /* 0x001fe2000f8e02ff */
[----:B------:R-:W0:Y:S02]  /*0820*/  LDCU.64 UR4, c[0x0][0x380] ;  /* 0x00007000ff0477ac */ /* 0x000e240008000a00 */
[----:B------:R-:W3:Y:S02]  /*0830*/  LDS.U8 R11, [R7] ;  /* 0x00000000070b7984 */ /* 0x000ee40000000000 */
[----:B------:R-:W-:-:S05]  /*0840*/  SHF.L.U32 R2, R2, 0x5, RZ ;  /* 0x0000000502027819 */ /* 0x000fca00000006ff */
[----:B-1----:R-:W-:-:S04]  /*0850*/  IMAD R2, R13, UR8, R2 ;  /* 0x000000080d027c24 */ /* 0x002fc8000f8e0202 */
[----:B------:R-:W-:-:S05]  /*0860*/  IMAD.IADD R2, R2, 0x1, R3 ;  /* 0x0000000102027824 */ /* 0x000fca00078e0203 */
        /* <DEDUP_REMOVED lines=8> */
.L_x_45:
        /* <DEDUP_REMOVED lines=9> */
.L_x_131:


//--------------------- .text._ZN17fastertransformer27add_V_bias_transform_varlenI6__halfEEvPaPKaPKT_iiiiiiPKfS9_b --------------------------
	.section	.text._ZN17fastertransformer27add_V_bias_transform_varlenI6__halfEEvPaPKaPKT_iiiiiiPKfS9_b,"ax",@progbits
	.align	128
        .global         _ZN17fastertransformer27add_V_bias_transform_varlenI6__halfEEvPaPKaPKT_iiiiiiPKfS9_b
        .type           _ZN17fastertransformer27add_V_bias_transform_varlenI6__halfEEvPaPKaPKT_iiiiiiPKfS9_b,@function
        .size           _ZN17fastertransformer27add_V_bias_transform_varlenI6__halfEEvPaPKaPKT_iiiiiiPKfS9_b,(.L_x_132 - _ZN17fastertransformer27add_V_bias_transform_varlenI6__halfEEvPaPKaPKT_iiiiiiPKfS9_b)
        .other          _ZN17fastertransformer27add_V_bias_transform_varlenI6__halfEEvPaPKaPKT_iiiiiiPKfS9_b,@"STO_CUDA_ENTRY STV_DEFAULT"
_ZN17fastertransformer27add_V_bias_transform_varlenI6__halfEEvPaPKaPKT_iiiiiiPKfS9_b:
.text._ZN17fastertransformer27add_V_bias_transform_varlenI6__halfEEvPaPKaPKT_iiiiiiPKfS9_b:
        /* <DEDUP_REMOVED lines=9> */
[----:B0-----:R-:W-:Y:S01]  /*0090*/  IMAD R10, R5, 0x20, R4 ;  /* 0x00000020050a7824 */ /* 0x001fe200078e0204 */
[----:B----4-:R-:W-:-:S04]  /*00a0*/  SHF.L.U32 R0, R2, 0x2, RZ ;  /* 0x0000000202007819 */ /* 0x010fc800000006ff */
[----:B-1----:R-:W-:-:S13]  /*00b0*/  ISETP.GE.AND P0, PT, R10, UR9, PT ;  /* 0x000000090a007c0c */ /* 0x002fda000bf06270 */
[----:B--23--:R-:W-:Y:S05]  /*00c0*/  @P0 BRA `(.L_x_47) ;  /* 0x00000004002c0947 */ /* 0x00cfea0003800000 */
[----:B------:R-:W0:Y:S01]  /*00d0*/  LDC.64 R6, c[0x0][0x3a0] ;  /* 0x0000e800ff067b82 */ /* 0x000e220000000a00 */
[----:B------:R-:W1:Y:S02]  /*00e0*/  LDCU UR4, c[0x0][0x398] ;  /* 0x00007300ff0477ac */ /* 0x000e640008000800 */
[----:B-1----:R-:W-:Y:S01]  /*00f0*/  UIMAD UR4, UR9, UR4, URZ ;  /* 0x00000004090472a4 */ /* 0x002fe2000f8e02ff */
[----:B0-----:R-:W0:Y:S01]  /*0100*/  I2F.U32.RP R11, R6 ;  /* 0x00000006000b7306 */ /* 0x001e220000209000 */
[----:B------:R-:W-:-:S07]  /*0110*/  ISETP.NE.U32.AND P2, PT, R6, RZ, PT ;  /* 0x000000ff0600720c */ /* 0x000fce0003f45070 */
[----:B0-----:R-:W0:Y:S02]  /*0120*/  MUFU.RCP R11, R11 ;  /* 0x0000000b000b7308 */ /* 0x001e240000001000 */
[----:B0-----:R-:W-:-:S06]  /*0130*/  VIADD R8, R11, 0xffffffe ;  /* 0x0ffffffe0b087836 */ /* 0x001fcc0000000000 */
[----:B------:R0:W1:Y:S02]  /*0140*/  F2I.FTZ.U32.TRUNC.NTZ R9, R8 ;  /* 0x0000000800097305 */ /* 0x000064000021f000 */
[----:B0-----:R-:W-:Y:S01]  /*0150*/  IMAD.MOV.U32 R8, RZ, RZ, RZ ;  /* 0x000000ffff087224 */ /* 0x001fe200078e00ff */
[----:B-1----:R-:W-:-:S05]  /*0160*/  IADD3 R13, PT, PT, RZ, -R9, RZ ;  /* 0x80000009ff0d7210 */ /* 0x002fca0007ffe0ff */
[----:B------:R-:W-:-:S04]  /*0170*/  IMAD R13, R13, R6, RZ ;  /* 0x000000060d0d7224 */ /* 0x000fc800078e02ff */
[----:B------:R-:W-:-:S04]  /*0180*/  IMAD.HI.U32 R9, R9, R13, R8 ;  /* 0x0000000d09097227 */ /* 0x000fc800078e0008 */
[----:B------:R-:W-:Y:S02]  /*0190*/  IMAD R8, R3, 0x20, R0 ;  /* 0x0000002003087824 */ /* 0x000fe400078e0200 */
        /* <DEDUP_REMOVED lines=11> */
[----:B------:R-:W-:-:S04]  /*0250*/  IMAD R9, R9, UR9, R10 ;  /* 0x0000000909097c24 */ /* 0x000fc8000f8e020a */
[----:B------:R-:W-:-:S04]  /*0260*/  IMAD R6, R6, R11, UR8 ;  /* 0x0000000806067e24 */ /* 0x000fc8000f8e020b */
[----:B------:R-:W-:Y:S02]  /*0270*/  IMAD R17, R6, R7, R8 ;  /* 0x0000000706117224 */ /* 0x000fe400078e0208 */
[----:B------:R-:W1:Y:S03]  /*0280*/  LDC.64 R6, c[0x0][0x388] ;  /* 0x0000e200ff067b82 */ /* 0x000e660000000a00 */
[C---:B------:R-:W-:Y:S02]  /*0290*/  LOP3.LUT R8, R17.reuse, 0x1c, RZ, 0xc0, !PT ;  /* 0x0000001c11087812 */ /* 0x040fe400078ec0ff */
[----:B------:R-:W-:Y:S02]  /*02a0*/  LOP3.LUT R10, R17, 0xffffffe0, RZ, 0xc0, !PT ;  /* 0xffffffe0110a7812 */ /* 0x000fe400078ec0ff */
[----:B------:R-:W-:Y:S02]  /*02b0*/  LEA R11, R9, R8, 0x5 ;  /* 0x00000008090b7211 */ /* 0x000fe400078e28ff */
[----:B------:R-:W2:Y:S03]  /*02c0*/  LDC.64 R8, c[0x0][0x390] ;  /* 0x0000e400ff087b82 */ /* 0x000ea60000000a00 */
[----:B------:R-:W-:-:S05]  /*02d0*/  IMAD R10, R10, UR4, R11 ;  /* 0x000000040a0a7c24 */ /* 0x000fca000f8e020b */
[----:B------:R-:W-:Y:S02]  /*02e0*/  SHF.R.S32.HI R15, RZ, 0x2, R10 ;  /* 0x00000002ff0f7819 */ /* 0x000fe4000001140a */
[----:B------:R-:W3:Y:S03]  /*02f0*/  LDC.64 R10, c[0x0][0x3b0] ;  /* 0x0000ec00ff0a7b82 */ /* 0x000ee60000000a00 */
[----:B-1----:R-:W-:Y:S02]  /*0300*/  IMAD.WIDE R14, R15, 0x4, R6 ;  /* 0x000000040f0e7825 */ /* 0x002fe400078e0206 */
[----:B0-----:R-:W4:Y:S04]  /*0310*/  LDG.E.CONSTANT R7, desc[UR6][R12.64] ;  /* 0x000000060c077981 */ /* 0x001f28000c1e9900 */
[----:B------:R-:W5:Y:S01]  /*0320*/  LDG.E.CONSTANT R23, desc[UR6][R14.64] ;  /* 0x000000060e177981 */ /* 0x000f62000c1e9900 */
[----:B--2---:R-:W-:-:S05]  /*0330*/  IMAD.WIDE R8, R17, 0x2, R8 ;  /* 0x0000000211087825 */ /* 0x004fca00078e0208 */
[----:B------:R-:W2:Y:S04]  /*0340*/  LDG.E.U16.CONSTANT R16, desc[UR6][R8.64] ;  /* 0x0000000608107981 */ /* 0x000ea8000c1e9500 */
[----:B------:R-:W4:Y:S04]  /*0350*/  LDG.E.U16.CONSTANT R20, desc[UR6][R8.64+0x4] ;  /* 0x0000040608147981 */ /* 0x000f28000c1e9500 */
[----:B---3--:R-:W3:Y:S04]  /*0360*/  LDG.E.CONSTANT R6, desc[UR6][R10.64] ;  /* 0x000000060a067981 */ /* 0x008ee8000c1e9900 */
[----:B------:R-:W4:Y:S04]  /*0370*/  LDG.E.U16.CONSTANT R18, desc[UR6][R8.64+0x2] ;  /* 0x0000020608127981 */ /* 0x000f28000c1e9500 */
[----:B------:R4:W4:Y:S01]  /*0380*/  LDG.E.U16.CONSTANT R22, desc[UR6][R8.64+0x6] ;  /* 0x0000060608167981 */ /* 0x000922000c1e9500 */
[----:B------:R-:W0:Y:S01]  /*0390*/  S2UR UR5, SR_CgaCtaId ;  /* 0x00000000000579c3 */ /* 0x000e220000008800 */
[----:B------:R-:W-:-:S02]  /*03a0*/  UMOV UR4, 0x400 ;  /* 0x0000040000047882 */ /* 0x000fc40000000000 */
[----:B0-----:R-:W-:Y:S01]  /*03b0*/  ULEA UR4, UR5, UR4, 0x18 ;  /* 0x0000000405047291 */ /* 0x001fe2000f8ec0ff */
[----:B-----5:R-:W3:Y:S08]  /*03c0*/  I2F.S8 R17, R23 ;  /* 0x0000001700117306 */ /* 0x020ef00000001400 */
[----:B------:R-:W0:Y:S01]  /*03d0*/  I2F.S8 R21, R23.B2 ;  /* 0x2000001700157306 */ /* 0x000e220000001400 */
[----:B--2---:R-:W-:-:S07]  /*03e0*/  HADD2.F32 R15, -RZ, R16.H0_H0 ;  /* 0x20000010ff0f7230 */ /* 0x004fce0000004100 */
[----:B------:R-:W1:Y:S01]  /*03f0*/  I2F.S8 R19, R23.B1 ;  /* 0x1000001700137306 */ /* 0x000e620000001400 */
[----:B---3--:R-:W-:Y:S01]  /*0400*/  FFMA.FTZ R14, R6, R17, R15 ;  /* 0x00000011060e7223 */ /* 0x008fe2000001000f */
[----:B----4-:R-:W-:-:S06]  /*0410*/  HADD2.F32 R9, -RZ, R20.H0_H0 ;  /* 0x20000014ff097230 */ /* 0x010fcc0000004100 */
        /* <DEDUP_REMOVED lines=22> */
.L_x_47:
        /* <DEDUP_REMOVED lines=10> */
.L_x_48:
[----:B------:R-:W-:Y:S05]  /*0620*/  BSYNC.RECONVERGENT B0 ;  /* 0x0000000000007941 */ /* 0x000fea0003800200 */
.L_x_46:
        /* <DEDUP_REMOVED lines=15> */
.L_x_49:
        /* <DEDUP_REMOVED lines=15> */
.L_x_50:
        /* <DEDUP_REMOVED lines=15> */
[----:B0-----:R-:W-:-:S05]  /*0900*/  IADD3 R2, P0, PT, R2, UR4, RZ ;  /* 0x0000000402027c10 */ /* 0x001fca000ff1e0ff */
[----:B------:R-:W-:Y:S01]  /*0910*/  IMAD.X R3, RZ, RZ, UR5, P0 ;  /* 0x00000005ff037e24 */ /* 0x000fe200080e06ff */
[----:B--2---:R-:W-:Y:S02]  /*0920*/  PRMT R0, R9, 0x3340, R0 ;  /* 0x0000334009007816 */ /* 0x004fe40000000000 */
[----:B---3--:R-:W-:-:S04]  /*0930*/  PRMT R11, R11, 0x3340, R4 ;  /* 0x000033400b0b7816 */ /* 0x008fc80000000004 */
[----:B------:R-:W-:-:S05]  /*0940*/  PRMT R11, R11, 0x5410, R0 ;  /* 0x000054100b0b7816 */ /* 0x000fca0000000000 */
[----:B------:R-:W-:Y:S01]  /*0950*/  STG.E desc[UR6][R2.64], R11 ;  /* 0x0000000b02007986 */ /* 0x000fe2000c101906 */
[----:B------:R-:W-:Y:S05]  /*0960*/  EXIT ;  /* 0x000000000000794d */ /* 0x000fea0003800000 */
.L_x_51:
        /* <DEDUP_REMOVED lines=9> */
.L_x_132:


//--------------------- .text._ZN17fastertransformer27add_V_bias_transform_varlenIfEEvPaPKaPKT_iiiiiiPKfS8_b --------------------------
	.section	.text._ZN17fastertransformer27add_V_bias_transform_varlenIfEEvPaPKaPKT_iiiiiiPKfS8_b,"ax",@progbits
	.align	128
        .global         _ZN17fastertransformer27add_V_bias_transform_varlenIfEEvPaPKaPKT_iiiiiiPKfS8_b
        .type           _ZN17fastertransformer27add_V_bias_transform_varlenIfEEvPaPKaPKT_iiiiiiPKfS8_b,@function
        .size           _ZN17fastertransformer27add_V_bias_transform_varlenIfEEvPaPKaPKT_iiiiiiPKfS8_b,(.L_x_133 - _ZN17fastertransformer27add_V_bias_transform_varlenIfEEvPaPKaPKT_iiiiiiPKfS8_b)
        .other          _ZN17fastertransformer27add_V_bias_transform_varlenIfEEvPaPKaPKT_iiiiiiPKfS8_b,@"STO_CUDA_ENTRY STV_DEFAULT"
_ZN17fastertransformer27add_V_bias_transform_varlenIfEEvPaPKaPKT_iiiiiiPKfS8_b:
.text._ZN17fastertransformer27add_V_bias_transform_varlenIfEEvPaPKaPKT_iiiiiiPKfS8_b:
        /* <DEDUP_REMOVED lines=19> */
[----:B0-----:R-:W-:-:S06]  /*0130*/  IADD3 R8, PT, PT, R11, 0xffffffe, RZ ;  /* 0x0ffffffe0b087810 */ /* 0x001fcc0007ffe0ff */
[----:B------:R0:W1:Y:S02]  /*0140*/  F2I.FTZ.U32.TRUNC.NTZ R9, R8 ;  /* 0x0000000800097305 */ /* 0x000064000021f000 */
[----:B0-----:R-:W-:Y:S02]  /*0150*/  IMAD.MOV.U32 R8, RZ, RZ, RZ ;  /* 0x000000ffff087224 */ /* 0x001fe400078e00ff */
[----:B-1----:R-:W-:-:S04]  /*0160*/  IMAD.MOV R13, RZ, RZ, -R9 ;  /* 0x000000ffff0d7224 */ /* 0x002fc800078e0a09 */
[----:B------:R-:W-:-:S04]  /*0170*/  IMAD R13, R13, R6, RZ ;  /* 0x000000060d0d7224 */ /* 0x000fc800078e02ff */
[----:B------:R-:W-:Y:S01]  /*0180*/  IMAD.HI.U32 R9, R9, R13, R8 ;  /* 0x0000000d09097227 */ /* 0x000fe200078e0008 */
[----:B------:R-:W-:-:S05]  /*0190*/  LEA R8, R3, R0, 0x5 ;  /* 0x0000000003087211 */ /* 0x000fca00078e28ff */
[----:B------:R-:W-:-:S05]  /*01a0*/  IMAD.HI.U32 R9, R9, UR8, RZ ;  /* 0x0000000809097c27 */ /* 0x000fca000f8e00ff */
[----:B------:R-:W-:-:S05]  /*01b0*/  IADD3 R13, PT, PT, -R9, RZ, RZ ;  /* 0x000000ff090d7210 */ /* 0x000fca0007ffe1ff */
[----:B------:R-:W-:-:S05]  /*01c0*/  IMAD R13, R6, R13, UR8 ;  /* 0x00000008060d7e24 */ /* 0x000fca000f8e020d */
[----:B------:R-:W-:-:S13]  /*01d0*/  ISETP.GE.U32.AND P0, PT, R13, R6, PT ;  /* 0x000000060d00720c */ /* 0x000fda0003f06070 */
[----:B------:R-:W-:Y:S02]  /*01e0*/  @P0 IMAD.IADD R13, R13, 0x1, -R6 ;  /* 0x000000010d0d0824 */ /* 0x000fe400078e0a06 */
        /* <DEDUP_REMOVED lines=9> */
[----:B------:R-:W1:Y:S03]  /*0280*/  LDC.64 R6, c[0x0][0x388] ;  /* 0x0000e200ff067b82 */ /* 0x000e660000000a00 */
[----:B------:R-:W-:-:S05]  /*0290*/  LOP3.LUT R8, R15, 0x1c, RZ, 0xc0, !PT ;  /* 0x0000001c0f087812 */ /* 0x000fca00078ec0ff */
[----:B------:R-:W-:Y:S01]  /*02a0*/  IMAD R9, R9, 0x20, R8 ;  /* 0x0000002009097824 */ /* 0x000fe200078e0208 */
[----:B------:R-:W-:-:S05]  /*02b0*/  LOP3.LUT R8, R15, 0xffffffe0, RZ, 0xc0, !PT ;  /* 0xffffffe00f087812 */ /* 0x000fca00078ec0ff */
[----:B------:R-:W-:-:S05]  /*02c0*/  IMAD R8, R8, UR4, R9 ;  /* 0x0000000408087c24 */ /* 0x000fca000f8e0209 */
[----:B------:R-:W-:Y:S02]  /*02d0*/  SHF.R.S32.HI R11, RZ, 0x2, R8 ;  /* 0x00000002ff0b7819 */ /* 0x000fe40000011408 */
[----:B------:R-:W2:Y:S03]  /*02e0*/  LDC.64 R8, c[0x0][0x3b0] ;  /* 0x0000ec00ff087b82 */ /* 0x000ea60000000a00 */
[----:B-1----:R-:W-:-:S05]  /*02f0*/  IMAD.WIDE R10, R11, 0x4, R6 ;  /* 0x000000040b0a7825 */ /* 0x002fca00078e0206 */
[----:B------:R-:W1:Y:S01]  /*0300*/  LDC.64 R6, c[0x0][0x3b8] ;  /* 0x0000ee00ff067b82 */ /* 0x000e620000000a00 */
[----:B------:R-:W3:Y:S01]  /*0310*/  LDG.E.CONSTANT R10, desc[UR6][R10.64] ;  /* 0x000000060a0a7981 */ /* 0x000ee2000c1e9900 */
[----:B0-----:R-:W-:-:S05]  /*0320*/  IMAD.WIDE R12, R15, 0x4, R12 ;  /* 0x000000040f0c7825 */ /* 0x001fca00078e020c */
[----:B------:R-:W4:Y:S04]  /*0330*/  LDG.E.CONSTANT R17, desc[UR6][R12.64] ;  /* 0x000000060c117981 */ /* 0x000f28000c1e9900 */
[----:B------:R-:W5:Y:S04]  /*0340*/  LDG.E.CONSTANT R14, desc[UR6][R12.64+0x4] ;  /* 0x000004060c0e7981 */ /* 0x000f68000c1e9900 */
[----:B------:R-:W5:Y:S04]  /*0350*/  LDG.E.CONSTANT R16, desc[UR6][R12.64+0x8] ;  /* 0x000008060c107981 */ /* 0x000f68000c1e9900 */
[----:B--2---:R-:W4:Y:S04]  /*0360*/  LDG.E.CONSTANT R8, desc[UR6][R8.64] ;  /* 0x0000000608087981 */ /* 0x004f28000c1e9900 */
[----:B------:R-:W2:Y:S04]  /*0370*/  LDG.E.CONSTANT R21, desc[UR6][R12.64+0xc] ;  /* 0x00000c060c157981 */ /* 0x000ea8000c1e9900 */
[----:B-1----:R0:W2:Y:S01]  /*0380*/  LDG.E.CONSTANT R6, desc[UR6][R6.64] ;  /* 0x0000000606067981 */ /* 0x0020a2000c1e9900 */
[----:B------:R-:W1:Y:S01]  /*0390*/  S2UR UR5, SR_CgaCtaId ;  /* 0x00000000000579c3 */ /* 0x000e620000008800 */
[----:B------:R-:W-:-:S02]  /*03a0*/  UMOV UR4, 0x400 ;  /* 0x0000040000047882 */ /* 0x000fc40000000000 */
[----:B-1----:R-:W-:-:S06]  /*03b0*/  ULEA UR4, UR5, UR4, 0x18 ;  /* 0x0000000405047291 */ /* 0x002fcc000f8ec0ff */
[----:B0-----:R-:W-:Y:S01]  /*03c0*/  MOV R7, UR4 ;  /* 0x0000000400077c02 */ /* 0x001fe20008000f00 */
[----:B---3--:R-:W4:Y:S08]  /*03d0*/  I2F.S8 R15, R10 ;  /* 0x0000000a000f7306 */ /* 0x008f300000001400 */
[----:B------:R-:W5:Y:S08]  /*03e0*/  I2F.S8 R19, R10.B1 ;  /* 0x1000000a00137306 */ /* 0x000f700000001400 */
[----:B------:R-:W0:Y:S08]  /*03f0*/  I2F.S8 R11, R10.B2 ;  /* 0x2000000a000b7306 */ /* 0x000e300000001400 */
[----:B------:R-:W1:Y:S01]  /*0400*/  I2F.S8 R9, R10.B3 ;  /* 0x3000000a00097306 */ /* 0x000e620000001400 */
[C---:B----4-:R-:W-:Y:S01]  /*0410*/  FFMA.FTZ R15, R8.reuse, R15, R17 ;  /* 0x0000000f080f7223 */ /* 0x050fe20000010011 */
[C---:B-----5:R-:W-:Y:S01]  /*0420*/  FFMA.FTZ R19, R8.reuse, R19, R14 ;  /* 0x0000001308137223 */ /* 0x060fe2000001000e */
[----:B0-----:R-:W-:-:S02]  /*0430*/  FFMA.FTZ R11, R8, R11, R16 ;  /* 0x0000000b080b7223 */ /* 0x001fc40000010010 */
[C---:B--2---:R-:W-:Y:S01]  /*0440*/  FMUL.FTZ R15, R6.reuse, R15 ;  /* 0x0000000f060f7220 */ /* 0x044fe20000410000 */
[C---:B------:R-:W-:Y:S01]  /*0450*/  FMUL.FTZ R19, R6.reuse, R19 ;  /* 0x0000001306137220 */ /* 0x040fe20000410000 */
[----:B------:R-:W-:Y:S01]  /*0460*/  FMUL.FTZ R11, R6, R11 ;  /* 0x0000000b060b7220 */ /* 0x000fe20000410000 */
[----:B-1----:R-:W-:-:S04]  /*0470*/  FFMA.FTZ R9, R8, R9, R21 ;  /* 0x0000000908097223 */ /* 0x002fc80000010015 */
[----:B------:R-:W-:Y:S01]  /*0480*/  FMUL.FTZ R8, R6, R9 ;  /* 0x0000000906087220 */ /* 0x000fe20000410000 */
[----:B------:R-:W0:Y:S01]  /*0490*/  F2I.S8.NTZ R15, R15 ;  /* 0x0000000f000f7305 */ /* 0x000e220000202100 */
[----:B------:R-:W-:-:S07]  /*04a0*/  IMAD R9, R4, 0x21, R7 ;  /* 0x0000002104097824 */ /* 0x000fce00078e0207 */
        /* <DEDUP_REMOVED lines=9> */
.L_x_53:
        /* <DEDUP_REMOVED lines=10> */
.L_x_54:
[----:B------:R-:W-:Y:S05]  /*05e0*/  BSYNC.RECONVERGENT B0 ;  /* 0x0000000000007941 */ /* 0x000fea0003800200 */
.L_x_52:
        /* <DEDUP_REMOVED lines=15> */
.L_x_55:
        /* <DEDUP_REMOVED lines=15> */
.L_x_56:
        /* <DEDUP_REMOVED lines=22> */
.L_x_57:
        /* <DEDUP_REMOVED lines=13> */
.L_x_133:


//--------------------- .text._ZN17fastertransformer27add_V_bias_transform_varlenI6__halfEEvPaPKiPKT_iiiiiPKfS9_S9_b --------------------------
	.section	.text._ZN17fastertransformer27add_V_bias_transform_varlenI6__halfEEvPaPKiPKT_iiiiiPKfS9_S9_b,"ax",@progbits
	.align	128
        .global         _ZN17fastertransformer27add_V_bias_transform_varlenI6__halfEEvPaPKiPKT_iiiiiPKfS9_S9_b
        .type           _ZN17fastertransformer27add_V_bias_transform_varlenI6__halfEEvPaPKiPKT_iiiiiPKfS9_S9_b,@function
        .size           _ZN17fastertransformer27add_V_bias_transform_varlenI6__halfEEvPaPKiPKT_iiiiiPKfS9_S9_b,(.L_x_134 - _ZN17fastertransformer27add_V_bias_transform_varlenI6__halfEEvPaPKiPKT_iiiiiPKfS9_S9_b)
        .other          _ZN17fastertransformer27add_V_bias_transform_varlenI6__halfEEvPaPKiPKT_iiiiiPKfS9_S9_b,@"STO_CUDA_ENTRY STV_DEFAULT"
_ZN17fastertransformer27add_V_bias_transform_varlenI6__halfEEvPaPKiPKT_iiiiiPKfS9_S9_b:
.text._ZN17fastertransformer27add_V_bias_transform_varlenI6__halfEEvPaPKiPKT_iiiiiPKfS9_S9_b:
[----:B------:R-:W-:Y:S08]  /*0000*/  LDC R1, c[0x0][0x37c] ;  /* 0x0000df00ff017b82 */ /* 0x000ff00000000800 */
[----:B------:R-:W0:Y:S01]  /*0010*/  LDC.64 R2, c[0x0][0x3a0] ;  /* 0x0000e800ff027b82 */ /* 0x000e220000000a00 */
[----:B------:R-:W1:Y:S01]  /*0020*/  S2R R14, SR_CTAID.X ;  /* 0x00000000000e7919 */ /* 0x000e620000002500 */
[----:B------:R-:W2:Y:S01]  /*0030*/  LDCU.64 UR4, c[0x0][0x398] ;  /* 0x00007300ff0477ac */ /* 0x000ea20008000a00 */
[----:B------:R-:W-:Y:S01]  /*0040*/  BSSY.RECONVERGENT B0, `(.L_x_58) ;  /* 0x0000069000007945 */ /* 0x000fe20003800200 */
[----:B------:R-:W3:Y:S01]  /*0050*/  S2R R15, SR_CTAID.Y ;  /* 0x00000000000f7919 */ /* 0x000ee20000002600 */
[----:B------:R-:W4:Y:S03]  /*0060*/  LDCU.64 UR6, c[0x0][0x358] ;  /* 0x00006b00ff0677ac */ /* 0x000f260008000a00 */
[----:B------:R-:W5:Y:S01]  /*0070*/  S2UR UR8, SR_CTAID.Z ;  /* 0x00000000000879c3 */ /* 0x000f620000002700 */
[----:B------:R-:W3:Y:S01]  /*0080*/  S2R R16, SR_TID.Y ;  /* 0x0000000000107919 */ /* 0x000ee20000002200 */
[----:B--2---:R-:W-:Y:S01]  /*0090*/  UIMAD UR4, UR5, UR4, URZ ;  /* 0x00000004050472a4 */ /* 0x004fe2000f8e02ff */
[----:B0-----:R-:W0:Y:S01]  /*00a0*/  I2F.U32.RP R0, R2 ;  /* 0x0000000200007306 */ /* 0x001e220000209000 */
[----:B------:R-:W-:-:S07]  /*00b0*/  ISETP.NE.U32.AND P2, PT, R2, RZ, PT ;  /* 0x000000ff0200720c */ /* 0x000fce0003f45070 */
[----:B0-----:R-:W0:Y:S02]  /*00c0*/  MUFU.RCP R0, R0 ;  /* 0x0000000000007308 */ /* 0x001e240000001000 */
[----:B0-----:R-:W-:Y:S02]  /*00d0*/  IADD3 R4, PT, PT, R0, 0xffffffe, RZ ;  /* 0x0ffffffe00047810 */ /* 0x001fe40007ffe0ff */
[----:B------:R-:W0:Y:S04]  /*00e0*/  S2R R0, SR_TID.X ;  /* 0x0000000000007919 */ /* 0x000e280000002100 */
[----:B------:R2:W4:Y:S02]  /*00f0*/  F2I.FTZ.U32.TRUNC.NTZ R5, R4 ;  /* 0x0000000400057305 */ /* 0x000524000021f000 */
[----:B--2---:R-:W-:Y:S01]  /*0100*/  IMAD.MOV.U32 R4, RZ, RZ, RZ ;  /* 0x000000ffff047224 */ /* 0x004fe200078e00ff */
[----:B----4-:R-:W-:-:S05]  /*0110*/  IADD3 R7, PT, PT, RZ, -R5, RZ ;  /* 0x80000005ff077210 */ /* 0x010fca0007ffe0ff */
[----:B------:R-:W-:-:S04]  /*0120*/  IMAD R7, R7, R2, RZ ;  /* 0x0000000207077224 */ /* 0x000fc800078e02ff */
[----:B------:R-:W-:-:S04]  /*0130*/  IMAD.HI.U32 R5, R5, R7, R4 ;  /* 0x0000000705057227 */ /* 0x000fc800078e0004 */
[----:B---3--:R-:W-:Y:S02]  /*0140*/  IMAD R4, R15, 0x20, R16 ;  /* 0x000000200f047824 */ /* 0x008fe400078e0210 */
[----:B-----5:R-:W-:Y:S01]  /*0150*/  IMAD.HI.U32 R5, R5, UR8, RZ ;  /* 0x0000000805057c27 */ /* 0x020fe2000f8e00ff */
[----:B0-----:R-:W-:-:S04]  /*0160*/  SHF.L.U32 R17, R0, 0x2, RZ ;  /* 0x0000000200117819 */ /* 0x001fc800000006ff */
[----:B------:R-:W-:Y:S02]  /*0170*/  IADD3 R7, PT, PT, -R5, RZ, RZ ;  /* 0x000000ff05077210 */ /* 0x000fe40007ffe1ff */
[----:B-1----:R-:W-:-:S03]  /*0180*/  LEA R6, R14, R17, 0x5 ;  /* 0x000000110e067211 */ /* 0x002fc600078e28ff */
[----:B------:R-:W-:-:S05]  /*0190*/  IMAD R7, R2, R7, UR8 ;  /* 0x0000000802077e24 */ /* 0x000fca000f8e0207 */
[----:B------:R-:W-:-:S13]  /*01a0*/  ISETP.GE.U32.AND P0, PT, R7, R2, PT ;  /* 0x000000020700720c */ /* 0x000fda0003f06070 */
[----:B------:R-:W-:Y:S01]  /*01b0*/  @P0 IMAD.IADD R7, R7, 0x1, -R2 ;  /* 0x0000000107070824 */ /* 0x000fe200078e0a02 */
[----:B------:R-:W-:Y:S02]  /*01c0*/  @P0 IADD3 R5, PT, PT, R5, 0x1, RZ ;  /* 0x0000000105050810 */ /* 0x000fe40007ffe0ff */
[----:B------:R-:W-:Y:S02]  /*01d0*/  ISETP.GE.AND P0, PT, R4, UR5, PT ;  /* 0x0000000504007c0c */ /* 0x000fe4000bf06270 */
[----:B------:R-:W-:-:S13]  /*01e0*/  ISETP.GE.U32.AND P1, PT, R7, R2, PT ;  /* 0x000000020700720c */ /* 0x000fda0003f26070 */
[----:B------:R-:W-:Y:S01]  /*01f0*/  @P1 VIADD R5, R5, 0x1 ;  /* 0x0000000105051836 */ /* 0x000fe20000000000 */
[----:B------:R-:W-:-:S05]  /*0200*/  @!P2 LOP3.LUT R5, RZ, R2, RZ, 0x33, !PT ;  /* 0x00000002ff05a212 */ /* 0x000fca00078e33ff */
[----:B------:R-:W-:Y:S02]  /*0210*/  IMAD.MOV R7, RZ, RZ, -R5 ;  /* 0x000000ffff077224 */ /* 0x000fe400078e0a05 */
[----:B------:R-:W-:Y:S02]  /*0220*/  IMAD R5, R5, UR5, R4 ;  /* 0x0000000505057c24 */ /* 0x000fe4000f8e0204 */
[----:B------:R-:W-:-:S04]  /*0230*/  IMAD R2, R2, R7, UR8 ;  /* 0x0000000802027e24 */ /* 0x000fc8000f8e0207 */
[----:B------:R-:W-:-:S05]  /*0240*/  IMAD R19, R2, R3, R6 ;  /* 0x0000000302137224 */ /* 0x000fca00078e0206 */
[----:B------:R-:W-:-:S04]  /*0250*/  LOP3.LUT R2, R19, 0x1f, RZ, 0xc0, !PT ;  /* 0x0000001f13027812 */ /* 0x000fc800078ec0ff */
[----:B------:R-:W-:Y:S02]  /*0260*/  LEA R5, R5, R2, 0x5 ;  /* 0x0000000205057211 */ /* 0x000fe400078e28ff */
[----:B------:R-:W-:-:S05]  /*0270*/  LOP3.LUT R2, R19, 0xffffffe0, RZ, 0xc0, !PT ;  /* 0xffffffe013027812 */ /* 0x000fca00078ec0ff */
[----:B------:R-:W-:Y:S01]  /*0280*/  IMAD R21, R2, UR4, R5 ;  /* 0x0000000402157c24 */ /* 0x000fe2000f8e0205 */
[----:B------:R-:W-:Y:S06]  /*0290*/  @P0 BRA `(.L_x_59) ;  /* 0x0000000000e40947 */ /* 0x000fec0003800000 */
[----:B------:R-:W0:Y:S08]  /*02a0*/  LDC.64 R10, c[0x0][0x388] ;  /* 0x0000e200ff0a7b82 */ /* 0x000e300000000a00 */
[----:B------:R-:W1:Y:S08]  /*02b0*/  LDC.64 R6, c[0x0][0x390] ;  /* 0x0000e400ff067b82 */ /* 0x000e700000000a00 */
[----:B------:R-:W2:Y:S08]  /*02c0*/  LDC.64 R8, c[0x0][0x3b0] ;  /* 0x0000ec00ff087b82 */ /* 0x000eb00000000a00 */
[----:B------:R-:W3:Y:S01]  /*02d0*/  LDC.64 R12, c[0x0][0x3b8] ;  /* 0x0000ee00ff0c7b82 */ /* 0x000ee20000000a00 */
[----:B0-----:R-:W-:-:S05]  /*02e0*/  IMAD.WIDE R10, R21, 0x4, R10 ;  /* 0x00000004150a7825 */ /* 0x001fca00078e020a */
[----:B------:R-:W4:Y:S02]  /*02f0*/  LDG.E.CONSTANT R2, desc[UR6][R10.64] ;  /* 0x000000060a027981 */ /* 0x000f24000c1e9900 */
[----:B------:R-:W0:Y:S01]  /*0300*/  LDC.64 R4, c[0x0][0x3c0] ;  /* 0x0000f000ff047b82 */ /* 0x000e220000000a00 */
[C---:B-1----:R-:W-:Y:S01]  /*0310*/  IMAD.WIDE R6, R19.reuse, 0x2, R6 ;  /* 0x0000000213067825 */ /* 0x042fe200078e0206 */
[----:B------:R-:W5:Y:S04]  /*0320*/  LDG.E.CONSTANT R18, desc[UR6][R10.64+0x4] ;  /* 0x000004060a127981 */ /* 0x000f68000c1e9900 */
[----:B------:R-:W5:Y:S01]  /*0330*/  LDG.E.CONSTANT R21, desc[UR6][R10.64+0x8] ;  /* 0x000008060a157981 */ /* 0x000f62000c1e9900 */
[----:B--2---:R-:W-:-:S03]  /*0340*/  IMAD.WIDE R8, R19, 0x4, R8 ;  /* 0x0000000413087825 */ /* 0x004fc600078e0208 */
[----:B------:R-:W2:Y:S04]  /*0350*/  LDG.E.CONSTANT R26, desc[UR6][R10.64+0xc] ;  /* 0x00000c060a1a7981 */ /* 0x000ea8000c1e9900 */
[----:B------:R-:W2:Y:S04]  /*0360*/  LDG.E.U16.CONSTANT R19, desc[UR6][R6.64] ;  /* 0x0000000606137981 */ /* 0x000ea8000c1e9500 */
[----:B------:R-:W2:Y:S04]  /*0370*/  LDG.E.U16.CONSTANT R23, desc[UR6][R6.64+0x2] ;  /* 0x0000020606177981 */ /* 0x000ea8000c1e9500 */
[----:B------:R-:W2:Y:S04]  /*0380*/  LDG.E.U16.CONSTANT R25, desc[UR6][R6.64+0x4] ;  /* 0x0000040606197981 */ /* 0x000ea8000c1e9500 */
[----:B------:R-:W2:Y:S04]  /*0390*/  LDG.E.CONSTANT R20, desc[UR6][R8.64] ;  /* 0x0000000608147981 */ /* 0x000ea8000c1e9900 */
[----:B------:R-:W2:Y:S04]  /*03a0*/  LDG.E.CONSTANT R22, desc[UR6][R8.64+0x4] ;  /* 0x0000040608167981 */ /* 0x000ea8000c1e9900 */
[----:B------:R-:W2:Y:S04]  /*03b0*/  LDG.E.CONSTANT R24, desc[UR6][R8.64+0x8] ;  /* 0x0000080608187981 */ /* 0x000ea8000c1e9900 */
[----:B------:R-:W2:Y:S04]  /*03c0*/  LDG.E.U16.CONSTANT R28, desc[UR6][R6.64+0x6] ;  /* 0x00000606061c7981 */ /* 0x000ea8000c1e9500 */
[----:B------:R-:W2:Y:S04]  /*03d0*/  LDG.E.CONSTANT R27, desc[UR6][R8.64+0xc] ;  /* 0x00000c06081b7981 */ /* 0x000ea8000c1e9900 */
[----:B---3--:R5:W3:Y:S04]  /*03e0*/  LDG.E.CONSTANT R12, desc[UR6][R12.64] ;  /* 0x000000060c0c7981 */ /* 0x008ae8000c1e9900 */
[----:B0-----:R0:W3:Y:S01]  /*03f0*/  LDG.E.CONSTANT R4, desc[UR6][R4.64] ;  /* 0x0000000604047981 */ /* 0x0010e2000c1e9900 */
[----:B------:R-:W1:Y:S01]  /*0400*/  S2UR UR5, SR_CgaCtaId ;  /* 0x00000000000579c3 */ /* 0x000e620000008800 */
[----:B------:R-:W-:-:S02]  /*0410*/  UMOV UR4, 0x400 ;  /* 0x0000040000047882 */ /* 0x000fc40000000000 */
[----:B-1----:R-:W-:Y:S01]  /*0420*/  ULEA UR4, UR5, UR4, 0x18 ;  /* 0x0000000405047291 */ /* 0x002fe2000f8ec0ff */
[----:B----4-:R-:W-:Y:S02]  /*0430*/  I2FP.F32.S32 R29, R2 ;  /* 0x00000002001d7245 */ /* 0x010fe40000201400 */
[----:B-----5:R-:W-:Y:S02]  /*0440*/  I2FP.F32.S32 R13, R18 ;  /* 0x00000012000d7245 */ /* 0x020fe40000201400 */
[----:B------:R-:W-:Y:S02]  /*0450*/  I2FP.F32.S32 R21, R21 ;  /* 0x0000001500157245 */ /* 0x000fe40000201400 */
[----:B--2---:R-:W-:Y:S01]  /*0460*/  I2FP.F32.S32 R26, R26 ;  /* 0x0000001a001a7245 */ /* 0x004fe20000201400 */
[----:B------:R-:W-:Y:S02]  /*0470*/  HADD2.F32 R19, -RZ, R19.H0_H0 ;  /* 0x20000013ff137230 */ /* 0x000fe40000004100 */
[----:B------:R-:W-:-:S02]  /*0480*/  HADD2.F32 R23, -RZ, R23.H0_H0 ;  /* 0x20000017ff177230 */ /* 0x000fc40000004100 */
[----:B------:R-:W-:Y:S02]  /*0490*/  HADD2.F32 R25, -RZ, R25.H0_H0 ;  /* 0x20000019ff197230 */ /* 0x000fe40000004100 */
[----:B------:R-:W-:Y:S01]  /*04a0*/  FMUL.FTZ R29, R29, R20 ;  /* 0x000000141d1d7220 */ /* 0x000fe20000410000 */
[----:B------:R-:W-:Y:S01]  /*04b0*/  FMUL.FTZ R13, R13, R22 ;  /* 0x000000160d0d7220 */ /* 0x000fe20000410000 */
[----:B------:R-:W-:Y:S01]  /*04c0*/  FMUL.FTZ R21, R21, R24 ;  /* 0x0000001815157220 */ /* 0x000fe20000410000 */
[----:B0-----:R-:W-:Y:S02]  /*04d0*/  HADD2.F32 R5, -RZ, R28.H0_H0 ;  /* 0x2000001cff057230 */ /* 0x001fe40000004100 */
[----:B------:R-:W-:Y:S01]  /*04e0*/  FMUL.FTZ R27, R26, R27 ;  /* 0x0000001b1a1b7220 */ /* 0x000fe20000410000 */
[C---:B---3--:R-:W-:Y:S01]  /*04f0*/  FFMA.FTZ R19, R12.reuse, R29, R19 ;  /* 0x0000001d0c137223 */ /* 0x048fe20000010013 */
[C---:B------:R-:W-:Y:S01]  /*0500*/  FFMA.FTZ R13, R12.reuse, R13, R23 ;  /* 0x0000000d0c0d7223 */ /* 0x040fe20000010017 */
[C---:B------:R-:W-:Y:S01]  /*0510*/  FFMA.FTZ R21, R12.reuse, R21, R25 ;  /* 0x000000150c157223 */ /* 0x040fe20000010019 */
[----:B------:R-:W-:Y:S01]  /*0520*/  FFMA.FTZ R5, R12, R27, R5 ;  /* 0x0000001b0c057223 */ /* 0x000fe20000010005 */
[C---:B------:R-:W-:Y:S01]  /*0530*/  FMUL.FTZ R19, R4.reuse, R19 ;  /* 0x0000001304137220 */ /* 0x040fe20000410000 */
[C---:B------:R-:W-:Y:S01]  /*0540*/  FMUL.FTZ R13, R4.reuse, R13 ;  /* 0x0000000d040d7220 */ /* 0x040fe20000410000 */
[C---:B------:R-:W-:Y:S01]  /*0550*/  FMUL.FTZ R21, R4.reuse, R21 ;  /* 0x0000001504157220 */ /* 0x040fe20000410000 */
[----:B------:R-:W-:Y:S01]  /*0560*/  FMUL.FTZ R4, R4, R5 ;  /* 0x0000000504047220 */ /* 0x000fe20000410000 */
[----:B------:R-:W-:-:S02]  /*0570*/  IMAD.U32 R5, RZ, RZ, UR4 ;  /* 0x00000004ff057e24 */ /* 0x000fc4000f8e00ff */
[----:B------:R-:W0:Y:S02]  /*0580*/  F2I.S8.NTZ R19, R19 ;  /* 0x0000001300137305 */ /* 0x000e240000202100 */
[----:B------:R-:W-:-:S06]  /*0590*/  IMAD R2, R16, 0x21, R5 ;  /* 0x0000002110027824 */ /* 0x000fcc00078e0205 */
[----:B------:R-:W1:Y:S08]  /*05a0*/  F2I.S8.NTZ R13, R13 ;  /* 0x0000000d000d7305 */ /* 0x000e700000202100 */
        /* <DEDUP_REMOVED lines=8> */
.L_x_59:
        /* <DEDUP_REMOVED lines=10> */
.L_x_60:
[----:B------:R-:W-:Y:S05]  /*06d0*/  BSYNC.RECONVERGENT B0 ;  /* 0x0000000000007941 */ /* 0x000fea0003800200 */
.L_x_58:
[----:B------:R-:W1:Y:S01]  /*06e0*/  LDCU.U8 UR4, c[0x0][0x3c8] ;  /* 0x00007900ff0477ac */ /* 0x000e620008000000 */
[----:B------:R-:W-:Y:S01]  /*06f0*/  IMAD R14, R14, 0x20, R16 ;  /* 0x000000200e0e7824 */ /* 0x000fe200078e0210 */
[----:B-1----:R-:W-:-:S04]  /*0700*/  UPRMT UR4, UR4, 0x8880, URZ ;  /* 0x0000888004047896 */ /* 0x002fc800080000ff */
[----:B------:R-:W-:Y:S01]  /*0710*/  UISETP.NE.AND UP0, UPT, UR4, URZ, UPT ;  /* 0x000000ff0400728c */ /* 0x000fe2000bf05270 */
[----:B------:R-:W-:Y:S08]  /*0720*/  BAR.SYNC.DEFER_BLOCKING 0x0 ;  /* 0x0000000000007b1d */ /* 0x000ff00000010000 */
[----:B------:R-:W-:Y:S05]  /*0730*/  BRA.U !UP0, `(.L_x_61) ;  /* 0x0000000108247547 */ /* 0x000fea000b800000 */
[----:B0---4-:R-:W-:-:S04]  /*0740*/  SHF.R.U32.HI R2, RZ, 0x2, R16 ;  /* 0x00000002ff027819 */ /* 0x011fc80000011610 */
[----:B------:R-:W-:Y:S02]  /*0750*/  LOP3.LUT R7, R2, 0x6, RZ, 0xc0, !PT ;  /* 0x0000000602077812 */ /* 0x000fe400078ec0ff */
[----:B------:R-:W-:Y:S02]  /*0760*/  SHF.L.U32 R2, R16, 0x2, RZ ;  /* 0x0000000210027819 */ /* 0x000fe400000006ff */
[----:B------:R-:W-:-:S04]  /*0770*/  LOP3.LUT R7, R7, 0x1, R16, 0xf8, !PT ;  /* 0x0000000107077812 */ /* 0x000fc800078ef810 */
[----:B------:R-:W-:Y:S02]  /*0780*/  LOP3.LUT R7, R7, 0x18, R2, 0xf8, !PT ;  /* 0x0000001807077812 */ /* 0x000fe400078ef802 */
[----:B------:R-:W-:Y:S02]  /*0790*/  LOP3.LUT R2, R17, 0x1c, RZ, 0xc0, !PT ;  /* 0x0000001c11027812 */ /* 0x000fe400078ec0ff */
[----:B------:R-:W-:-:S05]  /*07a0*/  LOP3.LUT R7, R7, 0x7ffffe0, R14, 0xf8, !PT ;  /* 0x07ffffe007077812 */ /* 0x000fca00078ef80e */
[----:B------:R-:W-:Y:S01]  /*07b0*/  IMAD R2, R7, 0x20, R2 ;  /* 0x0000002007027824 */ /* 0x000fe200078e0202 */
[----:B------:R-:W-:Y:S06]  /*07c0*/  BRA `(.L_x_62) ;  /* 0x00000000003c7947 */ /* 0x000fec0003800000 */
.L_x_61:
[----:B----4-:R-:W-:Y:S01]  /*07d0*/  SHF.R.S32.HI R7, RZ, 0x1f, R14 ;  /* 0x0000001fff077819 */ /* 0x010fe2000001140e */
[----:B------:R-:W-:Y:S01]  /*07e0*/  IMAD.SHL.U32 R9, R16, 0x4, RZ ;  /* 0x0000000410097824 */ /* 0x000fe200078e00ff */
[----:B0-----:R-:W-:Y:S02]  /*07f0*/  SHF.R.U32.HI R2, RZ, 0x1, R0 ;  /* 0x00000001ff027819 */ /* 0x001fe40000011600 */
[----:B------:R-:W-:Y:S02]  /*0800*/  LEA.HI R7, R7, R14, RZ, 0x3 ;  /* 0x0000000e07077211 */ /* 0x000fe400078f18ff */
[----:B------:R-:W-:Y:S02]  /*0810*/  LOP3.LUT R2, R2, 0x3, RZ, 0xc0, !PT ;  /* 0x0000000302027812 */ /* 0x000fe400078ec0ff */
[----:B------:R-:W-:Y:S02]  /*0820*/  LOP3.LUT R7, R7, 0x7ffffff8, RZ, 0xc0, !PT ;  /* 0x7ffffff807077812 */ /* 0x000fe400078ec0ff */
[----:B------:R-:W-:-:S02]  /*0830*/  SHF.L.U32 R4, R0, 0x4, RZ ;  /* 0x0000000400047819 */ /* 0x000fc400000006ff */
        /* <DEDUP_REMOVED lines=8> */
.L_x_62:
[----:B------:R-:W-:Y:S01]  /*08c0*/  IMAD R5, R17, 0x21, R5 ;  /* 0x0000002111057824 */ /* 0x000fe200078e0205 */
[----:B------:R-:W0:Y:S01]  /*08d0*/  LDC R11, c[0x0][0x3a8] ;  /* 0x0000ea00ff0b7b82 */ /* 0x000e220000000800 */
[----:B------:R-:W-:Y:S01]  /*08e0*/  LEA.HI R0, R0, R15, RZ, 0x1d ;  /* 0x0000000f00007211 */ /* 0x000fe200078fe8ff */
[----:B------:R-:W1:Y:S02]  /*08f0*/  LDCU.64 UR4, c[0x0][0x380] ;  /* 0x00007000ff0477ac */ /* 0x000e640008000a00 */
[----:B------:R-:W-:Y:S02]  /*0900*/  IADD3 R5, PT, PT, R5, R16, RZ ;  /* 0x0000001005057210 */ /* 0x000fe40007ffe0ff */
[----:B------:R-:W-:-:S03]  /*0910*/  IMAD R0, R0, R3, RZ ;  /* 0x0000000300007224 */ /* 0x000fc600078e02ff */
[----:B------:R-:W-:Y:S01]  /*0920*/  LDS.U8 R4, [R5+0x63] ;  /* 0x0000630005047984 */ /* 0x000fe20000000000 */
[----:B------:R-:W-:-:S03]  /*0930*/  IMAD.SHL.U32 R0, R0, 0x20, RZ ;  /* 0x0000002000007824 */ /* 0x000fc600078e00ff */
[----:B------:R-:W2:Y:S04]  /*0940*/  LDS.U8 R7, [R5+0x42] ;  /* 0x0000420005077984 */ /* 0x000ea80000000000 */
[----:B------:R-:W-:Y:S04]  /*0950*/  LDS.U8 R6, [R5+0x21] ;  /* 0x0000210005067984 */ /* 0x000fe80000000000 */
[----:B------:R-:W3:Y:S01]  /*0960*/  LDS.U8 R9, [R5] ;  /* 0x0000000005097984 */ /* 0x000ee20000000000 */
[----:B0-----:R-:W-:-:S05]  /*0970*/  IMAD R3, R11, UR8, R0 ;  /* 0x000000080b037c24 */ /* 0x001fca000f8e0200 */
[----:B------:R-:W-:-:S04]  /*0980*/  IADD3 R2, PT, PT, R3, R2, RZ ;  /* 0x0000000203027210 */ /* 0x000fc80007ffe0ff */
[----:B------:R-:W-:-:S04]  /*0990*/  LOP3.LUT R2, R2, 0xfffffffc, RZ, 0xc0, !PT ;  /* 0xfffffffc02027812 */ /* 0x000fc800078ec0ff */
[----:B-1----:R-:W-:-:S05]  /*09a0*/  IADD3 R2, P0, PT, R2, UR4, RZ ;  /* 0x0000000402027c10 */ /* 0x002fca000ff1e0ff */
[----:B------:R-:W-:Y:S01]  /*09b0*/  IMAD.X R3, RZ, RZ, UR5, P0 ;  /* 0x00000005ff037e24 */ /* 0x000fe200080e06ff */
[----:B--2---:R-:W-:Y:S02]  /*09c0*/  PRMT R4, R7, 0x3340, R4 ;  /* 0x0000334007047816 */ /* 0x004fe40000000004 */
[----:B---3--:R-:W-:-:S04]  /*09d0*/  PRMT R9, R9, 0x3340, R6 ;  /* 0x0000334009097816 */ /* 0x008fc80000000006 */
[----:B------:R-:W-:-:S05]  /*09e0*/  PRMT R9, R9, 0x5410, R4 ;  /* 0x0000541009097816 */ /* 0x000fca0000000004 */
[----:B------:R-:W-:Y:S01]  /*09f0*/  STG.E desc[UR6][R2.64], R9 ;  /* 0x0000000902007986 */ /* 0x000fe2000c101906 */
[----:B------:R-:W-:Y:S05]  /*0a00*/  EXIT ;  /* 0x000000000000794d */ /* 0x000fea0003800000 */
.L_x_63:
        /* <DEDUP_REMOVED lines=15> */
.L_x_134:


//--------------------- .text._ZN17fastertransformer27add_V_bias_transform_varlenIfEEvPaPKiPKT_iiiiiPKfS8_S8_b --------------------------
	.section	.text._ZN17fastertransformer27add_V_bias_transform_varlenIfEEvPaPKiPKT_iiiiiPKfS8_S8_b,"ax",@progbits
	.align	128
        .global         _ZN17fastertransformer27add_V_bias_transform_varlenIfEEvPaPKiPKT_iiiiiPKfS8_S8_b
        .type           _ZN17fastertransformer27add_V_bias_transform_varlenIfEEvPaPKiPKT_iiiiiPKfS8_S8_b,@function
        .size           _ZN17fastertransformer27add_V_bias_transform_varlenIfEEvPaPKiPKT_iiiiiPKfS8_S8_b,(.L_x_135 - _ZN17fastertransformer27add_V_bias_transform_varlenIfEEvPaPKiPKT_iiiiiPKfS8_S8_b)
        .other          _ZN17fastertransformer27add_V_bias_transform_varlenIfEEvPaPKiPKT_iiiiiPKfS8_S8_b,@"STO_CUDA_ENTRY STV_DEFAULT"
_ZN17fastertransformer27add_V_bias_transform_varlenIfEEvPaPKiPKT_iiiiiPKfS8_S8_b:
.text._ZN17fastertransformer27add_V_bias_transform_varlenIfEEvPaPKiPKT_iiiiiPKfS8_S8_b:
        /* <DEDUP_REMOVED lines=13> */
[----:B0-----:R-:W-:Y:S02]  /*00d0*/  VIADD R4, R0, 0xffffffe ;  /* 0x0ffffffe00047836 */ /* 0x001fe40000000000 */
[----:B------:R-:W0:Y:S04]  /*00e0*/  S2R R0, SR_TID.X ;  /* 0x0000000000007919 */ /* 0x000e280000002100 */
[----:B------:R2:W4:Y:S02]  /*00f0*/  F2I.FTZ.U32.TRUNC.NTZ R5, R4 ;  /* 0x0000000400057305 */ /* 0x000524000021f000 */
[----:B--2---:R-:W-:-:S02]  /*0100*/  HFMA2 R4, -RZ, RZ, 0, 0 ;  /* 0x00000000ff047431 */ /* 0x004fc400000001ff */
[----:B----4-:R-:W-:-:S04]  /*0110*/  IMAD.MOV R7, RZ, RZ, -R5 ;  /* 0x000000ffff077224 */ /* 0x010fc800078e0a05 */
[----:B------:R-:W-:-:S04]  /*0120*/  IMAD R7, R7, R2, RZ ;  /* 0x0000000207077224 */ /* 0x000fc800078e02ff */
[----:B------:R-:W-:Y:S01]  /*0130*/  IMAD.HI.U32 R5, R5, R7, R4 ;  /* 0x0000000705057227 */ /* 0x000fe200078e0004 */
[----:B---3--:R-:W-:-:S05]  /*0140*/  LEA R4, R15, R16, 0x5 ;  /* 0x000000100f047211 */ /* 0x008fca00078e28ff */
[----:B-----5:R-:W-:-:S04]  /*0150*/  IMAD.HI.U32 R5, R5, UR8, RZ ;  /* 0x0000000805057c27 */ /* 0x020fc8000f8e00ff */
[----:B------:R-:W-:Y:S02]  /*0160*/  IMAD.MOV R7, RZ, RZ, -R5 ;  /* 0x000000ffff077224 */ /* 0x000fe400078e0a05 */
[----:B0-----:R-:W-:Y:S02]  /*0170*/  IMAD.SHL.U32 R17, R0, 0x4, RZ ;  /* 0x0000000400117824 */ /* 0x001fe400078e00ff */
[----:B------:R-:W-:Y:S02]  /*0180*/  IMAD R7, R2, R7, UR8 ;  /* 0x0000000802077e24 */ /* 0x000fe4000f8e0207 */
[----:B-1----:R-:W-:-:S03]  /*0190*/  IMAD R6, R14, 0x20, R17 ;  /* 0x000000200e067824 */ /* 0x002fc600078e0211 */
[----:B------:R-:W-:-:S13]  /*01a0*/  ISETP.GE.U32.AND P0, PT, R7, R2, PT ;  /* 0x000000020700720c */ /* 0x000fda0003f06070 */
[-C--:B------:R-:W-:Y:S01]  /*01b0*/  @P0 IADD3 R7, PT, PT, R7, -R2.reuse, RZ ;  /* 0x8000000207070210 */ /* 0x080fe20007ffe0ff */
[----:B------:R-:W-:Y:S01]  /*01c0*/  @P0 VIADD R5, R5, 0x1 ;  /* 0x0000000105050836 */ /* 0x000fe20000000000 */
[----:B------:R-:W-:Y:S02]  /*01d0*/  ISETP.GE.AND P0, PT, R4, UR5, PT ;  /* 0x0000000504007c0c */ /* 0x000fe4000bf06270 */
[----:B------:R-:W-:-:S13]  /*01e0*/  ISETP.GE.U32.AND P1, PT, R7, R2, PT ;  /* 0x000000020700720c */ /* 0x000fda0003f26070 */
[----:B------:R-:W-:Y:S02]  /*01f0*/  @P1 IADD3 R5, PT, PT, R5, 0x1, RZ ;  /* 0x0000000105051810 */ /* 0x000fe40007ffe0ff */
[----:B------:R-:W-:-:S04]  /*0200*/  @!P2 LOP3.LUT R5, RZ, R2, RZ, 0x33, !PT ;  /* 0x00000002ff05a212 */ /* 0x000fc800078e33ff */
[C---:B------:R-:W-:Y:S01]  /*0210*/  IADD3 R7, PT, PT, -R5.reuse, RZ, RZ ;  /* 0x000000ff05077210 */ /* 0x040fe20007ffe1ff */
[----:B------:R-:W-:-:S04]  /*0220*/  IMAD R5, R5, UR5, R4 ;  /* 0x0000000505057c24 */ /* 0x000fc8000f8e0204 */
[----:B------:R-:W-:-:S04]  /*0230*/  IMAD R2, R2, R7, UR8 ;  /* 0x0000000802027e24 */ /* 0x000fc8000f8e0207 */
[----:B------:R-:W-:-:S05]  /*0240*/  IMAD R19, R2, R3, R6 ;  /* 0x0000000302137224 */ /* 0x000fca00078e0206 */
[----:B------:R-:W-:-:S05]  /*0250*/  LOP3.LUT R2, R19, 0x1f, RZ, 0xc0, !PT ;  /* 0x0000001f13027812 */ /* 0x000fca00078ec0ff */
[----:B------:R-:W-:Y:S01]  /*0260*/  IMAD R5, R5, 0x20, R2 ;  /* 0x0000002005057824 */ /* 0x000fe200078e0202 */
        /* <DEDUP_REMOVED lines=12> */
[----:B------:R-:W5:Y:S04]  /*0330*/  LDG.E.CONSTANT R21, desc[UR6][R8.64+0x8] ;  /* 0x0000080608157981 */ /* 0x000f68000c1e9900 */
[----:B------:R-:W5:Y:S01]  /*0340*/  LDG.E.CONSTANT R24, desc[UR6][R8.64+0xc] ;  /* 0x00000c0608187981 */ /* 0x000f62000c1e9900 */
[----:B--2---:R-:W-:-:S03]  /*0350*/  IMAD.WIDE R12, R19, 0x4, R12 ;  /* 0x00000004130c7825 */ /* 0x004fc600078e020c */
[----:B------:R-:W2:Y:S04]  /*0360*/  LDG.E.CONSTANT R19, desc[UR6][R10.64] ;  /* 0x000000060a137981 */ /* 0x000ea8000c1e9900 */
[----:B------:R-:W2:Y:S04]  /*0370*/  LDG.E.CONSTANT R20, desc[UR6][R10.64+0x4] ;  /* 0x000004060a147981 */ /* 0x000ea8000c1e9900 */
[----:B------:R-:W2:Y:S04]  /*0380*/  LDG.E.CONSTANT R22, desc[UR6][R10.64+0x8] ;  /* 0x000008060a167981 */ /* 0x000ea8000c1e9900 */
[----:B------:R-:W2:Y:S04]  /*0390*/  LDG.E.CONSTANT R26, desc[UR6][R10.64+0xc] ;  /* 0x00000c060a1a7981 */ /* 0x000ea8000c1e9900 */
[----:B---3--:R5:W3:Y:S04]  /*03a0*/  LDG.E.CONSTANT R4, desc[UR6][R4.64] ;  /* 0x0000000604047981 */ /* 0x008ae8000c1e9900 */
[----:B------:R-:W3:Y:S04]  /*03b0*/  LDG.E.CONSTANT R23, desc[UR6][R12.64] ;  /* 0x000000060c177981 */ /* 0x000ee8000c1e9900 */
[----:B------:R-:W3:Y:S04]  /*03c0*/  LDG.E.CONSTANT R25, desc[UR6][R12.64+0x4] ;  /* 0x000004060c197981 */ /* 0x000ee8000c1e9900 */
[----:B------:R-:W3:Y:S04]  /*03d0*/  LDG.E.CONSTANT R27, desc[UR6][R12.64+0x8] ;  /* 0x000008060c1b7981 */ /* 0x000ee8000c1e9900 */
[----:B------:R-:W3:Y:S04]  /*03e0*/  LDG.E.CONSTANT R29, desc[UR6][R12.64+0xc] ;  /* 0x00000c060c1d7981 */ /* 0x000ee8000c1e9900 */
[----:B0-----:R0:W3:Y:S01]  /*03f0*/  LDG.E.CONSTANT R6, desc[UR6][R6.64] ;  /* 0x0000000606067981 */ /* 0x0010e2000c1e9900 */
[----:B------:R-:W1:Y:S01]  /*0400*/  S2UR UR5, SR_CgaCtaId ;  /* 0x00000000000579c3 */ /* 0x000e620000008800 */
[----:B------:R-:W-:-:S02]  /*0410*/  UMOV UR4, 0x400 ;  /* 0x0000040000047882 */ /* 0x000fc40000000000 */
[----:B-1----:R-:W-:Y:S01]  /*0420*/  ULEA UR4, UR5, UR4, 0x18 ;  /* 0x0000000405047291 */ /* 0x002fe2000f8ec0ff */
[----:B----4-:R-:W-:Y:S02]  /*0430*/  I2FP.F32.S32 R2, R2 ;  /* 0x0000000200027245 */ /* 0x010fe40000201400 */
[----:B-----5:R-:W-:Y:S02]  /*0440*/  I2FP.F32.S32 R5, R18 ;  /* 0x0000001200057245 */ /* 0x020fe40000201400 */
[----:B------:R-:W-:Y:S02]  /*0450*/  I2FP.F32.S32 R21, R21 ;  /* 0x0000001500157245 */ /* 0x000fe40000201400 */
[----:B0-----:R-:W-:Y:S01]  /*0460*/  I2FP.F32.S32 R7, R24 ;  /* 0x0000001800077245 */ /* 0x001fe20000201400 */
[----:B--2---:R-:W-:Y:S01]  /*0470*/  FMUL.FTZ R2, R2, R19 ;  /* 0x0000001302027220 */ /* 0x004fe20000410000 */
[----:B------:R-:W-:Y:S01]  /*0480*/  FMUL.FTZ R5, R5, R20 ;  /* 0x0000001405057220 */ /* 0x000fe20000410000 */
[----:B------:R-:W-:-:S02]  /*0490*/  FMUL.FTZ R21, R21, R22 ;  /* 0x0000001615157220 */ /* 0x000fc40000410000 */
        /* <DEDUP_REMOVED lines=9> */
[----:B------:R-:W-:Y:S02]  /*0530*/  MOV R5, UR4 ;  /* 0x0000000400057c02 */ /* 0x000fe40008000f00 */
[----:B------:R-:W0:Y:S08]  /*0540*/  F2I.S8.NTZ R2, R2 ;  /* 0x0000000200027305 */ /* 0x000e300000202100 */
        /* <DEDUP_REMOVED lines=10> */
.L_x_65:
        /* <DEDUP_REMOVED lines=10> */
.L_x_66:
[----:B------:R-:W-:Y:S05]  /*0690*/  BSYNC.RECONVERGENT B0 ;  /* 0x0000000000007941 */ /* 0x000fea0003800200 */
.L_x_64:
[----:B------:R-:W1:Y:S01]  /*06a0*/  LDCU.U8 UR4, c[0x0][0x3c8] ;  /* 0x00007900ff0477ac */ /* 0x000e620008000000 */
[----:B------:R-:W-:Y:S01]  /*06b0*/  LEA R14, R14, R16, 0x5 ;  /* 0x000000100e0e7211 */ /* 0x000fe200078e28ff */
[----:B-1----:R-:W-:-:S04]  /*06c0*/  UPRMT UR4, UR4, 0x8880, URZ ;  /* 0x0000888004047896 */ /* 0x002fc800080000ff */
[----:B------:R-:W-:Y:S01]  /*06d0*/  UISETP.NE.AND UP0, UPT, UR4, URZ, UPT ;  /* 0x000000ff0400728c */ /* 0x000fe2000bf05270 */
[----:B------:R-:W-:Y:S08]  /*06e0*/  BAR.SYNC.DEFER_BLOCKING 0x0 ;  /* 0x0000000000007b1d */ /* 0x000ff00000010000 */
[----:B------:R-:W-:Y:S05]  /*06f0*/  BRA.U !UP0, `(.L_x_67) ;  /* 0x0000000108247547 */ /* 0x000fea000b800000 */
[----:B0---4-:R-:W-:-:S04]  /*0700*/  SHF.R.U32.HI R2, RZ, 0x2, R16 ;  /* 0x00000002ff027819 */ /* 0x011fc80000011610 */
[----:B------:R-:W-:Y:S01]  /*0710*/  LOP3.LUT R7, R2, 0x6, RZ, 0xc0, !PT ;  /* 0x0000000602077812 */ /* 0x000fe200078ec0ff */
[----:B------:R-:W-:-:S03]  /*0720*/  IMAD.SHL.U32 R2, R16, 0x4, RZ ;  /* 0x0000000410027824 */ /* 0x000fc600078e00ff */
[----:B------:R-:W-:-:S04]  /*0730*/  LOP3.LUT R7, R7, 0x1, R16, 0xf8, !PT ;  /* 0x0000000107077812 */ /* 0x000fc800078ef810 */
[----:B------:R-:W-:Y:S02]  /*0740*/  LOP3.LUT R7, R7, 0x18, R2, 0xf8, !PT ;  /* 0x0000001807077812 */ /* 0x000fe400078ef802 */
[----:B------:R-:W-:Y:S02]  /*0750*/  LOP3.LUT R2, R17, 0x1c, RZ, 0xc0, !PT ;  /* 0x0000001c11027812 */ /* 0x000fe400078ec0ff */
[----:B------:R-:W-:-:S04]  /*0760*/  LOP3.LUT R7, R7, 0x7ffffe0, R14, 0xf8, !PT ;  /* 0x07ffffe007077812 */ /* 0x000fc800078ef80e */
[----:B------:R-:W-:Y:S01]  /*0770*/  LEA R2, R7, R2, 0x5 ;  /* 0x0000000207027211 */ /* 0x000fe200078e28ff */
[----:B------:R-:W-:Y:S06]  /*0780*/  BRA `(.L_x_68) ;  /* 0x00000000003c7947 */ /* 0x000fec0003800000 */
.L_x_67:
[----:B----4-:R-:W-:Y:S01]  /*0790*/  SHF.R.S32.HI R7, RZ, 0x1f, R14 ;  /* 0x0000001fff077819 */ /* 0x010fe2000001140e */
[----:B------:R-:W-:Y:S01]  /*07a0*/  IMAD.SHL.U32 R4, R0, 0x10, RZ ;  /* 0x0000001000047824 */ /* 0x000fe200078e00ff */
[----:B0-----:R-:W-:Y:S02]  /*07b0*/  SHF.R.U32.HI R2, RZ, 0x1, R0 ;  /* 0x00000001ff027819 */ /* 0x001fe40000011600 */
[----:B------:R-:W-:Y:S02]  /*07c0*/  LEA.HI R7, R7, R14, RZ, 0x3 ;  /* 0x0000000e07077211 */ /* 0x000fe400078f18ff */
[----:B------:R-:W-:Y:S02]  /*07d0*/  SHF.L.U32 R9, R16, 0x2, RZ ;  /* 0x0000000210097819 */ /* 0x000fe400000006ff */
[----:B------:R-:W-:Y:S02]  /*07e0*/  LOP3.LUT R7, R7, 0x7ffffff8, RZ, 0xc0, !PT ;  /* 0x7ffffff807077812 */ /* 0x000fe400078ec0ff */
[----:B------:R-:W-:-:S02]  /*07f0*/  LOP3.LUT R2, R2, 0x3, RZ, 0xc0, !PT ;  /* 0x0000000302027812 */ /* 0x000fc400078ec0ff */
[----:B------:R-:W-:Y:S01]  /*0800*/  LOP3.LUT R4, R4, 0x10, RZ, 0xc0, !PT ;  /* 0x0000001004047812 */ /* 0x000fe200078ec0ff */
[----:B------:R-:W-:-:S05]  /*0810*/  IMAD.IADD R7, R14, 0x1, -R7 ;  /* 0x000000010e077824 */ /* 0x000fca00078e0a07 */
[----:B------:R-:W-:Y:S02]  /*0820*/  SHF.L.U32 R6, R7, 0x1, RZ ;  /* 0x0000000107067819 */ /* 0x000fe400000006ff */
[----:B------:R-:W-:Y:S02]  /*0830*/  LOP3.LUT R7, R2, 0x4, R9, 0xf8, !PT ;  /* 0x0000000402077812 */ /* 0x000fe400078ef809 */
[----:B------:R-:W-:Y:S02]  /*0840*/  LOP3.LUT R9, R6, 0xfffffffc, RZ, 0xc0, !PT ;  /* 0xfffffffc06097812 */ /* 0x000fe400078ec0ff */
[----:B------:R-:W-:-:S03]  /*0850*/  LOP3.LUT R7, R7, 0x7fffff8, R14, 0xf8, !PT ;  /* 0x07fffff807077812 */ /* 0x000fc600078ef80e */
[----:B------:R-:W-:-:S05]  /*0860*/  IMAD.IADD R4, R4, 0x1, R9 ;  /* 0x0000000104047824 */ /* 0x000fca00078e0209 */
[----:B------:R-:W-:-:S07]  /*0870*/  LEA R2, R7, R4, 0x5 ;  /* 0x0000000407027211 */ /* 0x000fce00078e28ff */
.L_x_68:
[----:B------:R-:W-:Y:S01]  /*0880*/  IMAD R5, R17, 0x21, R5 ;  /* 0x0000002111057824 */ /* 0x000fe200078e0205 */
[----:B------:R-:W0:Y:S01]  /*0890*/  LDC R11, c[0x0][0x3a8] ;  /* 0x0000ea00ff0b7b82 */ /* 0x000e220000000800 */
[----:B------:R-:W-:Y:S01]  /*08a0*/  LEA.HI R0, R0, R15, RZ, 0x1d ;  /* 0x0000000f00007211 */ /* 0x000fe200078fe8ff */
[----:B------:R-:W1:Y:S01]  /*08b0*/  LDCU.64 UR4, c[0x0][0x380] ;  /* 0x00007000ff0477ac */ /* 0x000e620008000a00 */
[----:B------:R-:W-:-:S03]  /*08c0*/  IMAD.IADD R5, R5, 0x1, R16 ;  /* 0x0000000105057824 */ /* 0x000fc600078e0210 */
[----:B------:R-:W-:Y:S02]  /*08d0*/  IMAD R0, R0, R3, RZ ;  /* 0x0000000300007224 */ /* 0x000fe400078e02ff */
[----:B------:R-:W-:Y:S03]  /*08e0*/  LDS.U8 R4, [R5+0x63] ;  /* 0x0000630005047984 */ /* 0x000fe60000000000 */
[----:B------:R-:W-:Y:S01]  /*08f0*/  SHF.L.U32 R0, R0, 0x5, RZ ;  /* 0x0000000500007819 */ /* 0x000fe200000006ff */
[----:B------:R-:W2:Y:S04]  /*0900*/  LDS.U8 R7, [R5+0x42] ;  /* 0x0000420005077984 */ /* 0x000ea80000000000 */
[----:B------:R-:W-:Y:S04]  /*0910*/  LDS.U8 R6, [R5+0x21] ;  /* 0x0000210005067984 */ /* 0x000fe80000000000 */
[----:B------:R-:W3:Y:S01]  /*0920*/  LDS.U8 R9, [R5] ;  /* 0x0000000005097984 */ /* 0x000ee20000000000 */
[----:B0-----:R-:W-:-:S04]  /*0930*/  IMAD R3, R11, UR8, R0 ;  /* 0x000000080b037c24 */ /* 0x001fc8000f8e0200 */
[----:B------:R-:W-:-:S05]  /*0940*/  IMAD.IADD R2, R3, 0x1, R2 ;  /* 0x0000000103027824 */ /* 0x000fca00078e0202 */
[----:B------:R-:W-:-:S04]  /*0950*/  LOP3.LUT R2, R2, 0xfffffffc, RZ, 0xc0, !PT ;  /* 0xfffffffc02027812 */ /* 0x000fc800078ec0ff */
[----:B-1----:R-:W-:-:S04]  /*0960*/  IADD3 R2, P0, PT, R2, UR4, RZ ;  /* 0x0000000402027c10 */ /* 0x002fc8000ff1e0ff */
[----:B------:R-:W-:Y:S02]  /*0970*/  IADD3.X R3, PT, PT, RZ, UR5, RZ, P0, !PT ;  /* 0x00000005ff037c10 */ /* 0x000fe400087fe4ff */
[----:B--2---:R-:W-:Y:S02]  /*0980*/  PRMT R4, R7, 0x3340, R4 ;  /* 0x0000334007047816 */ /* 0x004fe40000000004 */
[----:B---3--:R-:W-:-:S04]  /*0990*/  PRMT R9, R9, 0x3340, R6 ;  /* 0x0000334009097816 */ /* 0x008fc80000000006 */
[----:B------:R-:W-:-:S05]  /*09a0*/  PRMT R9, R9, 0x5410, R4 ;  /* 0x0000541009097816 */ /* 0x000fca0000000004 */
[----:B------:R-:W-:Y:S01]  /*09b0*/  STG.E desc[UR6][R2.64], R9 ;  /* 0x0000000902007986 */ /* 0x000fe2000c101906 */
[----:B------:R-:W-:Y:S05]  /*09c0*/  EXIT ;  /* 0x000000000000794d */ /* 0x000fea0003800000 */
.L_x_69:
        /* <DEDUP_REMOVED lines=11> */
.L_x_135:


//--------------------- .text._ZN17fastertransformer20add_V_bias_transformIfEEvPaPKiPKT_iiiiiPKfS8_S8_b --------------------------
	.section	.text._ZN17fastertransformer20add_V_bias_transformIfEEvPaPKiPKT_iiiiiPKfS8_S8_b,"ax",@progbits
	.align	128
        .global         _ZN17fastertransformer20add_V_bias_transformIfEEvPaPKiPKT_iiiiiPKfS8_S8_b
        .type           _ZN17fastertransformer20add_V_bias_transformIfEEvPaPKiPKT_iiiiiPKfS8_S8_b,@function
        .size           _ZN17fastertransformer20add_V_bias_transformIfEEvPaPKiPKT_iiiiiPKfS8_S8_b,(.L_x_136 - _ZN17fastertransformer20add_V_bias_transformIfEEvPaPKiPKT_iiiiiPKfS8_S8_b)
        .other          _ZN17fastertransformer20add_V_bias_transformIfEEvPaPKiPKT_iiiiiPKfS8_S8_b,@"STO_CUDA_ENTRY STV_DEFAULT"
_ZN17fastertransformer20add_V_bias_transformIfEEvPaPKiPKT_iiiiiPKfS8_S8_b:
.text._ZN17fastertransformer20add_V_bias_transformIfEEvPaPKiPKT_iiiiiPKfS8_S8_b:
[----:B------:R-:W-:Y:S08]  /*0000*/  LDC R1, c[0x0][0x37c] ;  /* 0x0000df00ff017b82 */ /* 0x000ff00000000800 */
[----:B------:R-:W0:Y:S01]  /*0010*/  LDC.64 R2, c[0x0][0x3a0] ;  /* 0x0000e800ff027b82 */ /* 0x000e220000000a00 */
[----:B------:R-:W1:Y:S01]  /*0020*/  S2R R17, SR_CTAID.X ;  /* 0x0000000000117919 */ /* 0x000e620000002500 */
[----:B------:R-:W2:Y:S01]  /*0030*/  LDCU.64 UR4, c[0x0][0x398] ;  /* 0x00007300ff0477ac */ /* 0x000ea20008000a00 */
[----:B------:R-:W3:Y:S01]  /*0040*/  S2R R15, SR_CTAID.Y ;  /* 0x00000000000f7919 */ /* 0x000ee20000002600 */
[----:B------:R-:W4:Y:S04]  /*0050*/  LDCU.64 UR6, c[0x0][0x358] ;  /* 0x00006b00ff0677ac */ /* 0x000f280008000a00 */
[----:B------:R-:W5:Y:S01]  /*0060*/  S2UR UR8, SR_CTAID.Z ;  /* 0x00000000000879c3 */ /* 0x000f620000002700 */
[----:B------:R-:W3:Y:S07]  /*0070*/  S2R R14, SR_TID.Y ;  /* 0x00000000000e7919 */ /* 0x000eee0000002200 */
[----:B------:R-:W1:Y:S01]  /*0080*/  LDC.64 R10, c[0x0][0x3b0] ;  /* 0x0000ec00ff0a7b82 */ /* 0x000e620000000a00 */
[----:B--2---:R-:W-:Y:S01]  /*0090*/  UIMAD UR4, UR5, UR4, URZ ;  /* 0x00000004050472a4 */ /* 0x004fe2000f8e02ff */
[----:B0-----:R-:W0:Y:S01]  /*00a0*/  I2F.U32.RP R0, R2 ;  /* 0x0000000200007306 */ /* 0x001e220000209000 */
[----:B------:R-:W-:-:S05]  /*00b0*/  ISETP.NE.U32.AND P2, PT, R2, RZ, PT ;  /* 0x000000ff0200720c */ /* 0x000fca0003f45070 */
[----:B------:R-:W4:Y:S02]  /*00c0*/  LDC.64 R12, c[0x0][0x3b8] ;  /* 0x0000ee00ff0c7b82 */ /* 0x000f240000000a00 */
[----:B0-----:R-:W0:Y:S01]  /*00d0*/  MUFU.RCP R0, R0 ;  /* 0x0000000000007308 */ /* 0x001e220000001000 */
[----:B----4-:R2:W4:Y:S01]  /*00e0*/  LDG.E.CONSTANT R12, desc[UR6][R12.64] ;  /* 0x000000060c0c7981 */ /* 0x010522000c1e9900 */
[----:B0-----:R-:W-:Y:S02]  /*00f0*/  VIADD R4, R0, 0xffffffe ;  /* 0x0ffffffe00047836 */ /* 0x001fe40000000000 */
[----:B------:R-:W0:Y:S04]  /*0100*/  S2R R0, SR_TID.X ;  /* 0x0000000000007919 */ /* 0x000e280000002100 */
[----:B------:R5:W3:Y:S02]  /*0110*/  F2I.FTZ.U32.TRUNC.NTZ R5, R4 ;  /* 0x0000000400057305 */ /* 0x000ae4000021f000 */
[----:B-----5:R-:W-:-:S02]  /*0120*/  HFMA2 R4, -RZ, RZ, 0, 0 ;  /* 0x00000000ff047431 */ /* 0x020fc400000001ff */
[----:B---3--:R-:W-:-:S04]  /*0130*/  IMAD.MOV R7, RZ, RZ, -R5 ;  /* 0x000000ffff077224 */ /* 0x008fc800078e0a05 */
[----:B------:R-:W-:-:S04]  /*0140*/  IMAD R7, R7, R2, RZ ;  /* 0x0000000207077224 */ /* 0x000fc800078e02ff */
[----:B------:R-:W-:-:S04]  /*0150*/  IMAD.HI.U32 R5, R5, R7, R4 ;  /* 0x0000000705057227 */ /* 0x000fc800078e0004 */
[----:B------:R-:W-:Y:S02]  /*0160*/  IMAD R4, R15, 0x20, R14 ;  /* 0x000000200f047824 */ /* 0x000fe400078e020e */
[----:B------:R-:W-:-:S04]  /*0170*/  IMAD.HI.U32 R5, R5, UR8, RZ ;  /* 0x0000000805057c27 */ /* 0x000fc8000f8e00ff */
[----:B------:R-:W-:Y:S02]  /*0180*/  IMAD.MOV R7, RZ, RZ, -R5 ;  /* 0x000000ffff077224 */ /* 0x000fe400078e0a05 */
[----:B0-----:R-:W-:Y:S02]  /*0190*/  IMAD.SHL.U32 R16, R0, 0x4, RZ ;  /* 0x0000000400107824 */ /* 0x001fe400078e00ff */
[----:B------:R-:W-:Y:S02]  /*01a0*/  IMAD R7, R2, R7, UR8 ;  /* 0x0000000802077e24 */ /* 0x000fe4000f8e0207 */
[----:B-1----:R-:W-:-:S03]  /*01b0*/  IMAD R8, R17, 0x20, R16 ;  /* 0x0000002011087824 */ /* 0x002fc600078e0210 */
[----:B------:R-:W-:-:S13]  /*01c0*/  ISETP.GE.U32.AND P0, PT, R7, R2, PT ;  /* 0x000000020700720c */ /* 0x000fda0003f06070 */
[----:B------:R-:W-:Y:S01]  /*01d0*/  @P0 IMAD.IADD R7, R7, 0x1, -R2 ;  /* 0x0000000107070824 */ /* 0x000fe200078e0a02 */
[----:B------:R-:W-:-:S04]  /*01e0*/  @P0 IADD3 R5, PT, PT, R5, 0x1, RZ ;  /* 0x0000000105050810 */ /* 0x000fc80007ffe0ff */
[----:B------:R-:W-:-:S13]  /*01f0*/  ISETP.GE.U32.AND P1, PT, R7, R2, PT ;  /* 0x000000020700720c */ /* 0x000fda0003f26070 */
[----:B------:R-:W-:Y:S01]  /*0200*/  @P1 VIADD R5, R5, 0x1 ;  /* 0x0000000105051836 */ /* 0x000fe20000000000 */
[----:B------:R-:W-:-:S04]  /*0210*/  @!P2 LOP3.LUT R5, RZ, R2, RZ, 0x33, !PT ;  /* 0x00000002ff05a212 */ /* 0x000fc800078e33ff */
[----:B------:R-:W-:-:S05]  /*0220*/  IADD3 R7, PT, PT, -R5, RZ, RZ ;  /* 0x000000ff05077210 */ /* 0x000fca0007ffe1ff */
[----:B------:R-:W-:Y:S02]  /*0230*/  IMAD R2, R2, R7, UR8 ;  /* 0x0000000802027e24 */ /* 0x000fe4000f8e0207 */
[----:B------:R-:W0:Y:S02]  /*0240*/  LDC.64 R6, c[0x0][0x388] ;  /* 0x0000e200ff067b82 */ /* 0x000e240000000a00 */
[----:B------:R-:W-:Y:S02]  /*0250*/  IMAD R19, R2, R3, R8 ;  /* 0x0000000302137224 */ /* 0x000fe400078e0208 */
[----:B------:R-:W-:Y:S02]  /*0260*/  IMAD R2, R5, UR5, R4 ;  /* 0x0000000505027c24 */ /* 0x000fe4000f8e0204 */
[C---:B------:R-:W-:Y:S01]  /*0270*/  IMAD.WIDE R10, R19.reuse, 0x4, R10 ;  /* 0x00000004130a7825 */ /* 0x040fe200078e020a */
[C---:B------:R-:W-:Y:S01]  /*0280*/  LOP3.LUT R9, R19.reuse, 0x1f, RZ, 0xc0, !PT ;  /* 0x0000001f13097812 */ /* 0x040fe200078ec0ff */
[----:B------:R-:W1:Y:S03]  /*0290*/  LDC.64 R4, c[0x0][0x390] ;  /* 0x0000e400ff047b82 */ /* 0x000e660000000a00 */
[----:B------:R-:W-:Y:S01]  /*02a0*/  LEA R21, R2, R9, 0x5 ;  /* 0x0000000902157211 */ /* 0x000fe200078e28ff */
[----:B------:R-:W3:Y:S01]  /*02b0*/  LDG.E.CONSTANT R20, desc[UR6][R10.64+0x4] ;  /* 0x000004060a147981 */ /* 0x000ee2000c1e9900 */
[----:B------:R-:W-:-:S03]  /*02c0*/  LOP3.LUT R2, R19, 0xffffffe0, RZ, 0xc0, !PT ;  /* 0xffffffe013027812 */ /* 0x000fc600078ec0ff */
[----:B------:R-:W5:Y:S01]  /*02d0*/  LDC.64 R8, c[0x0][0x3c0] ;  /* 0x0000f000ff087b82 */ /* 0x000f620000000a00 */
[----:B------:R-:W4:Y:S01]  /*02e0*/  LDG.E.CONSTANT R22, desc[UR6][R10.64+0x8] ;  /* 0x000008060a167981 */ /* 0x000f22000c1e9900 */
[----:B------:R-:W-:Y:S01]  /*02f0*/  IMAD R21, R2, UR4, R21 ;  /* 0x0000000402157c24 */ /* 0x000fe2000f8e0215 */
[----:B------:R-:W2:Y:S02]  /*0300*/  LDCU.U8 UR4, c[0x0][0x3c8] ;  /* 0x00007900ff0477ac */ /* 0x000ea40008000000 */
[----:B------:R-:W4:Y:S01]  /*0310*/  LDG.E.CONSTANT R26, desc[UR6][R10.64+0xc] ;  /* 0x00000c060a1a7981 */ /* 0x000f22000c1e9900 */
[----:B0-----:R-:W-:-:S05]  /*0320*/  IMAD.WIDE R6, R21, 0x4, R6 ;  /* 0x0000000415067825 */ /* 0x001fca00078e0206 */
[----:B------:R-:W3:Y:S01]  /*0330*/  LDG.E.CONSTANT R2, desc[UR6][R6.64] ;  /* 0x0000000606027981 */ /* 0x000ee2000c1e9900 */
[----:B-1----:R-:W-:-:S03]  /*0340*/  IMAD.WIDE R4, R19, 0x4, R4 ;  /* 0x0000000413047825 */ /* 0x002fc600078e0204 */
[----:B------:R-:W4:Y:S04]  /*0350*/  LDG.E.CONSTANT R18, desc[UR6][R6.64+0x4] ;  /* 0x0000040606127981 */ /* 0x000f28000c1e9900 */
[----:B------:R-:W4:Y:S04]  /*0360*/  LDG.E.CONSTANT R21, desc[UR6][R6.64+0x8] ;  /* 0x0000080606157981 */ /* 0x000f28000c1e9900 */
[----:B------:R-:W4:Y:S04]  /*0370*/  LDG.E.CONSTANT R24, desc[UR6][R6.64+0xc] ;  /* 0x00000c0606187981 */ /* 0x000f28000c1e9900 */
[----:B------:R-:W4:Y:S04]  /*0380*/  LDG.E.CONSTANT R19, desc[UR6][R10.64] ;  /* 0x000000060a137981 */ /* 0x000f28000c1e9900 */
[----:B------:R-:W4:Y:S04]  /*0390*/  LDG.E.CONSTANT R23, desc[UR6][R4.64] ;  /* 0x0000000604177981 */ /* 0x000f28000c1e9900 */
[----:B------:R-:W4:Y:S04]  /*03a0*/  LDG.E.CONSTANT R25, desc[UR6][R4.64+0x4] ;  /* 0x0000040604197981 */ /* 0x000f28000c1e9900 */
[----:B------:R-:W4:Y:S04]  /*03b0*/  LDG.E.CONSTANT R27, desc[UR6][R4.64+0x8] ;  /* 0x00000806041b7981 */ /* 0x000f28000c1e9900 */
[----:B------:R0:W4:Y:S04]  /*03c0*/  LDG.E.CONSTANT R29, desc[UR6][R4.64+0xc] ;  /* 0x00000c06041d7981 */ /* 0x000128000c1e9900 */
[----:B-----5:R-:W5:Y:S01]  /*03d0*/  LDG.E.CONSTANT R8, desc[UR6][R8.64] ;  /* 0x0000000608087981 */ /* 0x020f62000c1e9900 */
[----:B--2---:R-:W-:-:S04]  /*03e0*/  UPRMT UR4, UR4, 0x8880, URZ ;  /* 0x0000888004047896 */ /* 0x004fc800080000ff */
[----:B------:R-:W-:Y:S01]  /*03f0*/  UISETP.NE.AND UP0, UPT, UR4, URZ, UPT ;  /* 0x000000ff0400728c */ /* 0x000fe2000bf05270 */
[----:B------:R-:W-:Y:S02]  /*0400*/  LEA R17, R17, R14, 0x5 ;  /* 0x0000000e11117211 */ /* 0x000fe400078e28ff */
[----:B---3--:R-:W-:Y:S02]  /*0410*/  I2FP.F32.S32 R28, R2 ;  /* 0x00000002001c7245 */ /* 0x008fe40000201400 */
[----:B------:R-:W1:Y:S01]  /*0420*/  S2R R2, SR_CgaCtaId ;  /* 0x0000000000027919 */ /* 0x000e620000008800 */
[----:B----4-:R-:W-:Y:S02]  /*0430*/  I2FP.F32.S32 R13, R18 ;  /* 0x00000012000d7245 */ /* 0x010fe40000201400 */
[----:B------:R-:W-:Y:S02]  /*0440*/  I2FP.F32.S32 R21, R21 ;  /* 0x0000001500157245 */ /* 0x000fe40000201400 */
[----:B0-----:R-:W-:Y:S01]  /*0450*/  I2FP.F32.S32 R5, R24 ;  /* 0x0000001800057245 */ /* 0x001fe20000201400 */
[----:B------:R-:W-:-:S02]  /*0460*/  FMUL.FTZ R13, R13, R20 ;  /* 0x000000140d0d7220 */ /* 0x000fc40000410000 */
[----:B------:R-:W-:Y:S01]  /*0470*/  FMUL.FTZ R21, R21, R22 ;  /* 0x0000001615157220 */ /* 0x000fe20000410000 */
[----:B------:R-:W-:Y:S01]  /*0480*/  FMUL.FTZ R19, R28, R19 ;  /* 0x000000131c137220 */ /* 0x000fe20000410000 */
[----:B------:R-:W-:-:S03]  /*0490*/  FMUL.FTZ R5, R5, R26 ;  /* 0x0000001a05057220 */ /* 0x000fc60000410000 */
[C---:B------:R-:W-:Y:S01]  /*04a0*/  FFMA.FTZ R19, R12.reuse, R19, R23 ;  /* 0x000000130c137223 */ /* 0x040fe20000010017 */
[C---:B------:R-:W-:Y:S01]  /*04b0*/  FFMA.FTZ R13, R12.reuse, R13, R25 ;  /* 0x0000000d0c0d7223 */ /* 0x040fe20000010019 */
[C---:B------:R-:W-:Y:S01]  /*04c0*/  FFMA.FTZ R21, R12.reuse, R21, R27 ;  /* 0x000000150c157223 */ /* 0x040fe2000001001b */
[----:B------:R-:W-:Y:S01]  /*04d0*/  FFMA.FTZ R29, R12, R5, R29 ;  /* 0x000000050c1d7223 */ /* 0x000fe2000001001d */
[----:B------:R-:W-:Y:S01]  /*04e0*/  MOV R5, 0x400 ;  /* 0x0000040000057802 */ /* 0x000fe20000000f00 */
[C---:B-----5:R-:W-:Y:S01]  /*04f0*/  FMUL.FTZ R6, R8.reuse, R19 ;  /* 0x0000001308067220 */ /* 0x060fe20000410000 */
[C---:B------:R-:W-:Y:S01]  /*0500*/  FMUL.FTZ R13, R8.reuse, R13 ;  /* 0x0000000d080d7220 */ /* 0x040fe20000410000 */
[C---:B------:R-:W-:Y:S01]  /*0510*/  FMUL.FTZ R21, R8.reuse, R21 ;  /* 0x0000001508157220 */ /* 0x040fe20000410000 */
[----:B------:R-:W-:Y:S01]  /*0520*/  FMUL.FTZ R29, R8, R29 ;  /* 0x0000001d081d7220 */ /* 0x000fe20000410000 */
[----:B-1----:R-:W-:Y:S01]  /*0530*/  LEA R5, R2, R5, 0x18 ;  /* 0x0000000502057211 */ /* 0x002fe200078ec0ff */
[----:B------:R-:W-:Y:S08]  /*0540*/  F2I.S8.NTZ R4, R13 ;  /* 0x0000000d00047305 */ /* 0x000ff00000202100 */
[----:B------:R-:W0:Y:S01]  /*0550*/  F2I.S8.NTZ R6, R6 ;  /* 0x0000000600067305 */ /* 0x000e220000202100 */
[----:B------:R-:W-:-:S07]  /*0560*/  IMAD R7, R14, 0x21, R5 ;  /* 0x000000210e077824 */ /* 0x000fce00078e0205 */
[----:B------:R-:W1:Y:S08]  /*0570*/  F2I.S8.NTZ R10, R21 ;  /* 0x00000015000a7305 */ /* 0x000e700000202100 */
[----:B------:R-:W2:Y:S01]  /*0580*/  F2I.S8.NTZ R2, R29 ;  /* 0x0000001d00027305 */ /* 0x000ea20000202100 */
[----:B------:R-:W-:-:S05]  /*0590*/  IMAD.IADD R7, R16, 0x1, R7 ;  /* 0x0000000110077824 */ /* 0x000fca00078e0207 */
[----:B0-----:R0:W-:Y:S04]  /*05a0*/  STS.U8 [R7], R6 ;  /* 0x0000000607007388 */ /* 0x0011e80000000000 */
[----:B------:R0:W-:Y:S04]  /*05b0*/  STS.U8 [R7+0x1], R4 ;  /* 0x0000010407007388 */ /* 0x0001e80000000000 */
[----:B-1----:R0:W-:Y:S04]  /*05c0*/  STS.U8 [R7+0x2], R10 ;  /* 0x0000020a07007388 */ /* 0x0021e80000000000 */
[----:B--2---:R0:W-:Y:S01]  /*05d0*/  STS.U8 [R7+0x3], R2 ;  /* 0x0000030207007388 */ /* 0x0041e20000000000 */
[----:B------:R-:W-:Y:S06]  /*05e0*/  BAR.SYNC.DEFER_BLOCKING 0x0 ;  /* 0x0000000000007b1d */ /* 0x000fec0000010000 */
[----:B------:R-:W-:Y:S05]  /*05f0*/  BRA.U !UP0, `(.L_x_70) ;  /* 0x0000000108247547 */ /* 0x000fea000b800000 */
[----:B0-----:R-:W-:-:S04]  /*0600*/  SHF.R.U32.HI R2, RZ, 0x2, R14 ;  /* 0x00000002ff027819 */ /* 0x001fc8000001160e */
        /* <DEDUP_REMOVED lines=8> */
.L_x_70:
[----:B0-----:R-:W-:Y:S01]  /*0690*/  SHF.R.S32.HI R2, RZ, 0x1f, R17 ;  /* 0x0000001fff027819 */ /* 0x001fe20000011411 */
[----:B------:R-:W-:Y:S01]  /*06a0*/  IMAD.SHL.U32 R6, R0, 0x10, RZ ;  /* 0x0000001000067824 */ /* 0x000fe200078e00ff */
        /* <DEDUP_REMOVED lines=13> */
.L_x_71:
        /* <DEDUP_REMOVED lines=21> */
.L_x_72:
        /* <DEDUP_REMOVED lines=11> */
.L_x_136:


//--------------------- .text._ZN17fastertransformer48add_QK_bias_transform_rebuild_padding_varlen_rowI6__halfEEvPaS2_PKaPKT_S4_S7_PKiiiiiiiiiiPKfSB_SB_SB_bi --------------------------
	.section	.text._ZN17fastertransformer48add_QK_bias_transform_rebuild_padding_varlen_rowI6__halfEEvPaS2_PKaPKT_S4_S7_PKiiiiiiiiiiPKfSB_SB_SB_bi,"ax",@progbits
	.align	128
        .global         _ZN17fastertransformer48add_QK_bias_transform_rebuild_padding_varlen_rowI6__halfEEvPaS2_PKaPKT_S4_S7_PKiiiiiiiiiiPKfSB_SB_SB_bi
        .type           _ZN17fastertransformer48add_QK_bias_transform_rebuild_padding_varlen_rowI6__halfEEvPaS2_PKaPKT_S4_S7_PKiiiiiiiiiiPKfSB_SB_SB_bi,@function
        .size           _ZN17fastertransformer48add_QK_bias_transform_rebuild_padding_varlen_rowI6__halfEEvPaS2_PKaPKT_S4_S7_PKiiiiiiiiiiPKfSB_SB_SB_bi,(.L_x_137 - _ZN17fastertransformer48add_QK_bias_transform_rebuild_padding_varlen_rowI6__halfEEvPaS2_PKaPKT_S4_S7_PKiiiiiiiiiiPKfSB_SB_SB_bi)
        .other          _ZN17fastertransformer48add_QK_bias_transform_rebuild_padding_varlen_rowI6__halfEEvPaS2_PKaPKT_S4_S7_PKiiiiiiiiiiPKfSB_SB_SB_bi,@"STO_CUDA_ENTRY STV_DEFAULT"
_ZN17fastertransformer48add_QK_bias_transform_rebuild_padding_varlen_rowI6__halfEEvPaS2_PKaPKT_S4_S7_PKiiiiiiiiiiPKfSB_SB_SB_bi:
.text._ZN17fastertransformer48add_QK_bias_transform_rebuild_padding_varlen_rowI6__halfEEvPaS2_PKaPKT_S4_S7_PKiiiiiiiiiiPKfSB_SB_SB_bi:
[----:B------:R-:W-:Y:S08]  /*0000*/  LDC R1, c[0x0][0x37c] ;  /* 0x0000df00ff017b82 */ /* 0x000ff00000000800 */
[----:B------:R-:W0:Y:S01]  /*0010*/  S2UR UR4, SR_CTAID.X ;  /* 0x00000000000479c3 */ /* 0x000e220000002500 */
[----:B------:R-:W1:Y:S01]  /*0020*/  LDCU.64 UR6, c[0x0][0x358] ;  /* 0x00006b00ff0677ac */ /* 0x000e620008000a00 */
[----:B------:R-:W2:Y:S06]  /*0030*/  LDCU UR5, c[0x0][0x404] ;  /* 0x00008080ff0577ac */ /* 0x000eac0008000800 */
[----:B------:R-:W0:Y:S08]  /*0040*/  LDC.64 R18, c[0x0][0x3b8] ;  /* 0x0000ee00ff127b82 */ /* 0x000e300000000a00 */
[----:B------:R-:W3:Y:S08]  /*0050*/  LDC.64 R14, c[0x0][0x390] ;  /* 0x0000e400ff0e7b82 */ /* 0x000ef00000000a00 */
[----:B------:R-:W4:Y:S01]  /*0060*/  LDC R13, c[0x0][0x3c4] ;  /* 0x0000f100ff0d7b82 */ /* 0x000f220000000800 */
[----:B0-----:R-:W-:-:S13]  /*0070*/  ISETP.LE.U32.AND P4, PT, R18, UR4, PT ;  /* 0x0000000412007c0c */ /* 0x001fda000bf83070 */
[----:B------:R-:W1:Y:S08]  /*0080*/  @!P4 LDC.64 R8, c[0x0][0x3e0] ;  /* 0x0000f800ff08cb82 */ /* 0x000e700000000a00 */
[----:B------:R-:W0:Y:S01]  /*0090*/  @!P4 LDC.64 R2, c[0x0][0x3f0] ;  /* 0x0000fc00ff02cb82 */ /* 0x000e220000000a00 */
[----:B-1----:R-:W5:Y:S04]  /*00a0*/  @!P4 LDG.E.CONSTANT R8, desc[UR6][R8.64] ;  /* 0x000000060808c981 */ /* 0x002f68000c1e9900 */
[----:B0-----:R0:W5:Y:S01]  /*00b0*/  @!P4 LDG.E.CONSTANT R7, desc[UR6][R2.64] ;  /* 0x000000060207c981 */ /* 0x001162000c1e9900 */
[----:B------:R-:W1:Y:S01]  /*00c0*/  I2F.U32.RP R6, R18 ;  /* 0x0000001200067306 */ /* 0x000e620000209000 */
[----:B------:R-:W-:-:S02]  /*00d0*/  ISETP.LE.U32.AND P2, PT, R18, UR4, PT ;  /* 0x0000000412007c0c */ /* 0x000fc4000bf43070 */
[----:B------:R-:W-:-:S11]  /*00e0*/  ISETP.NE.U32.AND P3, PT, R18, RZ, PT ;  /* 0x000000ff1200720c */ /* 0x000fd60003f65070 */
[----:B---3--:R-:W3:Y:S01]  /*00f0*/  @P2 LDC R14, c[0x0][0x3a0] ;  /* 0x0000e800ff0e2b82 */ /* 0x008ee20000000800 */
[----:B-1----:R-:W1:Y:S07]  /*0100*/  MUFU.RCP R6, R6 ;  /* 0x0000000600067308 */ /* 0x002e6e0000001000 */
[----:B------:R-:W3:Y:S01]  /*0110*/  @P2 LDC R15, c[0x0][0x3a4] ;  /* 0x0000e900ff0f2b82 */ /* 0x000ee20000000800 */
[----:B-1----:R-:W-:Y:S02]  /*0120*/  VIADD R4, R6, 0xffffffe ;  /* 0x0ffffffe06047836 */ /* 0x002fe40000000000 */
[----:B------:R-:W1:Y:S02]  /*0130*/  S2R R6, SR_TID.X ;  /* 0x0000000000067919 */ /* 0x000e640000002100 */
[----:B------:R2:W4:Y:S02]  /*0140*/  F2I.FTZ.U32.TRUNC.NTZ R5, R4 ;  /* 0x0000000400057305 */ /* 0x000524000021f000 */
[----:B--2---:R-:W-:-:S02]  /*0150*/  IMAD.MOV.U32 R4, RZ, RZ, RZ ;  /* 0x000000ffff047224 */ /* 0x004fc400078e00ff */
[----:B----4-:R-:W-:-:S04]  /*0160*/  IMAD.MOV R11, RZ, RZ, -R5 ;  /* 0x000000ffff0b7224 */ /* 0x010fc800078e0a05 */
[----:B------:R-:W-:-:S04]  /*0170*/  IMAD R11, R11, R18, RZ ;  /* 0x000000120b0b7224 */ /* 0x000fc800078e02ff */
[----:B------:R-:W-:Y:S02]  /*0180*/  IMAD.HI.U32 R0, R5, R11, R4 ;  /* 0x0000000b05007227 */ /* 0x000fe400078e0004 */
[----:B------:R-:W2:Y:S04]  /*0190*/  LDC.64 R4, c[0x0][0x398] ;  /* 0x0000e600ff047b82 */ /* 0x000ea80000000a00 */
[----:B------:R-:W-:-:S04]  /*01a0*/  IMAD.HI.U32 R0, R0, UR4, RZ ;  /* 0x0000000400007c27 */ /* 0x000fc8000f8e00ff */
[----:B0-----:R-:W-:Y:S02]  /*01b0*/  IMAD.MOV R3, RZ, RZ, -R0 ;  /* 0x000000ffff037224 */ /* 0x001fe400078e0a00 */
[----:B-1----:R-:W-:Y:S02]  /*01c0*/  IMAD.SHL.U32 R6, R6, 0x4, RZ ;  /* 0x0000000406067824 */ /* 0x002fe400078e00ff */
[----:B------:R-:W-:-:S05]  /*01d0*/  IMAD R3, R18, R3, UR4 ;  /* 0x0000000412037e24 */ /* 0x000fca000f8e0203 */
[----:B------:R-:W-:Y:S01]  /*01e0*/  ISETP.GE.U32.AND P0, PT, R3, R18, PT ;  /* 0x000000120300720c */ /* 0x000fe20003f06070 */
[----:B--2---:R-:W0:-:S12]  /*01f0*/  @P2 LDC R4, c[0x0][0x3a8] ;  /* 0x0000ea00ff042b82 */ /* 0x004e180000000800 */
[-C--:B------:R-:W-:Y:S01]  /*0200*/  @P0 IADD3 R3, PT, PT, R3, -R18.reuse, RZ ;  /* 0x8000001203030210 */ /* 0x080fe20007ffe0ff */
[----:B------:R-:W-:Y:S01]  /*0210*/  @P0 VIADD R0, R0, 0x1 ;  /* 0x0000000100000836 */ /* 0x000fe20000000000 */
[----:B------:R-:W-:Y:S01]  /*0220*/  ISETP.NE.AND P0, PT, R18, R19, PT ;  /* 0x000000131200720c */ /* 0x000fe20003f05270 */
[----:B------:R-:W0:Y:S01]  /*0230*/  @P2 LDC R5, c[0x0][0x3ac] ;  /* 0x0000eb00ff052b82 */ /* 0x000e220000000800 */
[----:B------:R-:W-:-:S11]  /*0240*/  ISETP.GE.U32.AND P1, PT, R3, R18, PT ;  /* 0x000000120300720c */ /* 0x000fd60003f26070 */
[----:B------:R-:W1:Y:S02]  /*0250*/  @P0 LDC.64 R20, c[0x0][0x3b0] ;  /* 0x0000ec00ff140b82 */ /* 0x000e640000000a00 */
[----:B------:R-:W-:Y:S01]  /*0260*/  @P1 VIADD R0, R0, 0x1 ;  /* 0x0000000100001836 */ /* 0x000fe20000000000 */
[----:B------:R-:W-:-:S05]  /*0270*/  @!P3 LOP3.LUT R0, RZ, R18, RZ, 0x33, !PT ;  /* 0x00000012ff00b212 */ /* 0x000fca00078e33ff */
[----:B------:R-:W-:-:S04]  /*0280*/  IMAD.MOV R3, RZ, RZ, -R0 ;  /* 0x000000ffff037224 */ /* 0x000fc800078e0a00 */
[----:B------:R-:W-:Y:S01]  /*0290*/  IMAD R18, R18, R3, UR4 ;  /* 0x0000000412127e24 */ /* 0x000fe2000f8e0203 */
[----:B------:R-:W2:Y:S01]  /*02a0*/  @P4 LDC.64 R22, c[0x0][0x3e8] ;  /* 0x0000fa00ff164b82 */ /* 0x000ea20000000a00 */
[----:B0-----:R-:W-:Y:S01]  /*02b0*/  IMAD.WIDE.U32 R4, R6, 0x2, R4 ;  /* 0x0000000206047825 */ /* 0x001fe200078e0004 */
[----:B------:R-:W-:Y:S01]  /*02c0*/  IABS R16, R13 ;  /* 0x0000000d00107213 */ /* 0x000fe20000000000 */
[----:B------:R-:W0:Y:S02]  /*02d0*/  LDCU.U8 UR4, c[0x0][0x400] ;  /* 0x00008000ff0477ac */ /* 0x000e240008000000 */
[C---:B------:R-:W-:Y:S01]  /*02e0*/  IMAD R2, R18.reuse, UR5, R6 ;  /* 0x0000000512027c24 */ /* 0x040fe2000f8e0206 */
[----:B------:R-:W4:Y:S04]  /*02f0*/  LDG.E.U16.CONSTANT R11, desc[UR6][R4.64] ;  /* 0x00000006040b7981 */ /* 0x000f28000c1e9500 */
[----:B------:R-:W-:Y:S01]  /*0300*/  SHF.R.S32.HI R3, RZ, 0x2, R2 ;  /* 0x00000002ff037819 */ /* 0x000fe20000011402 */
[----:B-1----:R-:W-:Y:S01]  /*0310*/  @P0 IMAD.WIDE.U32 R20, R18, 0x4, R20 ;  /* 0x0000000412140825 */ /* 0x002fe200078e0014 */
[----:B------:R-:W5:Y:S03]  /*0320*/  LDG.E.U16.CONSTANT R10, desc[UR6][R4.64+0x4] ;  /* 0x00000406040a7981 */ /* 0x000f66000c1e9500 */
[----:B---3--:R-:W-:Y:S01]  /*0330*/  IMAD.WIDE R14, R3, 0x4, R14 ;  /* 0x00000004030e7825 */ /* 0x008fe200078e020e */
[----:B------:R-:W3:Y:S04]  /*0340*/  LDG.E.U16.CONSTANT R17, desc[UR6][R4.64+0x6] ;  /* 0x0000060604117981 */ /* 0x000ee8000c1e9500 */
[----:B------:R1:W5:Y:S01]  /*0350*/  LDG.E.CONSTANT R9, desc[UR6][R14.64] ;  /* 0x000000060e097981 */ /* 0x000362000c1e9900 */
[----:B------:R-:W0:Y:S03]  /*0360*/  @P4 LDC.64 R2, c[0x0][0x3f8] ;  /* 0x0000fe00ff024b82 */ /* 0x000e260000000a00 */
[----:B------:R0:W3:Y:S04]  /*0370*/  @P0 LDG.E.CONSTANT R21, desc[UR6][R20.64] ;  /* 0x0000000614150981 */ /* 0x0000e8000c1e9900 */
[----:B------:R-:W3:Y:S01]  /*0380*/  LDG.E.U16.CONSTANT R12, desc[UR6][R4.64+0x2] ;  /* 0x00000206040c7981 */ /* 0x000ee2000c1e9500 */
[----:B-1----:R-:W1:Y:S03]  /*0390*/  LDC R15, c[0x0][0x3d0] ;  /* 0x0000f400ff0f7b82 */ /* 0x002e660000000800 */
[----:B--2---:R2:W3:Y:S04]  /*03a0*/  @P4 LDG.E.CONSTANT R8, desc[UR6][R22.64] ;  /* 0x0000000616084981 */ /* 0x0044e8000c1e9900 */
[----:B0-----:R0:W3:Y:S01]  /*03b0*/  @P4 LDG.E.CONSTANT R7, desc[UR6][R2.64] ;  /* 0x0000000602074981 */ /* 0x0010e2000c1e9900 */
[----:B-1----:R-:W-:-:S04]  /*03c0*/  IABS R14, R15 ;  /* 0x0000000f000e7213 */ /* 0x002fc80000000000 */
[----:B------:R-:W1:Y:S08]  /*03d0*/  I2F.RP R20, R14 ;  /* 0x0000000e00147306 */ /* 0x000e700000209400 */
[----:B--2---:R-:W2:Y:S08]  /*03e0*/  I2F.RP R22, R16 ;  /* 0x0000001000167306 */ /* 0x004eb00000209400 */
[----:B-1----:R-:W0:Y:S08]  /*03f0*/  MUFU.RCP R20, R20 ;  /* 0x0000001400147308 */ /* 0x002e300000001000 */
[----:B--2---:R-:W1:Y:S01]  /*0400*/  MUFU.RCP R22, R22 ;  /* 0x0000001600167308 */ /* 0x004e620000001000 */
[----:B0-----:R-:W-:-:S07]  /*0410*/  IADD3 R2, PT, PT, R20, 0xffffffe, RZ ;  /* 0x0ffffffe14027810 */ /* 0x001fce0007ffe0ff */
[----:B------:R0:W2:Y:S01]  /*0420*/  F2I.FTZ.U32.TRUNC.NTZ R3, R2 ;  /* 0x0000000200037305 */ /* 0x0000a2000021f000 */
[----:B-1----:R-:W-:-:S07]  /*0430*/  VIADD R4, R22, 0xffffffe ;  /* 0x0ffffffe16047836 */ /* 0x002fce0000000000 */
[----:B------:R-:W1:Y:S01]  /*0440*/  F2I.FTZ.U32.TRUNC.NTZ R5, R4 ;  /* 0x0000000400057305 */ /* 0x000e62000021f000 */
[----:B0-----:R-:W-:Y:S02]  /*0450*/  IMAD.MOV.U32 R2, RZ, RZ, RZ ;  /* 0x000000ffff027224 */ /* 0x001fe400078e00ff */
[----:B--2---:R-:W-:-:S04]  /*0460*/  IMAD.MOV R23, RZ, RZ, -R3 ;  /* 0x000000ffff177224 */ /* 0x004fc800078e0a03 */
[----:B------:R-:W-:Y:S02]  /*0470*/  IMAD R23, R23, R14, RZ ;  /* 0x0000000e17177224 */ /* 0x000fe400078e02ff */
[----:B-1----:R-:W-:Y:S02]  /*0480*/  IMAD.MOV R24, RZ, RZ, -R5 ;  /* 0x000000ffff187224 */ /* 0x002fe400078e0a05 */
[----:B------:R-:W-:-:S03]  /*0490*/  IMAD.HI.U32 R20, R3, R23, R2 ;  /* 0x0000001703147227 */ /* 0x000fc600078e0002 */
[----:B------:R-:W-:Y:S01]  /*04a0*/  MOV R3, R24 ;  /* 0x0000001800037202 */ /* 0x000fe20000000f00 */
[----:B------:R-:W-:-:S04]  /*04b0*/  IMAD.MOV.U32 R4, RZ, RZ, RZ ;  /* 0x000000ffff047224 */ /* 0x000fc800078e00ff */
[----:B------:R-:W-:Y:S01]  /*04c0*/  IMAD R3, R3, R16, RZ ;  /* 0x0000001003037224 */ /* 0x000fe200078e02ff */
[----:B------:R-:W-:-:S03]  /*04d0*/  IABS R25, R6 ;  /* 0x0000000600197213 */ /* 0x000fc60000000000 */
[----:B------:R-:W-:Y:S02]  /*04e0*/  IMAD.HI.U32 R4, R5, R3, R4 ;  /* 0x0000000305047227 */ /* 0x000fe400078e0004 */
[----:B------:R-:W0:Y:S02]  /*04f0*/  LDC.64 R2, c[0x0][0x380] ;  /* 0x0000e000ff027b82 */ /* 0x000e240000000a00 */
[----:B------:R-:W-:-:S04]  /*0500*/  IMAD.HI.U32 R20, R20, R25, RZ ;  /* 0x0000001914147227 */ /* 0x000fc800078e00ff */
[----:B------:R-:W-:-:S04]  /*0510*/  IMAD.MOV R5, RZ, RZ, -R20 ;  /* 0x000000ffff057224 */ /* 0x000fc800078e0a14 */
[----:B------:R-:W-:-:S05]  /*0520*/  IMAD R5, R14, R5, R25 ;  /* 0x000000050e057224 */ /* 0x000fca00078e0219 */
[----:B------:R-:W-:Y:S02]  /*0530*/  ISETP.GT.U32.AND P1, PT, R14, R5, PT ;  /* 0x000000050e00720c */ /* 0x000fe40003f24070 */
[----:B------:R-:W-:Y:S01]  /*0540*/  ISETP.GE.AND P4, PT, R6, RZ, PT ;  /* 0x000000ff0600720c */ /* 0x000fe20003f86270 */
[----:B------:R-:W-:Y:S01]  /*0550*/  UPRMT UR4, UR4, 0x8880, URZ ;  /* 0x0000888004047896 */ /* 0x000fe200080000ff */
[----:B0-----:R-:W0:Y:S01]  /*0560*/  @P2 LDC R2, c[0x0][0x388] ;  /* 0x0000e200ff022b82 */ /* 0x001e220000000800 */
[----:B----4-:R-:W-:-:S07]  /*0570*/  HADD2.F32 R22, -RZ, R11.H0_H0 ;  /* 0x2000000bff167230 */ /* 0x010fce0000004100 */
[----:B------:R-:W1:Y:S01]  /*0580*/  @P2 LDC R3, c[0x0][0x38c] ;  /* 0x0000e300ff032b82 */ /* 0x000e620000000800 */
[----:B-----5:R-:W2:Y:S01]  /*0590*/  I2F.S8 R19, R9 ;  /* 0x0000000900137306 */ /* 0x020ea20000001400 */
[----:B---3--:R-:W-:-:S05]  /*05a0*/  @P0 IMAD.IADD R18, R18, 0x1, R21 ;  /* 0x0000000112120824 */ /* 0x008fca00078e0215 */
[----:B------:R-:W-:-:S05]  /*05b0*/  IABS R27, R18 ;  /* 0x00000012001b7213 */ /* 0x000fca0000000000 */
[----:B------:R-:W-:Y:S01]  /*05c0*/  IMAD.HI.U32 R4, R4, R27, RZ ;  /* 0x0000001b04047227 */ /* 0x000fe200078e00ff */
[----:B------:R-:W-:Y:S08]  /*05d0*/  I2F.S8 R23, R9.B1 ;  /* 0x1000000900177306 */ /* 0x000ff00000001400 */
[----:B------:R-:W3:Y:S08]  /*05e0*/  I2F.S8 R21, R9.B2 ;  /* 0x2000000900157306 */ /* 0x000ef00000001400 */
[----:B------:R4:W5:Y:S01]  /*05f0*/  I2F.S8 R11, R9.B3 ;  /* 0x30000009000b7306 */ /* 0x0009620000001400 */
[----:B------:R-:W-:-:S02]  /*0600*/  HADD2.F32 R24, -RZ, R10.H0_H0 ;  /* 0x2000000aff187230 */ /* 0x000fc40000004100 */
[----:B------:R-:W-:Y:S01]  /*0610*/  HADD2.F32 R12, -RZ, R12.H0_H0 ;  /* 0x2000000cff0c7230 */ /* 0x000fe20000004100 */
[----:B------:R-:W-:Y:S02]  /*0620*/  @!P1 IADD3 R5, PT, PT, R5, -R14, RZ ;  /* 0x8000000e05059210 */ /* 0x000fe40007ffe0ff */
[----:B------:R-:W-:Y:S02]  /*0630*/  ISETP.GE.AND P5, PT, R18, RZ, PT ;  /* 0x000000ff1200720c */ /* 0x000fe40003fa6270 */
[----:B------:R-:W-:Y:S01]  /*0640*/  ISETP.GT.U32.AND P2, PT, R14, R5, PT ;  /* 0x000000050e00720c */ /* 0x000fe20003f44070 */
[----:B------:R-:W-:Y:S01]  /*0650*/  IMAD.IADD R14, R5, 0x1, -R14 ;  /* 0x00000001050e7824 */ /* 0x000fe200078e0a0e */
[----:B------:R-:W-:-:S04]  /*0660*/  UISETP.NE.AND UP0, UPT, UR4, URZ, UPT ;  /* 0x000000ff0400728c */ /* 0x000fc8000bf05270 */
[----:B------:R-:W-:Y:S02]  /*0670*/  SEL R14, R14, R5, !P2 ;  /* 0x000000050e0e7207 */ /* 0x000fe40005000000 */
[----:B------:R-:W-:Y:S02]  /*0680*/  ISETP.NE.AND P3, PT, R15, RZ, PT ;  /* 0x000000ff0f00720c */ /* 0x000fe40003f65270 */
[----:B------:R-:W-:Y:S01]  /*0690*/  ISETP.NE.AND P2, PT, R13, RZ, PT ;  /* 0x000000ff0d00720c */ /* 0x000fe20003f45270 */
[----:B------:R-:W-:Y:S02]  /*06a0*/  @!P4 IMAD.MOV R14, RZ, RZ, -R14 ;  /* 0x000000ffff0ec224 */ /* 0x000fe400078e0a0e */
[----:B--2---:R-:W-:Y:S01]  /*06b0*/  FFMA.FTZ R22, R19, R8, R22 ;  /* 0x0000000813167223 */ /* 0x004fe20000010016 */
[----:B------:R-:W-:-:S04]  /*06c0*/  IMAD.MOV R19, RZ, RZ, -R4 ;  /* 0x000000ffff137224 */ /* 0x000fc800078e0a04 */
[----:B----4-:R-:W-:-:S05]  /*06d0*/  IMAD R9, R16, R19, R27 ;  /* 0x0000001310097224 */ /* 0x010fca00078e021b */
[----:B------:R-:W-:Y:S01]  /*06e0*/  ISETP.GT.U32.AND P0, PT, R16, R9, PT ;  /* 0x000000091000720c */ /* 0x000fe20003f04070 */
[-C--:B------:R-:W-:Y:S01]  /*06f0*/  FMUL.FTZ R10, R22, R7.reuse ;  /* 0x00000007160a7220 */ /* 0x080fe20000410000 */
[----:B------:R-:W-:Y:S02]  /*0700*/  HADD2.F32 R22, -RZ, R17.H0_H0 ;  /* 0x20000011ff167230 */ /* 0x000fe40000004100 */
[-C--:B---3--:R-:W-:Y:S01]  /*0710*/  FFMA.FTZ R24, R21, R8.reuse, R24 ;  /* 0x0000000815187223 */ /* 0x088fe20000010018 */
[-C--:B------:R-:W-:Y:S02]  /*0720*/  FFMA.FTZ R12, R23, R8.reuse, R12 ;  /* 0x00000008170c7223 */ /* 0x080fe4000001000c */
[----:B-----5:R-:W-:Y:S01]  /*0730*/  FFMA.FTZ R22, R11, R8, R22 ;  /* 0x000000080b167223 */ /* 0x020fe20000010016 */
[----:B------:R-:W-:-:S03]  /*0740*/  FMUL.FTZ R8, R24, R7 ;  /* 0x0000000718087220 */ /* 0x000fc60000410000 */
[----:B------:R-:W-:Y:S02]  /*0750*/  FMUL.FTZ R17, R22, R7 ;  /* 0x0000000716117220 */ /* 0x000fe40000410000 */
[--C-:B------:R-:W-:Y:S01]  /*0760*/  @!P0 IMAD.IADD R9, R9, 0x1, -R16.reuse ;  /* 0x0000000109098824 */ /* 0x100fe200078e0a10 */
[----:B------:R-:W2:Y:S04]  /*0770*/  F2I.S8.NTZ R10, R10 ;  /* 0x0000000a000a7305 */ /* 0x000ea80000202100 */
[----:B------:R-:W-:Y:S01]  /*0780*/  ISETP.GT.U32.AND P6, PT, R16, R9, PT ;  /* 0x000000091000720c */ /* 0x000fe20003fc4070 */
[----:B------:R-:W-:-:S03]  /*0790*/  IMAD.IADD R16, R9, 0x1, -R16 ;  /* 0x0000000109107824 */ /* 0x000fc600078e0a10 */
[----:B------:R-:W3:Y:S01]  /*07a0*/  F2I.S8.NTZ R8, R8 ;  /* 0x0000000800087305 */ /* 0x000ee20000202100 */
[----:B------:R-:W-:Y:S01]  /*07b0*/  FMUL.FTZ R12, R12, R7 ;  /* 0x000000070c0c7220 */ /* 0x000fe20000410000 */
[----:B------:R-:W-:-:S06]  /*07c0*/  SEL R19, R16, R9, !P6 ;  /* 0x0000000910137207 */ /* 0x000fcc0007000000 */
[----:B------:R-:W4:Y:S01]  /*07d0*/  F2I.S8.NTZ R17, R17 ;  /* 0x0000001100117305 */ /* 0x000f220000202100 */
[----:B------:R-:W-:Y:S02]  /*07e0*/  LOP3.LUT R11, RZ, R15, RZ, 0x33, !PT ;  /* 0x0000000fff0b7212 */ /* 0x000fe400078e33ff */
[----:B------:R-:W-:-:S05]  /*07f0*/  @!P5 IADD3 R19, PT, PT, -R19, RZ, RZ ;  /* 0x000000ff1313d210 */ /* 0x000fca0007ffe1ff */
[----:B------:R5:W0:Y:S01]  /*0800*/  F2I.S8.NTZ R7, R12 ;  /* 0x0000000c00077305 */ /* 0x000a220000202100 */
[----:B------:R-:W-:Y:S02]  /*0810*/  SEL R14, R11, R14, !P3 ;  /* 0x0000000e0b0e7207 */ /* 0x000fe40005800000 */
[----:B-----5:R-:W-:-:S04]  /*0820*/  LOP3.LUT R12, RZ, R13, RZ, 0x33, !PT ;  /* 0x0000000dff0c7212 */ /* 0x020fc800078e33ff */
[----:B------:R-:W-:Y:S01]  /*0830*/  SEL R16, R12, R19, !P2 ;  /* 0x000000130c107207 */ /* 0x000fe20005000000 */
[----:B-1234-:R-:W-:Y:S06]  /*0840*/  BRA.U !UP0, `(.L_x_73) ;  /* 0x0000000108347547 */ /* 0x01efec000b800000 */
[----:B------:R-:W-:-:S13]  /*0850*/  ISETP.NE.AND P4, PT, R0, 0x1, PT ;  /* 0x000000010000780c */ /* 0x000fda0003f85270 */
[----:B------:R-:W-:-:S05]  /*0860*/  @P4 LOP3.LUT R19, R14, 0x1f, RZ, 0xc0, !PT ;  /* 0x0000001f0e134812 */ /* 0x000fca00078ec0ff */
[----:B------:R-:W-:Y:S01]  /*0870*/  @P4 IMAD R0, R16, 0x20, R19 ;  /* 0x0000002010004824 */ /* 0x000fe200078e0213 */
[----:B------:R-:W-:Y:S06]  /*0880*/  @P4 BRA `(.L_x_74) ;  /* 0x0000000000704947 */ /* 0x000fec0003800000 */
[----:B------:R-:W-:Y:S02]  /*0890*/  SHF.R.U32.HI R0, RZ, 0x2, R16 ;  /* 0x00000002ff007819 */ /* 0x000fe40000011610 */
[C---:B------:R-:W-:Y:S01]  /*08a0*/  LOP3.LUT R19, R16.reuse, 0x7ffffe1, RZ, 0xc0, !PT ;  /* 0x07ffffe110137812 */ /* 0x040fe200078ec0ff */
[----:B------:R-:W-:Y:S01]  /*08b0*/  IMAD.SHL.U32 R16, R16, 0x80, RZ ;  /* 0x0000008010107824 */ /* 0x000fe200078e00ff */
[----:B------:R-:W-:Y:S02]  /*08c0*/  LOP3.LUT R21, R14, 0x1f, RZ, 0xc0, !PT ;  /* 0x0000001f0e157812 */ /* 0x000fe400078ec0ff */
[----:B------:R-:W-:Y:S02]  /*08d0*/  LOP3.LUT R0, R19, 0x6, R0, 0xf8, !PT ;  /* 0x0000000613007812 */ /* 0x000fe400078ef800 */
[----:B------:R-:W-:-:S05]  /*08e0*/  LOP3.LUT R19, R16, 0x300, RZ, 0xc0, !PT ;  /* 0x0000030010137812 */ /* 0x000fca00078ec0ff */
[----:B------:R-:W-:-:S05]  /*08f0*/  IMAD R0, R0, 0x20, R19 ;  /* 0x0000002000007824 */ /* 0x000fca00078e0213 */
[----:B------:R-:W-:Y:S01]  /*0900*/  IADD3 R0, PT, PT, R21, R0, RZ ;  /* 0x0000000015007210 */ /* 0x000fe20007ffe0ff */
[----:B------:R-:W-:Y:S06]  /*0910*/  BRA `(.L_x_74) ;  /* 0x00000000004c7947 */ /* 0x000fec0003800000 */
.L_x_73:
[----:B------:R-:W-:-:S13]  /*0920*/  ISETP.NE.AND P4, PT, R0, 0x1, PT ;  /* 0x000000010000780c */ /* 0x000fda0003f85270 */
[----:B------:R-:W-:-:S05]  /*0930*/  @P4 LOP3.LUT R19, R14, 0x1f, RZ, 0xc0, !PT ;  /* 0x0000001f0e134812 */ /* 0x000fca00078ec0ff */
[----:B------:R-:W-:Y:S01]  /*0940*/  @P4 IMAD R0, R16, 0x20, R19 ;  /* 0x0000002010004824 */ /* 0x000fe200078e0213 */
[----:B------:R-:W-:Y:S06]  /*0950*/  @P4 BRA `(.L_x_74) ;  /* 0x00000000003c4947 */ /* 0x000fec0003800000 */
[----:B------:R-:W-:Y:S01]  /*0960*/  SHF.R.S32.HI R19, RZ, 0x1f, R16 ;  /* 0x0000001fff137819 */ /* 0x000fe20000011410 */
[----:B------:R-:W-:Y:S01]  /*0970*/  IMAD.SHL.U32 R24, R16, 0x80, RZ ;  /* 0x0000008010187824 */ /* 0x000fe200078e00ff */
[----:B------:R-:W-:Y:S02]  /*0980*/  SHF.R.U32.HI R0, RZ, 0x3, R14 ;  /* 0x00000003ff007819 */ /* 0x000fe4000001160e */
[----:B------:R-:W-:Y:S02]  /*0990*/  LEA.HI R19, R19, R16, RZ, 0x3 ;  /* 0x0000001013137211 */ /* 0x000fe400078f18ff */
[----:B------:R-:W-:Y:S02]  /*09a0*/  LOP3.LUT R21, R14, 0x4, RZ, 0xc0, !PT ;  /* 0x000000040e157812 */ /* 0x000fe400078ec0ff */
[----:B------:R-:W-:Y:S02]  /*09b0*/  LOP3.LUT R23, R19, 0x7ffffff8, RZ, 0xc0, !PT ;  /* 0x7ffffff813177812 */ /* 0x000fe400078ec0ff */
[----:B------:R-:W-:-:S02]  /*09c0*/  LOP3.LUT R19, R0, 0x3, RZ, 0xc0, !PT ;  /* 0x0000000300137812 */ /* 0x000fc400078ec0ff */
[----:B------:R-:W-:Y:S01]  /*09d0*/  LOP3.LUT R0, R24, 0x80, RZ, 0xc0, !PT ;  /* 0x0000008018007812 */ /* 0x000fe200078ec0ff */
[----:B------:R-:W-:Y:S01]  /*09e0*/  IMAD.IADD R22, R16, 0x1, -R23 ;  /* 0x0000000110167824 */ /* 0x000fe200078e0a17 */
[----:B------:R-:W-:Y:S02]  /*09f0*/  LOP3.LUT R19, R19, 0x7fffff8, R16, 0xf8, !PT ;  /* 0x07fffff813137812 */ /* 0x000fe400078ef810 */
[----:B------:R-:W-:Y:S02]  /*0a00*/  LOP3.LUT R16, R14, 0x3, RZ, 0xc0, !PT ;  /* 0x000000030e107812 */ /* 0x000fe400078ec0ff */
[----:B------:R-:W-:Y:S02]  /*0a10*/  LEA.HI R21, R22, R21, RZ, 0x1f ;  /* 0x0000001516157211 */ /* 0x000fe400078ff8ff */
[----:B------:R-:W-:-:S03]  /*0a20*/  LEA R0, R19, R0, 0x5 ;  /* 0x0000000013007211 */ /* 0x000fc600078e28ff */
[----:B------:R-:W-:-:S04]  /*0a30*/  IMAD R21, R21, 0x4, R16 ;  /* 0x0000000415157824 */ /* 0x000fc800078e0210 */
[----:B------:R-:W-:-:S07]  /*0a40*/  IMAD.IADD R0, R0, 0x1, R21 ;  /* 0x0000000100007824 */ /* 0x000fce00078e0215 */
.L_x_74:
[----:B------:R-:W1:Y:S01]  /*0a50*/  LDC R16, c[0x0][0x3d8] ;  /* 0x0000f600ff107b82 */ /* 0x000e620000000800 */
[----:B------:R-:W-:Y:S01]  /*0a60*/  IABS R22, R13 ;  /* 0x0000000d00167213 */ /* 0x000fe20000000000 */
[----:B------:R-:W-:Y:S01]  /*0a70*/  @!P1 VIADD R20, R20, 0x1 ;  /* 0x0000000114149836 */ /* 0x000fe20000000000 */
[-C--:B------:R-:W-:Y:S01]  /*0a80*/  IABS R19, R15.reuse ;  /* 0x0000000f00137213 */ /* 0x080fe20000000000 */
[----:B------:R-:W2:Y:S01]  /*0a90*/  LDCU UR4, c[0x0][0x3cc] ;  /* 0x00007980ff0477ac */ /* 0x000ea20008000800 */
[----:B------:R-:W-:Y:S02]  /*0aa0*/  ISETP.GE.U32.AND P6, PT, R9, R22, PT ;  /* 0x000000160900720c */ /* 0x000fe40003fc6070 */
[----:B------:R-:W-:Y:S01]  /*0ab0*/  @!P0 IADD3 R4, PT, PT, R4, 0x1, RZ ;  /* 0x0000000104048810 */ /* 0x000fe20007ffe0ff */
[----:B------:R-:W-:Y:S01]  /*0ac0*/  IMAD.MOV.U32 R22, RZ, RZ, R19 ;  /* 0x000000ffff167224 */ /* 0x000fe200078e0013 */
[----:B------:R-:W-:Y:S02]  /*0ad0*/  LOP3.LUT R6, R6, R15, RZ, 0x3c, !PT ;  /* 0x0000000f06067212 */ /* 0x000fe400078e3cff */
[----:B------:R-:W-:-:S02]  /*0ae0*/  LOP3.LUT R18, R18, R13, RZ, 0x3c, !PT ;  /* 0x0000000d12127212 */ /* 0x000fc400078e3cff */
[----:B------:R-:W-:Y:S02]  /*0af0*/  ISETP.GE.U32.AND P5, PT, R5, R22, PT ;  /* 0x000000160500720c */ /* 0x000fe40003fa6070 */
[----:B------:R-:W-:Y:S02]  /*0b00*/  ISETP.GE.AND P0, PT, R18, RZ, PT ;  /* 0x000000ff1200720c */ /* 0x000fe40003f06270 */
[----:B------:R-:W-:Y:S01]  /*0b10*/  LOP3.LUT R14, R14, 0xfe0, RZ, 0xc0, !PT ;  /* 0x00000fe00e0e7812 */ /* 0x000fe200078ec0ff */
[----:B------:R-:W-:Y:S01]  /*0b20*/  @P6 VIADD R4, R4, 0x1 ;  /* 0x0000000104046836 */ /* 0x000fe20000000000 */
[----:B------:R-:W-:Y:S02]  /*0b30*/  ISETP.GE.AND P6, PT, R6, RZ, PT ;  /* 0x000000ff0600720c */ /* 0x000fe40003fc6270 */
[----:B------:R-:W3:Y:S01]  /*0b40*/  LDC R6, c[0x0][0x3c8] ;  /* 0x0000f200ff067b82 */ /* 0x000ee20000000800 */
[----:B------:R-:W-:Y:S02]  /*0b50*/  PRMT R8, R8, 0x3340, R17 ;  /* 0x0000334008087816 */ /* 0x000fe40000000011 */
[----:B0-----:R-:W-:-:S02]  /*0b60*/  PRMT R7, R10, 0x3340, R7 ;  /* 0x000033400a077816 */ /* 0x001fc40000000007 */
[----:B------:R-:W-:Y:S02]  /*0b70*/  @P5 VIADD R20, R20, 0x1 ;  /* 0x0000000114145836 */ /* 0x000fe40000000000 */
[----:B------:R-:W-:Y:S01]  /*0b80*/  @!P0 IADD3 R4, PT, PT, -R4, RZ, RZ ;  /* 0x000000ff04048210 */ /* 0x000fe20007ffe1ff */
[----:B-1----:R-:W0:Y:S01]  /*0b90*/  @P4 LDC R16, c[0x0][0x3d4] ;  /* 0x0000f500ff104b82 */ /* 0x002e220000000800 */
[----:B------:R-:W-:Y:S02]  /*0ba0*/  PRMT R7, R7, 0x5410, R8 ;  /* 0x0000541007077816 */ /* 0x000fe40000000008 */
[----:B------:R-:W-:Y:S01]  /*0bb0*/  @!P6 IMAD.MOV R20, RZ, RZ, -R20 ;  /* 0x000000ffff14e224 */ /* 0x000fe200078e0a14 */
[----:B------:R-:W-:-:S04]  /*0bc0*/  SEL R4, R12, R4, !P2 ;  /* 0x000000040c047207 */ /* 0x000fc80005000000 */
[----:B------:R-:W-:-:S05]  /*0bd0*/  SEL R11, R11, R20, !P3 ;  /* 0x000000140b0b7207 */ /* 0x000fca0005800000 */
[----:B--2---:R-:W-:Y:S01]  /*0be0*/  IMAD R11, R4, UR4, R11 ;  /* 0x00000004040b7c24 */ /* 0x004fe2000f8e020b */
[----:B---3--:R-:W-:-:S03]  /*0bf0*/  SEL R13, R6, R13, !P4 ;  /* 0x0000000d060d7207 */ /* 0x008fc60006000000 */
[----:B0-----:R-:W-:-:S04]  /*0c00*/  IMAD R16, R16, R11, RZ ;  /* 0x0000000b10107224 */ /* 0x001fc800078e02ff */
[----:B------:R-:W-:-:S04]  /*0c10*/  IMAD R13, R14, R13, R16 ;  /* 0x0000000d0e0d7224 */ /* 0x000fc800078e0210 */
[----:B------:R-:W-:-:S05]  /*0c20*/  IMAD.IADD R0, R13, 0x1, R0 ;  /* 0x000000010d007824 */ /* 0x000fca00078e0200 */
[----:B------:R-:W-:-:S05]  /*0c30*/  SHF.R.S32.HI R5, RZ, 0x2, R0 ;  /* 0x00000002ff057819 */ /* 0x000fca0000011400 */
[----:B------:R-:W-:-:S05]  /*0c40*/  IMAD.WIDE R2, R5, 0x4, R2 ;  /* 0x0000000405027825 */ /* 0x000fca00078e0202 */
[----:B------:R-:W-:Y:S01]  /*0c50*/  STG.E desc[UR6][R2.64], R7 ;  /* 0x0000000702007986 */ /* 0x000fe2000c101906 */
[----:B------:R-:W-:Y:S05]  /*0c60*/  EXIT ;  /* 0x000000000000794d */ /* 0x000fea0003800000 */
.L_x_75:
        /* <DEDUP_REMOVED lines=9> */
.L_x_137:


//--------------------- .text._ZN17fastertransformer48add_QK_bias_transform_rebuild_padding_varlen_rowIfEEvPaS1_PKaPKT_S3_S6_PKiiiiiiiiiiPKfSA_SA_SA_bi --------------------------
	.section	.text._ZN17fastertransformer48add_QK_bias_transform_rebuild_padding_varlen_rowIfEEvPaS1_PKaPKT_S3_S6_PKiiiiiiiiiiPKfSA_SA_SA_bi,"ax",@progbits
	.align	128
        .global         _ZN17fastertransformer48add_QK_bias_transform_rebuild_padding_varlen_rowIfEEvPaS1_PKaPKT_S3_S6_PKiiiiiiiiiiPKfSA_SA_SA_bi
        .type           _ZN17fastertransformer48add_QK_bias_transform_rebuild_padding_varlen_rowIfEEvPaS1_PKaPKT_S3_S6_PKiiiiiiiiiiPKfSA_SA_SA_bi,@function
        .size           _ZN17fastertransformer48add_QK_bias_transform_rebuild_padding_varlen_rowIfEEvPaS1_PKaPKT_S3_S6_PKiiiiiiiiiiPKfSA_SA_SA_bi,(.L_x_138 - _ZN17fastertransformer48add_QK_bias_transform_rebuild_padding_varlen_rowIfEEvPaS1_PKaPKT_S3_S6_PKiiiiiiiiiiPKfSA_SA_SA_bi)
        .other          _ZN17fastertransformer48add_QK_bias_transform_rebuild_padding_varlen_rowIfEEvPaS1_PKaPKT_S3_S6_PKiiiiiiiiiiPKfSA_SA_SA_bi,@"STO_CUDA_ENTRY STV_DEFAULT"
_ZN17fastertransformer48add_QK_bias_transform_rebuild_padding_varlen_rowIfEEvPaS1_PKaPKT_S3_S6_PKiiiiiiiiiiPKfSA_SA_SA_bi:
.text._ZN17fastertransformer48add_QK_bias_transform_rebuild_padding_varlen_rowIfEEvPaS1_PKaPKT_S3_S6_PKiiiiiiiiiiPKfSA_SA_SA_bi:
[----:B------:R-:W-:Y:S08]  /*0000*/  LDC R1, c[0x0][0x37c] ;  /* 0x0000df00ff017b82 */ /* 0x000ff00000000800 */
[----:B------:R-:W0:Y:S01]  /*0010*/  S2UR UR4, SR_CTAID.X ;  /* 0x00000000000479c3 */ /* 0x000e220000002500 */
[----:B------:R-:W1:Y:S01]  /*0020*/  LDCU.64 UR6, c[0x0][0x358] ;  /* 0x00006b00ff0677ac */ /* 0x000e620008000a00 */
[----:B------:R-:W2:Y:S06]  /*0030*/  LDCU UR5, c[0x0][0x404] ;  /* 0x00008080ff0577ac */ /* 0x000eac0008000800 */
[----:B------:R-:W0:Y:S02]  /*0040*/  LDC.64 R2, c[0x0][0x3b8] ;  /* 0x0000ee00ff027b82 */ /* 0x000e240000000a00 */
[----:B0-----:R-:W-:-:S13]  /*0050*/  ISETP.LE.U32.AND P4, PT, R2, UR4, PT ;  /* 0x0000000402007c0c */ /* 0x001fda000bf83070 */
[----:B------:R-:W1:Y:S08]  /*0060*/  @!P4 LDC.64 R4, c[0x0][0x3e0] ;  /* 0x0000f800ff04cb82 */ /* 0x000e700000000a00 */
[----:B------:R-:W0:Y:S01]  /*0070*/  @!P4 LDC.64 R8, c[0x0][0x3f0] ;  /* 0x0000fc00ff08cb82 */ /* 0x000e220000000a00 */
[----:B-1----:R1:W3:Y:S04]  /*0080*/  @!P4 LDG.E.CONSTANT R7, desc[UR6][R4.64] ;  /* 0x000000060407c981 */ /* 0x0022e8000c1e9900 */
[----:B0-----:R2:W4:Y:S01]  /*0090*/  @!P4 LDG.E.CONSTANT R8, desc[UR6][R8.64] ;  /* 0x000000060808c981 */ /* 0x001522000c1e9900 */
[----:B------:R-:W0:Y:S01]  /*00a0*/  I2F.U32.RP R0, R2 ;  /* 0x0000000200007306 */ /* 0x000e220000209000 */
[----:B------:R-:W-:-:S02]  /*00b0*/  ISETP.NE.U32.AND P3, PT, R2, RZ, PT ;  /* 0x000000ff0200720c */ /* 0x000fc40003f65070 */
[----:B------:R-:W-:-:S05]  /*00c0*/  ISETP.LE.U32.AND P2, PT, R2, UR4, PT ;  /* 0x0000000402007c0c */ /* 0x000fca000bf43070 */
[----:B0-----:R-:W0:Y:S02]  /*00d0*/  MUFU.RCP R0, R0 ;  /* 0x0000000000007308 */ /* 0x001e240000001000 */
[----:B0-----:R-:W-:Y:S02]  /*00e0*/  VIADD R10, R0, 0xffffffe ;  /* 0x0ffffffe000a7836 */ /* 0x001fe40000000000 */
[----:B------:R-:W0:Y:S04]  /*00f0*/  S2R R0, SR_TID.X ;  /* 0x0000000000007919 */ /* 0x000e280000002100 */
[----:B------:R5:W1:Y:S02]  /*0100*/  F2I.FTZ.U32.TRUNC.NTZ R11, R10 ;  /* 0x0000000a000b7305 */ /* 0x000a64000021f000 */
[----:B-----5:R-:W-:-:S02]  /*0110*/  IMAD.MOV.U32 R10, RZ, RZ, RZ ;  /* 0x000000ffff0a7224 */ /* 0x020fc400078e00ff */
[----:B-1----:R-:W-:-:S04]  /*0120*/  IMAD.MOV R13, RZ, RZ, -R11 ;  /* 0x000000ffff0d7224 */ /* 0x002fc800078e0a0b */
[----:B------:R-:W-:-:S04]  /*0130*/  IMAD R13, R13, R2, RZ ;  /* 0x000000020d0d7224 */ /* 0x000fc800078e02ff */
[----:B------:R-:W-:Y:S02]  /*0140*/  IMAD.HI.U32 R6, R11, R13, R10 ;  /* 0x0000000d0b067227 */ /* 0x000fe400078e000a */
[----:B------:R-:W1:Y:S04]  /*0150*/  LDC.64 R10, c[0x0][0x390] ;  /* 0x0000e400ff0a7b82 */ /* 0x000e680000000a00 */
[----:B------:R-:W-:-:S04]  /*0160*/  IMAD.HI.U32 R6, R6, UR4, RZ ;  /* 0x0000000406067c27 */ /* 0x000fc8000f8e00ff */
[----:B------:R-:W-:Y:S02]  /*0170*/  IMAD.MOV R5, RZ, RZ, -R6 ;  /* 0x000000ffff057224 */ /* 0x000fe400078e0a06 */
[----:B0-----:R-:W-:Y:S02]  /*0180*/  IMAD.SHL.U32 R0, R0, 0x4, RZ ;  /* 0x0000000400007824 */ /* 0x001fe400078e00ff */
[----:B------:R-:W-:-:S05]  /*0190*/  IMAD R5, R2, R5, UR4 ;  /* 0x0000000402057e24 */ /* 0x000fca000f8e0205 */
[----:B------:R-:W-:Y:S01]  /*01a0*/  ISETP.GE.U32.AND P0, PT, R5, R2, PT ;  /* 0x000000020500720c */ /* 0x000fe20003f06070 */
[----:B-1----:R-:W0:-:S12]  /*01b0*/  @P2 LDC R10, c[0x0][0x3a0] ;  /* 0x0000e800ff0a2b82 */ /* 0x002e180000000800 */
[----:B------:R-:W-:Y:S02]  /*01c0*/  @P0 IMAD.IADD R5, R5, 0x1, -R2 ;  /* 0x0000000105050824 */ /* 0x000fe400078e0a02 */
[----:B------:R-:W-:Y:S01]  /*01d0*/  @P0 VIADD R6, R6, 0x1 ;  /* 0x0000000106060836 */ /* 0x000fe20000000000 */
[----:B------:R-:W-:Y:S01]  /*01e0*/  ISETP.NE.AND P0, PT, R2, R3, PT ;  /* 0x000000030200720c */ /* 0x000fe20003f05270 */
[----:B------:R-:W0:Y:S01]  /*01f0*/  @P2 LDC R11, c[0x0][0x3a4] ;  /* 0x0000e900ff0b2b82 */ /* 0x000e220000000800 */
[----:B------:R-:W-:-:S07]  /*0200*/  ISETP.GE.U32.AND P1, PT, R5, R2, PT ;  /* 0x000000020500720c */ /* 0x000fce0003f26070 */
[----:B------:R-:W1:Y:S06]  /*0210*/  LDC.64 R4, c[0x0][0x398] ;  /* 0x0000e600ff047b82 */ /* 0x000e6c0000000a00 */
[----:B------:R-:W-:Y:S02]  /*0220*/  @P1 IADD3 R6, PT, PT, R6, 0x1, RZ ;  /* 0x0000000106061810 */ /* 0x000fe40007ffe0ff */
[----:B------:R-:W-:-:S05]  /*0230*/  @!P3 LOP3.LUT R6, RZ, R2, RZ, 0x33, !PT ;  /* 0x00000002ff06b212 */ /* 0x000fca00078e33ff */
[----:B------:R-:W-:-:S04]  /*0240*/  IMAD.MOV R17, RZ, RZ, -R6 ;  /* 0x000000ffff117224 */ /* 0x000fc800078e0a06 */
[----:B------:R-:W-:Y:S01]  /*0250*/  IMAD R17, R2, R17, UR4 ;  /* 0x0000000402117e24 */ /* 0x000fe2000f8e0211 */
[----:B------:R-:W5:Y:S01]  /*0260*/  @P4 LDC.64 R20, c[0x0][0x3e8] ;  /* 0x0000fa00ff144b82 */ /* 0x000f620000000a00 */
[----:B------:R-:W5:Y:S02]  /*0270*/  LDCU.U8 UR4, c[0x0][0x400] ;  /* 0x00008000ff0477ac */ /* 0x000f640008000000 */
[----:B--2---:R-:W-:-:S05]  /*0280*/  IMAD R9, R17, UR5, R0 ;  /* 0x0000000511097c24 */ /* 0x004fca000f8e0200 */
[----:B------:R-:W2:Y:S01]  /*0290*/  @P0 LDC.64 R2, c[0x0][0x3b0] ;  /* 0x0000ec00ff020b82 */ /* 0x000ea20000000a00 */
[----:B------:R-:W-:-:S05]  /*02a0*/  SHF.R.S32.HI R9, RZ, 0x2, R9 ;  /* 0x00000002ff097819 */ /* 0x000fca0000011409 */
[----:B0-----:R-:W-:Y:S02]  /*02b0*/  IMAD.WIDE R10, R9, 0x4, R10 ;  /* 0x00000004090a7825 */ /* 0x001fe400078e020a */
[----:B-1----:R-:W0:Y:S03]  /*02c0*/  @P2 LDC R4, c[0x0][0x3a8] ;  /* 0x0000ea00ff042b82 */ /* 0x002e260000000800 */
[----:B------:R1:W3:Y:S05]  /*02d0*/  LDG.E.CONSTANT R19, desc[UR6][R10.64] ;  /* 0x000000060a137981 */ /* 0x0002ea000c1e9900 */
[----:B------:R-:W0:Y:S01]  /*02e0*/  @P2 LDC R5, c[0x0][0x3ac] ;  /* 0x0000eb00ff052b82 */ /* 0x000e220000000800 */
[----:B--2---:R-:W-:-:S07]  /*02f0*/  @P0 IMAD.WIDE.U32 R2, R17, 0x4, R2 ;  /* 0x0000000411020825 */ /* 0x004fce00078e0002 */
[----:B------:R-:W2:Y:S01]  /*0300*/  @P4 LDC.64 R22, c[0x0][0x3f8] ;  /* 0x0000fe00ff164b82 */ /* 0x000ea20000000a00 */
[----:B------:R-:W4:Y:S07]  /*0310*/  @P0 LDG.E.CONSTANT R2, desc[UR6][R2.64] ;  /* 0x0000000602020981 */ /* 0x000f2e000c1e9900 */
[----:B------:R-:W2:Y:S01]  /*0320*/  LDC R9, c[0x0][0x3d0] ;  /* 0x0000f400ff097b82 */ /* 0x000ea20000000800 */
[----:B0-----:R-:W-:-:S07]  /*0330*/  IMAD.WIDE.U32 R4, R0, 0x4, R4 ;  /* 0x0000000400047825 */ /* 0x001fce00078e0004 */
[----:B-1----:R-:W0:Y:S01]  /*0340*/  LDC R10, c[0x0][0x3c4] ;  /* 0x0000f100ff0a7b82 */ /* 0x002e220000000800 */
[----:B------:R-:W4:Y:S04]  /*0350*/  LDG.E.CONSTANT R16, desc[UR6][R4.64] ;  /* 0x0000000604107981 */ /* 0x000f28000c1e9900 */
[----:B------:R-:W4:Y:S04]  /*0360*/  LDG.E.CONSTANT R12, desc[UR6][R4.64+0x8] ;  /* 0x00000806040c7981 */ /* 0x000f28000c1e9900 */
[----:B------:R-:W4:Y:S04]  /*0370*/  LDG.E.CONSTANT R14, desc[UR6][R4.64+0xc] ;  /* 0x00000c06040e7981 */ /* 0x000f28000c1e9900 */
[----:B------:R-:W4:Y:S04]  /*0380*/  LDG.E.CONSTANT R18, desc[UR6][R4.64+0x4] ;  /* 0x0000040604127981 */ /* 0x000f28000c1e9900 */
[----:B-----5:R1:W5:Y:S04]  /*0390*/  @P4 LDG.E.CONSTANT R7, desc[UR6][R20.64] ;  /* 0x0000000614074981 */ /* 0x020368000c1e9900 */
[----:B--2---:R2:W5:Y:S01]  /*03a0*/  @P4 LDG.E.CONSTANT R8, desc[UR6][R22.64] ;  /* 0x0000000616084981 */ /* 0x004562000c1e9900 */
[----:B------:R-:W-:-:S02]  /*03b0*/  IABS R11, R9 ;  /* 0x00000009000b7213 */ /* 0x000fc40000000000 */
[----:B0-----:R-:W-:Y:S02]  /*03c0*/  IABS R13, R10 ;  /* 0x0000000a000d7213 */ /* 0x001fe40000000000 */
[----:B------:R-:W0:Y:S08]  /*03d0*/  I2F.RP R24, R11 ;  /* 0x0000000b00187306 */ /* 0x000e300000209400 */
[----:B-1----:R-:W1:Y:S08]  /*03e0*/  I2F.RP R20, R13 ;  /* 0x0000000d00147306 */ /* 0x002e700000209400 */
[----:B0-----:R-:W0:Y:S08]  /*03f0*/  MUFU.RCP R24, R24 ;  /* 0x0000001800187308 */ /* 0x001e300000001000 */
[----:B-1----:R-:W1:Y:S01]  /*0400*/  MUFU.RCP R20, R20 ;  /* 0x0000001400147308 */ /* 0x002e620000001000 */
[----:B0-----:R-:W-:-:S07]  /*0410*/  VIADD R4, R24, 0xffffffe ;  /* 0x0ffffffe18047836 */ /* 0x001fce0000000000 */
[----:B------:R0:W2:Y:S01]  /*0420*/  F2I.FTZ.U32.TRUNC.NTZ R5, R4 ;  /* 0x0000000400057305 */ /* 0x0000a2000021f000 */
[----:B-1----:R-:W-:-:S07]  /*0430*/  VIADD R3, R20, 0xffffffe ;  /* 0x0ffffffe14037836 */ /* 0x002fce0000000000 */
[----:B------:R-:W1:Y:S01]  /*0440*/  F2I.FTZ.U32.TRUNC.NTZ R3, R3 ;  /* 0x0000000300037305 */ /* 0x000e62000021f000 */
[----:B0-----:R-:W-:Y:S02]  /*0450*/  IMAD.MOV.U32 R4, RZ, RZ, RZ ;  /* 0x000000ffff047224 */ /* 0x001fe400078e00ff */
[----:B--2---:R-:W-:-:S04]  /*0460*/  IMAD.MOV R22, RZ, RZ, -R5 ;  /* 0x000000ffff167224 */ /* 0x004fc800078e0a05 */
[----:B------:R-:W-:Y:S01]  /*0470*/  IMAD R23, R22, R11, RZ ;  /* 0x0000000b16177224 */ /* 0x000fe200078e02ff */
[----:B-1----:R-:W-:-:S03]  /*0480*/  IADD3 R21, PT, PT, RZ, -R3, RZ ;  /* 0x80000003ff157210 */ /* 0x002fc60007ffe0ff */
[----:B------:R-:W-:-:S04]  /*0490*/  IMAD.HI.U32 R23, R5, R23, R4 ;  /* 0x0000001705177227 */ /* 0x000fc800078e0004 */
[----:B------:R-:W-:Y:S02]  /*04a0*/  IMAD.MOV.U32 R4, RZ, RZ, R21 ;  /* 0x000000ffff047224 */ /* 0x000fe400078e0015 */
[----:B------:R-:W-:Y:S01]  /*04b0*/  IMAD.MOV.U32 R5, RZ, RZ, R17 ;  /* 0x000000ffff057224 */ /* 0x000fe200078e0011 */
[----:B------:R-:W-:Y:S02]  /*04c0*/  IABS R20, R0 ;  /* 0x0000000000147213 */ /* 0x000fe40000000000 */
[----:B------:R-:W-:Y:S01]  /*04d0*/  ISETP.GE.AND P4, PT, R0, RZ, PT ;  /* 0x000000ff0000720c */ /* 0x000fe20003f86270 */
[----:B------:R-:W-:-:S04]  /*04e0*/  UPRMT UR4, UR4, 0x8880, URZ ;  /* 0x0000888004047896 */ /* 0x000fc800080000ff */
[----:B------:R-:W-:Y:S01]  /*04f0*/  UISETP.NE.AND UP0, UPT, UR4, URZ, UPT ;  /* 0x000000ff0400728c */ /* 0x000fe2000bf05270 */
[----:B------:R-:W-:Y:S01]  /*0500*/  ISETP.NE.AND P3, PT, R9, RZ, PT ;  /* 0x000000ff0900720c */ /* 0x000fe20003f65270 */
[----:B---3--:R-:W5:Y:S01]  /*0510*/  I2F.S8 R15, R19 ;  /* 0x00000013000f7306 */ /* 0x008f620000001400 */
[----:B----4-:R-:W-:Y:S02]  /*0520*/  @P0 IMAD.IADD R5, R17, 0x1, R2 ;  /* 0x0000000111050824 */ /* 0x010fe400078e0202 */
[----:B------:R-:W-:Y:S02]  /*0530*/  IMAD R17, R4, R13, RZ ;  /* 0x0000000d04117224 */ /* 0x000fe400078e02ff */
[----:B------:R-:W-:Y:S01]  /*0540*/  IMAD.MOV.U32 R2, RZ, RZ, RZ ;  /* 0x000000ffff027224 */ /* 0x000fe200078e00ff */
[----:B------:R-:W-:-:S03]  /*0550*/  IABS R22, R5 ;  /* 0x0000000500167213 */ /* 0x000fc60000000000 */
[----:B------:R-:W-:Y:S01]  /*0560*/  IMAD.HI.U32 R17, R3, R17, R2 ;  /* 0x0000001103117227 */ /* 0x000fe200078e0002 */
[----:B------:R-:W-:Y:S01]  /*0570*/  I2F.S8 R25, R19.B3 ;  /* 0x3000001300197306 */ /* 0x000fe20000001400 */
[----:B------:R-:W0:Y:S02]  /*0580*/  LDC.64 R2, c[0x0][0x380] ;  /* 0x0000e000ff027b82 */ /* 0x000e240000000a00 */
[----:B------:R-:W-:-:S04]  /*0590*/  IMAD.HI.U32 R4, R23, R20, RZ ;  /* 0x0000001417047227 */ /* 0x000fc800078e00ff */
[----:B------:R-:W-:Y:S01]  /*05a0*/  IMAD.HI.U32 R17, R17, R22, RZ ;  /* 0x0000001611117227 */ /* 0x000fe200078e00ff */
[----:B------:R-:W-:Y:S01]  /*05b0*/  IADD3 R24, PT, PT, -R4, RZ, RZ ;  /* 0x000000ff04187210 */ /* 0x000fe20007ffe1ff */
[----:B------:R-:W1:Y:S04]  /*05c0*/  I2F.S8 R23, R19.B2 ;  /* 0x2000001300177306 */ /* 0x000e680000001400 */
[----:B------:R-:W-:-:S04]  /*05d0*/  IMAD R20, R11, R24, R20 ;  /* 0x000000180b147224 */ /* 0x000fc800078e0214 */
[----:B------:R2:W3:Y:S01]  /*05e0*/  I2F.S8 R21, R19.B1 ;  /* 0x1000001300157306 */ /* 0x0004e20000001400 */
[----:B------:R-:W-:Y:S02]  /*05f0*/  ISETP.GT.U32.AND P1, PT, R11, R20, PT ;  /* 0x000000140b00720c */ /* 0x000fe40003f24070 */
[----:B------:R-:W-:Y:S01]  /*0600*/  ISETP.GE.AND P5, PT, R5, RZ, PT ;  /* 0x000000ff0500720c */ /* 0x000fe20003fa6270 */
[----:B0-----:R-:W0:Y:S10]  /*0610*/  @P2 LDC R2, c[0x0][0x388] ;  /* 0x0000e200ff022b82 */ /* 0x001e340000000800 */
[--C-:B------:R-:W-:Y:S01]  /*0620*/  @!P1 IMAD.IADD R20, R20, 0x1, -R11.reuse ;  /* 0x0000000114149824 */ /* 0x100fe200078e0a0b */
[----:B------:R-:W4:Y:S03]  /*0630*/  @P2 LDC R3, c[0x0][0x38c] ;  /* 0x0000e300ff032b82 */ /* 0x000f260000000800 */
[----:B--2---:R-:W-:Y:S01]  /*0640*/  IMAD.IADD R19, R20, 0x1, -R11 ;  /* 0x0000000114137824 */ /* 0x004fe200078e0a0b */
[----:B------:R-:W-:-:S02]  /*0650*/  ISETP.GT.U32.AND P2, PT, R11, R20, PT ;  /* 0x000000140b00720c */ /* 0x000fc40003f44070 */
[----:B------:R-:W-:Y:S01]  /*0660*/  LOP3.LUT R11, RZ, R9, RZ, 0x33, !PT ;  /* 0x00000009ff0b7212 */ /* 0x000fe200078e33ff */
[----:B-----5:R-:W-:Y:S01]  /*0670*/  FFMA.FTZ R15, R15, R7, R16 ;  /* 0x000000070f0f7223 */ /* 0x020fe20000010010 */
[----:B------:R-:W-:-:S04]  /*0680*/  IMAD.MOV R16, RZ, RZ, -R17 ;  /* 0x000000ffff107224 */ /* 0x000fc800078e0a11 */
[----:B------:R-:W-:-:S05]  /*0690*/  IMAD R16, R13, R16, R22 ;  /* 0x000000100d107224 */ /* 0x000fca00078e0216 */
[----:B------:R-:W-:Y:S01]  /*06a0*/  ISETP.GT.U32.AND P0, PT, R13, R16, PT ;  /* 0x000000100d00720c */ /* 0x000fe20003f04070 */
[-C--:B-1----:R-:W-:Y:S01]  /*06b0*/  FFMA.FTZ R23, R23, R7.reuse, R12 ;  /* 0x0000000717177223 */ /* 0x082fe2000001000c */
[-C--:B------:R-:W-:Y:S01]  /*06c0*/  FFMA.FTZ R25, R25, R7.reuse, R14 ;  /* 0x0000000719197223 */ /* 0x080fe2000001000e */
[----:B---3--:R-:W-:Y:S01]  /*06d0*/  FFMA.FTZ R21, R21, R7, R18 ;  /* 0x0000000715157223 */ /* 0x008fe20000010012 */
[-C--:B------:R-:W-:Y:S01]  /*06e0*/  FMUL.FTZ R15, R15, R8.reuse ;  /* 0x000000080f0f7220 */ /* 0x080fe20000410000 */
[-C--:B------:R-:W-:Y:S01]  /*06f0*/  FMUL.FTZ R7, R23, R8.reuse ;  /* 0x0000000817077220 */ /* 0x080fe20000410000 */
[-C--:B------:R-:W-:Y:S01]  /*0700*/  FMUL.FTZ R12, R25, R8.reuse ;  /* 0x00000008190c7220 */ /* 0x080fe20000410000 */
[----:B------:R-:W-:-:S06]  /*0710*/  FMUL.FTZ R21, R21, R8 ;  /* 0x0000000815157220 */ /* 0x000fcc0000410000 */
[--C-:B------:R-:W-:Y:S01]  /*0720*/  @!P0 IMAD.IADD R16, R16, 0x1, -R13.reuse ;  /* 0x0000000110108824 */ /* 0x100fe200078e0a0d */
[----:B------:R-:W1:Y:S04]  /*0730*/  F2I.S8.NTZ R15, R15 ;  /* 0x0000000f000f7305 */ /* 0x000e680000202100 */
[----:B------:R-:W-:Y:S01]  /*0740*/  ISETP.GT.U32.AND P6, PT, R13, R16, PT ;  /* 0x000000100d00720c */ /* 0x000fe20003fc4070 */
[----:B------:R-:W-:-:S03]  /*0750*/  IMAD.IADD R13, R16, 0x1, -R13 ;  /* 0x00000001100d7824 */ /* 0x000fc600078e0a0d */
[----:B------:R2:W3:Y:S02]  /*0760*/  F2I.S8.NTZ R8, R21 ;  /* 0x0000001500087305 */ /* 0x0004e40000202100 */
[----:B------:R-:W-:Y:S02]  /*0770*/  SEL R18, R13, R16, !P6 ;  /* 0x000000100d127207 */ /* 0x000fe40007000000 */
[----:B------:R-:W-:-:S04]  /*0780*/  SEL R14, R19, R20, !P2 ;  /* 0x00000014130e7207 */ /* 0x000fc80005000000 */
[----:B------:R-:W0:Y:S01]  /*0790*/  F2I.S8.NTZ R7, R7 ;  /* 0x0000000700077305 */ /* 0x000e220000202100 */
[----:B------:R-:W-:-:S07]  /*07a0*/  @!P5 IMAD.MOV R18, RZ, RZ, -R18 ;  /* 0x000000ffff12d224 */ /* 0x000fce00078e0a12 */
[----:B------:R-:W0:Y:S01]  /*07b0*/  F2I.S8.NTZ R12, R12 ;  /* 0x0000000c000c7305 */ /* 0x000e220000202100 */
[----:B------:R-:W-:Y:S02]  /*07c0*/  ISETP.NE.AND P2, PT, R10, RZ, PT ;  /* 0x000000ff0a00720c */ /* 0x000fe40003f45270 */
[----:B------:R-:W-:Y:S02]  /*07d0*/  LOP3.LUT R13, RZ, R10, RZ, 0x33, !PT ;  /* 0x0000000aff0d7212 */ /* 0x000fe400078e33ff */
[----:B------:R-:W-:Y:S02]  /*07e0*/  @!P4 IADD3 R14, PT, PT, -R14, RZ, RZ ;  /* 0x000000ff0e0ec210 */ /* 0x000fe40007ffe1ff */
[----:B------:R-:W-:Y:S02]  /*07f0*/  SEL R18, R13, R18, !P2 ;  /* 0x000000120d127207 */ /* 0x000fe40005000000 */
        /* <DEDUP_REMOVED lines=12> */
[----:B------:R-:W-:-:S04]  /*08c0*/  IMAD R6, R6, 0x20, R19 ;  /* 0x0000002006067824 */ /* 0x000fc800078e0213 */
[----:B------:R-:W-:Y:S01]  /*08d0*/  IMAD.IADD R6, R21, 0x1, R6 ;  /* 0x0000000115067824 */ /* 0x000fe200078e0206 */
[----:B------:R-:W-:Y:S06]  /*08e0*/  BRA `(.L_x_77) ;  /* 0x00000000004c7947 */ /* 0x000fec0003800000 */
.L_x_76:
[----:B------:R-:W-:-:S13]  /*08f0*/  ISETP.NE.AND P4, PT, R6, 0x1, PT ;  /* 0x000000010600780c */ /* 0x000fda0003f85270 */
[----:B------:R-:W-:-:S04]  /*0900*/  @P4 LOP3.LUT R19, R14, 0x1f, RZ, 0xc0, !PT ;  /* 0x0000001f0e134812 */ /* 0x000fc800078ec0ff */
[----:B------:R-:W-:Y:S01]  /*0910*/  @P4 LEA R6, R18, R19, 0x5 ;  /* 0x0000001312064211 */ /* 0x000fe200078e28ff */
        /* <DEDUP_REMOVED lines=12> */
[----:B------:R-:W-:Y:S01]  /*09e0*/  LEA.HI R21, R22, R21, RZ, 0x1f ;  /* 0x0000001516157211 */ /* 0x000fe200078ff8ff */
[----:B------:R-:W-:-:S04]  /*09f0*/  IMAD R6, R19, 0x20, R6 ;  /* 0x0000002013067824 */ /* 0x000fc800078e0206 */
[----:B------:R-:W-:-:S05]  /*0a00*/  IMAD R21, R21, 0x4, R18 ;  /* 0x0000000415157824 */ /* 0x000fca00078e0212 */
[----:B------:R-:W-:-:S07]  /*0a10*/  IADD3 R6, PT, PT, R6, R21, RZ ;  /* 0x0000001506067210 */ /* 0x000fce0007ffe0ff */
.L_x_77:
[----:B------:R-:W1:Y:S01]  /*0a20*/  LDC R18, c[0x0][0x3d8] ;  /* 0x0000f600ff127b82 */ /* 0x000e620000000800 */
[-C--:B------:R-:W-:Y:S01]  /*0a30*/  IABS R19, R10.reuse ;  /* 0x0000000a00137213 */ /* 0x080fe20000000000 */
[----:B------:R-:W-:Y:S01]  /*0a40*/  @!P0 VIADD R17, R17, 0x1 ;  /* 0x0000000111118836 */ /* 0x000fe20000000000 */
[----:B------:R-:W-:Y:S01]  /*0a50*/  IABS R21, R9 ;  /* 0x0000000900157213 */ /* 0x000fe20000000000 */
[----:B------:R-:W-:Y:S01]  /*0a60*/  @!P1 VIADD R4, R4, 0x1 ;  /* 0x0000000104049836 */ /* 0x000fe20000000000 */
[----:B------:R-:W-:Y:S01]  /*0a70*/  ISETP.GE.U32.AND P6, PT, R16, R19, PT ;  /* 0x000000131000720c */ /* 0x000fe20003fc6070 */
[----:B------:R-:W2:Y:S01]  /*0a80*/  LDCU UR4, c[0x0][0x3cc] ;  /* 0x00007980ff0477ac */ /* 0x000ea20008000800 */
[----:B------:R-:W-:Y:S01]  /*0a90*/  LOP3.LUT R5, R5, R10, RZ, 0x3c, !PT ;  /* 0x0000000a05057212 */ /* 0x000fe200078e3cff */
[----:B------:R-:W-:Y:S01]  /*0aa0*/  IMAD.MOV.U32 R19, RZ, RZ, R21 ;  /* 0x000000ffff137224 */ /* 0x000fe200078e0015 */
[----:B------:R-:W-:Y:S02]  /*0ab0*/  LOP3.LUT R0, R0, R9, RZ, 0x3c, !PT ;  /* 0x0000000900007212 */ /* 0x000fe400078e3cff */
[----:B------:R-:W-:Y:S01]  /*0ac0*/  ISETP.GE.AND P0, PT, R5, RZ, PT ;  /* 0x000000ff0500720c */ /* 0x000fe20003f06270 */
[----:B------:R-:W3:Y:S01]  /*0ad0*/  LDC R9, c[0x0][0x3c8] ;  /* 0x0000f200ff097b82 */ /* 0x000ee20000000800 */
[----:B------:R-:W-:-:S02]  /*0ae0*/  ISETP.GE.U32.AND P5, PT, R20, R19, PT ;  /* 0x000000131400720c */ /* 0x000fc40003fa6070 */
[----:B------:R-:W-:Y:S02]  /*0af0*/  LOP3.LUT R14, R14, 0xfe0, RZ, 0xc0, !PT ;  /* 0x00000fe00e0e7812 */ /* 0x000fe400078ec0ff */
[----:B0-----:R-:W-:Y:S01]  /*0b00*/  PRMT R7, R7, 0x3340, R12 ;  /* 0x0000334007077816 */ /* 0x001fe2000000000c */
[----:B------:R-:W-:Y:S01]  /*0b10*/  @P6 VIADD R17, R17, 0x1 ;  /* 0x0000000111116836 */ /* 0x000fe20000000000 */
[----:B------:R-:W-:Y:S02]  /*0b20*/  ISETP.GE.AND P6, PT, R0, RZ, PT ;  /* 0x000000ff0000720c */ /* 0x000fe40003fc6270 */
[----:B------:R-:W-:Y:S01]  /*0b30*/  PRMT R8, R15, 0x3340, R8 ;  /* 0x000033400f087816 */ /* 0x000fe20000000008 */
[----:B-1----:R-:W0:Y:S02]  /*0b40*/  @P4 LDC R18, c[0x0][0x3d4] ;  /* 0x0000f500ff124b82 */ /* 0x002e240000000800 */
[----:B------:R-:W-:Y:S02]  /*0b50*/  @!P0 IMAD.MOV R17, RZ, RZ, -R17 ;  /* 0x000000ffff118224 */ /* 0x000fe400078e0a11 */
[----:B------:R-:W-:-:S02]  /*0b60*/  @P5 IADD3 R4, PT, PT, R4, 0x1, RZ ;  /* 0x0000000104045810 */ /* 0x000fc40007ffe0ff */
[----:B------:R-:W-:Y:S02]  /*0b70*/  PRMT R7, R8, 0x5410, R7 ;  /* 0x0000541008077816 */ /* 0x000fe40000000007 */
[----:B------:R-:W-:Y:S02]  /*0b80*/  SEL R5, R13, R17, !P2 ;  /* 0x000000110d057207 */ /* 0x000fe40005000000 */
[----:B------:R-:W-:Y:S01]  /*0b90*/  @!P6 IMAD.MOV R4, RZ, RZ, -R4 ;  /* 0x000000ffff04e224 */ /* 0x000fe200078e0a04 */
[----:B---3--:R-:W-:-:S04]  /*0ba0*/  SEL R10, R9, R10, !P4 ;  /* 0x0000000a090a7207 */ /* 0x008fc80006000000 */
[----:B------:R-:W-:-:S05]  /*0bb0*/  SEL R4, R11, R4, !P3 ;  /* 0x000000040b047207 */ /* 0x000fca0005800000 */
[----:B--2---:R-:W-:-:S04]  /*0bc0*/  IMAD R5, R5, UR4, R4 ;  /* 0x0000000405057c24 */ /* 0x004fc8000f8e0204 */
[----:B0-----:R-:W-:-:S04]  /*0bd0*/  IMAD R5, R18, R5, RZ ;  /* 0x0000000512057224 */ /* 0x001fc800078e02ff */
[----:B------:R-:W-:-:S04]  /*0be0*/  IMAD R5, R14, R10, R5 ;  /* 0x0000000a0e057224 */ /* 0x000fc800078e0205 */
[----:B------:R-:W-:-:S05]  /*0bf0*/  IMAD.IADD R5, R5, 0x1, R6 ;  /* 0x0000000105057824 */ /* 0x000fca00078e0206 */
[----:B------:R-:W-:-:S05]  /*0c00*/  SHF.R.S32.HI R5, RZ, 0x2, R5 ;  /* 0x00000002ff057819 */ /* 0x000fca0000011405 */
[----:B------:R-:W-:-:S05]  /*0c10*/  IMAD.WIDE R2, R5, 0x4, R2 ;  /* 0x0000000405027825 */ /* 0x000fca00078e0202 */
[----:B------:R-:W-:Y:S01]  /*0c20*/  STG.E desc[UR6][R2.64], R7 ;  /* 0x0000000702007986 */ /* 0x000fe2000c101906 */
[----:B------:R-:W-:Y:S05]  /*0c30*/  EXIT ;  /* 0x000000000000794d */ /* 0x000fea0003800000 */
.L_x_78:
        /* <DEDUP_REMOVED lines=12> */
.L_x_138:


//--------------------- .text._ZN17fastertransformer44add_QK_bias_transform_rebuild_padding_varlenI6__halfEEvPaS2_PKaPKT_S4_S7_PKiiiiiiiiiiPKfSB_SB_SB_b --------------------------
	.section	.text._ZN17fastertransformer44add_QK_bias_transform_rebuild_padding_varlenI6__halfEEvPaS2_PKaPKT_S4_S7_PKiiiiiiiiiiPKfSB_SB_SB_b,"ax",@progbits
	.align	128
        .global         _ZN17fastertransformer44add_QK_bias_transform_rebuild_padding_varlenI6__halfEEvPaS2_PKaPKT_S4_S7_PKiiiiiiiiiiPKfSB_SB_SB_b
        .type           _ZN17fastertransformer44add_QK_bias_transform_rebuild_padding_varlenI6__halfEEvPaS2_PKaPKT_S4_S7_PKiiiiiiiiiiPKfSB_SB_SB_b,@function
        .size           _ZN17fastertransformer44add_QK_bias_transform_rebuild_padding_varlenI6__halfEEvPaS2_PKaPKT_S4_S7_PKiiiiiiiiiiPKfSB_SB_SB_b,(.L_x_139 - _ZN17fastertransformer44add_QK_bias_transform_rebuild_padding_varlenI6__halfEEvPaS2_PKaPKT_S4_S7_PKiiiiiiiiiiPKfSB_SB_SB_b)
        .other          _ZN17fastertransformer44add_QK_bias_transform_rebuild_padding_varlenI6__halfEEvPaS2_PKaPKT_S4_S7_PKiiiiiiiiiiPKfSB_SB_SB_b,@"STO_CUDA_ENTRY STV_DEFAULT"
_ZN17fastertransformer44add_QK_bias_transform_rebuild_padding_varlenI6__halfEEvPaS2_PKaPKT_S4_S7_PKiiiiiiiiiiPKfSB_SB_SB_b:
.text._ZN17fastertransformer44add_QK_bias_transform_rebuild_padding_varlenI6__halfEEvPaS2_PKaPKT_S4_S7_PKiiiiiiiiiiPKfSB_SB_SB_b:
[----:B------:R-:W-:Y:S08]  /*0000*/  LDC R1, c[0x0][0x37c] ;  /* 0x0000df00ff017b82 */ /* 0x000ff00000000800 */
[----:B------:R-:W0:Y:S01]  /*0010*/  S2UR UR4, SR_CTAID.X ;  /* 0x00000000000479c3 */ /* 0x000e220000002500 */
[----:B------:R-:W1:Y:S07]  /*0020*/  LDCU.64 UR6, c[0x0][0x358] ;  /* 0x00006b00ff0677ac */ /* 0x000e6e0008000a00 */
[----:B------:R-:W0:Y:S02]  /*0030*/  LDC.64 R4, c[0x0][0x3b8] ;  /* 0x0000ee00ff047b82 */ /* 0x000e240000000a00 */
[----:B0-----:R-:W-:-:S13]  /*0040*/  ISETP.LE.U32.AND P4, PT, R4, UR4, PT ;  /* 0x0000000404007c0c */ /* 0x001fda000bf83070 */
[----:B------:R-:W1:Y:S08]  /*0050*/  @!P4 LDC.64 R8, c[0x0][0x3e0] ;  /* 0x0000f800ff08cb82 */ /* 0x000e700000000a00 */
[----:B------:R-:W0:Y:S01]  /*0060*/  @!P4 LDC.64 R2, c[0x0][0x3f0] ;  /* 0x0000fc00ff02cb82 */ /* 0x000e220000000a00 */
[----:B-1----:R-:W2:Y:S04]  /*0070*/  @!P4 LDG.E.CONSTANT R8, desc[UR6][R8.64] ;  /* 0x000000060808c981 */ /* 0x002ea8000c1e9900 */
[----:B0-----:R0:W3:Y:S01]  /*0080*/  @!P4 LDG.E.CONSTANT R7, desc[UR6][R2.64] ;  /* 0x000000060207c981 */ /* 0x0010e2000c1e9900 */
[----:B------:R-:W1:Y:S01]  /*0090*/  I2F.U32.RP R6, R4 ;  /* 0x0000000400067306 */ /* 0x000e620000209000 */
[----:B------:R-:W-:-:S02]  /*00a0*/  ISETP.LE.U32.AND P2, PT, R4, UR4, PT ;  /* 0x0000000404007c0c */ /* 0x000fc4000bf43070 */
[----:B------:R-:W-:Y:S01]  /*00b0*/  ISETP.NE.U32.AND P3, PT, R4, RZ, PT ;  /* 0x000000ff0400720c */ /* 0x000fe20003f65070 */
[----:B0-----:R-:W0:Y:S04]  /*00c0*/  LDC.64 R2, c[0x0][0x390] ;  /* 0x0000e400ff027b82 */ /* 0x001e280000000a00 */
[----:B-1----:R-:W1:Y:S02]  /*00d0*/  MUFU.RCP R6, R6 ;  /* 0x0000000600067308 */ /* 0x002e640000001000 */
[----:B-1----:R-:W-:-:S04]  /*00e0*/  VIADD R10, R6, 0xffffffe ;  /* 0x0ffffffe060a7836 */ /* 0x002fc80000000000 */
[----:B0-----:R-:W0:Y:S01]  /*00f0*/  @P2 LDC R2, c[0x0][0x3a0] ;  /* 0x0000e800ff022b82 */ /* 0x001e220000000800 */
[----:B------:R-:W1:Y:S01]  /*0100*/  S2R R6, SR_TID.X ;  /* 0x0000000000067919 */ /* 0x000e620000002100 */
[----:B------:R4:W5:Y:S06]  /*0110*/  F2I.FTZ.U32.TRUNC.NTZ R11, R10 ;  /* 0x0000000a000b7305 */ /* 0x00096c000021f000 */
[----:B------:R-:W0:Y:S01]  /*0120*/  @P2 LDC R3, c[0x0][0x3a4] ;  /* 0x0000e900ff032b82 */ /* 0x000e220000000800 */
[----:B----4-:R-:W-:Y:S02]  /*0130*/  IMAD.MOV.U32 R10, RZ, RZ, RZ ;  /* 0x000000ffff0a7224 */ /* 0x010fe400078e00ff */
[----:B-----5:R-:W-:-:S04]  /*0140*/  IMAD.MOV R13, RZ, RZ, -R11 ;  /* 0x000000ffff0d7224 */ /* 0x020fc800078e0a0b */
[----:B------:R-:W-:-:S04]  /*0150*/  IMAD R13, R13, R4, RZ ;  /* 0x000000040d0d7224 */ /* 0x000fc800078e02ff */
[----:B------:R-:W-:Y:S02]  /*0160*/  IMAD.HI.U32 R0, R11, R13, R10 ;  /* 0x0000000d0b007227 */ /* 0x000fe400078e000a */
[----:B------:R-:W4:Y:S04]  /*0170*/  LDC.64 R10, c[0x0][0x398] ;  /* 0x0000e600ff0a7b82 */ /* 0x000f280000000a00 */
[----:B------:R-:W-:-:S04]  /*0180*/  IMAD.HI.U32 R0, R0, UR4, RZ ;  /* 0x0000000400007c27 */ /* 0x000fc8000f8e00ff */
[----:B------:R-:W-:Y:S02]  /*0190*/  IMAD.MOV R9, RZ, RZ, -R0 ;  /* 0x000000ffff097224 */ /* 0x000fe400078e0a00 */
[----:B-1----:R-:W-:Y:S02]  /*01a0*/  IMAD.SHL.U32 R6, R6, 0x4, RZ ;  /* 0x0000000406067824 */ /* 0x002fe400078e00ff */
[----:B------:R-:W-:-:S05]  /*01b0*/  IMAD R9, R4, R9, UR4 ;  /* 0x0000000404097e24 */ /* 0x000fca000f8e0209 */
[----:B------:R-:W-:Y:S01]  /*01c0*/  ISETP.GE.U32.AND P0, PT, R9, R4, PT ;  /* 0x000000040900720c */ /* 0x000fe20003f06070 */
[----:B----4-:R-:W1:-:S12]  /*01d0*/  @P2 LDC R10, c[0x0][0x3a8] ;  /* 0x0000ea00ff0a2b82 */ /* 0x010e580000000800 */
[----:B------:R-:W-:Y:S01]  /*01e0*/  @P0 IMAD.IADD R9, R9, 0x1, -R4 ;  /* 0x0000000109090824 */ /* 0x000fe200078e0a04 */
[----:B------:R-:W-:Y:S01]  /*01f0*/  @P0 IADD3 R0, PT, PT, R0, 0x1, RZ ;  /* 0x0000000100000810 */ /* 0x000fe20007ffe0ff */
[----:B------:R-:W1:Y:S01]  /*0200*/  @P2 LDC R11, c[0x0][0x3ac] ;  /* 0x0000eb00ff0b2b82 */ /* 0x000e620000000800 */
[----:B------:R-:W-:Y:S02]  /*0210*/  ISETP.NE.AND P0, PT, R4, R5, PT ;  /* 0x000000050400720c */ /* 0x000fe40003f05270 */
[----:B------:R-:W-:Y:S02]  /*0220*/  ISETP.GE.U32.AND P1, PT, R9, R4, PT ;  /* 0x000000040900720c */ /* 0x000fe40003f26070 */
[C---:B------:R-:W-:Y:S02]  /*0230*/  LOP3.LUT R5, R6.reuse, 0xfe0, RZ, 0xc0, !PT ;  /* 0x00000fe006057812 */ /* 0x040fe400078ec0ff */
[----:B------:R-:W-:-:S05]  /*0240*/  LOP3.LUT R9, R6, 0x1c, RZ, 0xc0, !PT ;  /* 0x0000001c06097812 */ /* 0x000fca00078ec0ff */
[-C--:B------:R-:W-:Y:S02]  /*0250*/  IMAD R5, R5, R4.reuse, R9 ;  /* 0x0000000405057224 */ /* 0x080fe400078e0209 */
[----:B------:R-:W4:Y:S02]  /*0260*/  @P0 LDC.64 R20, c[0x0][0x3b0] ;  /* 0x0000ec00ff140b82 */ /* 0x000f240000000a00 */
[----:B------:R-:W-:Y:S01]  /*0270*/  @P1 VIADD R0, R0, 0x1 ;  /* 0x0000000100001836 */ /* 0x000fe20000000000 */
[----:B------:R-:W-:-:S05]  /*0280*/  @!P3 LOP3.LUT R0, RZ, R4, RZ, 0x33, !PT ;  /* 0x00000004ff00b212 */ /* 0x000fca00078e33ff */
[----:B------:R-:W-:-:S04]  /*0290*/  IMAD.MOV R13, RZ, RZ, -R0 ;  /* 0x000000ffff0d7224 */ /* 0x000fc800078e0a00 */
[----:B------:R-:W-:Y:S01]  /*02a0*/  IMAD R4, R4, R13, UR4 ;  /* 0x0000000404047e24 */ /* 0x000fe2000f8e020d */
[----:B------:R-:W5:Y:S01]  /*02b0*/  @P4 LDC.64 R18, c[0x0][0x3e8] ;  /* 0x0000fa00ff124b82 */ /* 0x000f620000000a00 */
[----:B-1----:R-:W-:Y:S01]  /*02c0*/  IMAD.WIDE.U32 R22, R6, 0x2, R10 ;  /* 0x0000000206167825 */ /* 0x002fe200078e000a */
[----:B------:R-:W-:Y:S01]  /*02d0*/  IABS R25, R6 ;  /* 0x0000000600197213 */ /* 0x000fe20000000000 */
[----:B------:R-:W1:Y:S02]  /*02e0*/  LDCU.U8 UR4, c[0x0][0x400] ;  /* 0x00008000ff0477ac */ /* 0x000e640008000000 */
[C---:B------:R-:W-:Y:S01]  /*02f0*/  IMAD R5, R4.reuse, 0x20, R5 ;  /* 0x0000002004057824 */ /* 0x040fe200078e0205 */
[----:B------:R-:W2:Y:S02]  /*0300*/  LDG.E.U16.CONSTANT R11, desc[UR6][R22.64] ;  /* 0x00000006160b7981 */ /* 0x000ea4000c1e9500 */
[----:B------:R-:W1:Y:S02]  /*0310*/  LDC R13, c[0x0][0x3c4] ;  /* 0x0000f100ff0d7b82 */ /* 0x000e640000000800 */
[----:B0-----:R-:W-:Y:S01]  /*0320*/  IADD3 R14, P1, PT, R5, R2, RZ ;  /* 0x00000002050e7210 */ /* 0x001fe20007f3e0ff */
[----:B----4-:R-:W-:Y:S01]  /*0330*/  @P0 IMAD.WIDE.U32 R20, R4, 0x4, R20 ;  /* 0x0000000404140825 */ /* 0x010fe200078e0014 */
[----:B------:R-:W4:Y:S02]  /*0340*/  LDG.E.U16.CONSTANT R10, desc[UR6][R22.64+0x4] ;  /* 0x00000406160a7981 */ /* 0x000f24000c1e9500 */
[----:B------:R-:W-:-:S02]  /*0350*/  IADD3.X R15, PT, PT, RZ, R3, RZ, P1, !PT ;  /* 0x00000003ff0f7210 */ /* 0x000fc40000ffe4ff */
[----:B------:R-:W3:Y:S04]  /*0360*/  LDG.E.U16.CONSTANT R17, desc[UR6][R22.64+0x6] ;  /* 0x0000060616117981 */ /* 0x000ee8000c1e9500 */
[----:B------:R0:W4:Y:S01]  /*0370*/  LDG.E.CONSTANT R9, desc[UR6][R14.64] ;  /* 0x000000060e097981 */ /* 0x000122000c1e9900 */
[----:B------:R-:W1:Y:S03]  /*0380*/  @P4 LDC.64 R2, c[0x0][0x3f8] ;  /* 0x0000fe00ff024b82 */ /* 0x000e660000000a00 */
[----:B------:R1:W3:Y:S04]  /*0390*/  @P0 LDG.E.CONSTANT R21, desc[UR6][R20.64] ;  /* 0x0000000614150981 */ /* 0x0002e8000c1e9900 */
[----:B------:R-:W3:Y:S01]  /*03a0*/  LDG.E.U16.CONSTANT R12, desc[UR6][R22.64+0x2] ;  /* 0x00000206160c7981 */ /* 0x000ee2000c1e9500 */
[----:B0-----:R-:W0:Y:S03]  /*03b0*/  LDC R15, c[0x0][0x3d0] ;  /* 0x0000f400ff0f7b82 */ /* 0x001e260000000800 */
[----:B-----5:R5:W3:Y:S04]  /*03c0*/  @P4 LDG.E.CONSTANT R8, desc[UR6][R18.64] ;  /* 0x0000000612084981 */ /* 0x020ae8000c1e9900 */
[----:B-1----:R1:W3:Y:S01]  /*03d0*/  @P4 LDG.E.CONSTANT R7, desc[UR6][R2.64] ;  /* 0x0000000602074981 */ /* 0x0022e2000c1e9900 */
[----:B0-----:R-:W-:-:S02]  /*03e0*/  IABS R14, R15 ;  /* 0x0000000f000e7213 */ /* 0x001fc40000000000 */
[----:B------:R-:W-:Y:S02]  /*03f0*/  IABS R16, R13 ;  /* 0x0000000d00107213 */ /* 0x000fe40000000000 */
[----:B------:R-:W0:Y:S08]  /*0400*/  I2F.RP R20, R14 ;  /* 0x0000000e00147306 */ /* 0x000e300000209400 */
[----:B-----5:R-:W5:Y:S08]  /*0410*/  I2F.RP R18, R16 ;  /* 0x0000001000127306 */ /* 0x020f700000209400 */
[----:B0-----:R-:W1:Y:S08]  /*0420*/  MUFU.RCP R20, R20 ;  /* 0x0000001400147308 */ /* 0x001e700000001000 */
[----:B-----5:R-:W0:Y:S01]  /*0430*/  MUFU.RCP R18, R18 ;  /* 0x0000001200127308 */ /* 0x020e220000001000 */
[----:B-1----:R-:W-:-:S07]  /*0440*/  VIADD R2, R20, 0xffffffe ;  /* 0x0ffffffe14027836 */ /* 0x002fce0000000000 */
[----:B------:R1:W5:Y:S01]  /*0450*/  F2I.FTZ.U32.TRUNC.NTZ R3, R2 ;  /* 0x0000000200037305 */ /* 0x000362000021f000 */
[----:B0-----:R-:W-:-:S07]  /*0460*/  VIADD R5, R18, 0xffffffe ;  /* 0x0ffffffe12057836 */ /* 0x001fce0000000000 */
[----:B------:R-:W0:Y:S01]  /*0470*/  F2I.FTZ.U32.TRUNC.NTZ R5, R5 ;  /* 0x0000000500057305 */ /* 0x000e22000021f000 */
[----:B-1----:R-:W-:Y:S02]  /*0480*/  HFMA2 R2, -RZ, RZ, 0, 0 ;  /* 0x00000000ff027431 */ /* 0x002fe400000001ff */
[----:B-----5:R-:W-:-:S04]  /*0490*/  IMAD.MOV R23, RZ, RZ, -R3 ;  /* 0x000000ffff177224 */ /* 0x020fc800078e0a03 */
[----:B------:R-:W-:Y:S02]  /*04a0*/  IMAD R23, R23, R14, RZ ;  /* 0x0000000e17177224 */ /* 0x000fe400078e02ff */
[----:B0-----:R-:W-:Y:S02]  /*04b0*/  IMAD.MOV R22, RZ, RZ, -R5 ;  /* 0x000000ffff167224 */ /* 0x001fe400078e0a05 */
[----:B------:R-:W-:-:S04]  /*04c0*/  IMAD.HI.U32 R20, R3, R23, R2 ;  /* 0x0000001703147227 */ /* 0x000fc800078e0002 */
[----:B------:R-:W-:Y:S02]  /*04d0*/  IMAD.MOV.U32 R3, RZ, RZ, R22 ;  /* 0x000000ffff037224 */ /* 0x000fe400078e0016 */
[----:B------:R-:W-:Y:S02]  /*04e0*/  IMAD.MOV.U32 R18, RZ, RZ, R4 ;  /* 0x000000ffff127224 */ /* 0x000fe400078e0004 */
[----:B------:R-:W-:Y:S02]  /*04f0*/  IMAD R3, R3, R16, RZ ;  /* 0x0000001003037224 */ /* 0x000fe400078e02ff */
[----:B------:R-:W-:Y:S01]  /*0500*/  IMAD.HI.U32 R20, R20, R25, RZ ;  /* 0x0000001914147227 */ /* 0x000fe200078e00ff */
[----:B------:R-:W-:Y:S01]  /*0510*/  ISETP.GE.AND P4, PT, R6, RZ, PT ;  /* 0x000000ff0600720c */ /* 0x000fe20003f86270 */
[----:B------:R-:W-:-:S04]  /*0520*/  UPRMT UR4, UR4, 0x8880, URZ ;  /* 0x0000888004047896 */ /* 0x000fc800080000ff */
[----:B------:R-:W-:Y:S01]  /*0530*/  UISETP.NE.AND UP0, UPT, UR4, URZ, UPT ;  /* 0x000000ff0400728c */ /* 0x000fe2000bf05270 */
[----:B--2---:R-:W-:Y:S01]  /*0540*/  HADD2.F32 R22, -RZ, R11.H0_H0 ;  /* 0x2000000bff167230 */ /* 0x004fe20000004100 */
[----:B----4-:R-:W0:Y:S01]  /*0550*/  I2F.S8 R19, R9 ;  /* 0x0000000900137306 */ /* 0x010e220000001400 */
[----:B---3--:R-:W-:Y:S02]  /*0560*/  @P0 IMAD.IADD R18, R4, 0x1, R21 ;  /* 0x0000000104120824 */ /* 0x008fe400078e0215 */
[----:B------:R-:W-:-:S03]  /*0570*/  IMAD.MOV.U32 R4, RZ, RZ, RZ ;  /* 0x000000ffff047224 */ /* 0x000fc600078e00ff */
[----:B------:R-:W-:Y:S01]  /*0580*/  IABS R27, R18 ;  /* 0x00000012001b7213 */ /* 0x000fe20000000000 */
[----:B------:R-:W-:Y:S01]  /*0590*/  IMAD.HI.U32 R4, R5, R3, R4 ;  /* 0x0000000305047227 */ /* 0x000fe200078e0004 */
[----:B------:R-:W-:Y:S01]  /*05a0*/  IADD3 R5, PT, PT, -R20, RZ, RZ ;  /* 0x000000ff14057210 */ /* 0x000fe20007ffe1ff */
[----:B------:R-:W1:Y:S04]  /*05b0*/  LDC.64 R2, c[0x0][0x380] ;  /* 0x0000e000ff027b82 */ /* 0x000e680000000a00 */
[----:B------:R-:W-:Y:S01]  /*05c0*/  IMAD.HI.U32 R4, R4, R27, RZ ;  /* 0x0000001b04047227 */ /* 0x000fe200078e00ff */
[----:B------:R-:W-:Y:S03]  /*05d0*/  I2F.S8 R23, R9.B1 ;  /* 0x1000000900177306 */ /* 0x000fe60000001400 */
[----:B------:R-:W-:-:S05]  /*05e0*/  IMAD R5, R14, R5, R25 ;  /* 0x000000050e057224 */ /* 0x000fca00078e0219 */
[----:B------:R-:W2:Y:S01]  /*05f0*/  I2F.S8 R21, R9.B2 ;  /* 0x2000000900157306 */ /* 0x000ea20000001400 */
[----:B------:R-:W-:-:S07]  /*0600*/  ISETP.GT.U32.AND P1, PT, R14, R5, PT ;  /* 0x000000050e00720c */ /* 0x000fce0003f24070 */
[----:B------:R3:W4:Y:S01]  /*0610*/  I2F.S8 R11, R9.B3 ;  /* 0x30000009000b7306 */ /* 0x0007220000001400 */
[----:B------:R-:W-:Y:S02]  /*0620*/  HADD2.F32 R24, -RZ, R10.H0_H0 ;  /* 0x2000000aff187230 */ /* 0x000fe40000004100 */
[----:B------:R-:W-:Y:S01]  /*0630*/  HADD2.F32 R12, -RZ, R12.H0_H0 ;  /* 0x2000000cff0c7230 */ /* 0x000fe20000004100 */
[----:B------:R-:W-:Y:S01]  /*0640*/  ISETP.GE.AND P5, PT, R18, RZ, PT ;  /* 0x000000ff1200720c */ /* 0x000fe20003fa6270 */
[----:B-1----:R-:W1:Y:S01]  /*0650*/  @P2 LDC R2, c[0x0][0x388] ;  /* 0x0000e200ff022b82 */ /* 0x002e620000000800 */
[----:B------:R-:W-:-:S07]  /*0660*/  @!P1 IMAD.IADD R5, R5, 0x1, -R14 ;  /* 0x0000000105059824 */ /* 0x000fce00078e0a0e */
[----:B------:R-:W1:Y:S01]  /*0670*/  @P2 LDC R3, c[0x0][0x38c] ;  /* 0x0000e300ff032b82 */ /* 0x000e620000000800 */
[----:B------:R-:W-:Y:S01]  /*0680*/  ISETP.GT.U32.AND P2, PT, R14, R5, PT ;  /* 0x000000050e00720c */ /* 0x000fe20003f44070 */
[----:B------:R-:W-:-:S05]  /*0690*/  IMAD.IADD R14, R5, 0x1, -R14 ;  /* 0x00000001050e7824 */ /* 0x000fca00078e0a0e */
[----:B------:R-:W-:Y:S02]  /*06a0*/  SEL R14, R14, R5, !P2 ;  /* 0x000000050e0e7207 */ /* 0x000fe40005000000 */
[----:B------:R-:W-:Y:S02]  /*06b0*/  ISETP.NE.AND P3, PT, R15, RZ, PT ;  /* 0x000000ff0f00720c */ /* 0x000fe40003f65270 */
[----:B------:R-:W-:Y:S01]  /*06c0*/  ISETP.NE.AND P2, PT, R13, RZ, PT ;  /* 0x000000ff0d00720c */ /* 0x000fe20003f45270 */
[----:B------:R-:W-:Y:S02]  /*06d0*/  @!P4 IMAD.MOV R14, RZ, RZ, -R14 ;  /* 0x000000ffff0ec224 */ /* 0x000fe400078e0a0e */
[----:B0-----:R-:W-:Y:S01]  /*06e0*/  FFMA.FTZ R22, R19, R8, R22 ;  /* 0x0000000813167223 */ /* 0x001fe20000010016 */
[----:B------:R-:W-:-:S04]  /*06f0*/  IMAD.MOV R19, RZ, RZ, -R4 ;  /* 0x000000ffff137224 */ /* 0x000fc800078e0a04 */
[----:B---3--:R-:W-:-:S05]  /*0700*/  IMAD R9, R16, R19, R27 ;  /* 0x0000001310097224 */ /* 0x008fca00078e021b */
[----:B------:R-:W-:Y:S01]  /*0710*/  ISETP.GT.U32.AND P0, PT, R16, R9, PT ;  /* 0x000000091000720c */ /* 0x000fe20003f04070 */
[-C--:B------:R-:W-:Y:S01]  /*0720*/  FMUL.FTZ R10, R22, R7.reuse ;  /* 0x00000007160a7220 */ /* 0x080fe20000410000 */
[----:B------:R-:W-:Y:S02]  /*0730*/  HADD2.F32 R22, -RZ, R17.H0_H0 ;  /* 0x20000011ff167230 */ /* 0x000fe40000004100 */
[-C--:B--2---:R-:W-:Y:S01]  /*0740*/  FFMA.FTZ R24, R21, R8.reuse, R24 ;  /* 0x0000000815187223 */ /* 0x084fe20000010018 */
[-C--:B------:R-:W-:Y:S02]  /*0750*/  FFMA.FTZ R12, R23, R8.reuse, R12 ;  /* 0x00000008170c7223 */ /* 0x080fe4000001000c */
[----:B----4-:R-:W-:Y:S01]  /*0760*/  FFMA.FTZ R22, R11, R8, R22 ;  /* 0x000000080b167223 */ /* 0x010fe20000010016 */
[----:B------:R-:W-:-:S03]  /*0770*/  FMUL.FTZ R8, R24, R7 ;  /* 0x0000000718087220 */ /* 0x000fc60000410000 */
[----:B------:R-:W-:Y:S02]  /*0780*/  FMUL.FTZ R17, R22, R7 ;  /* 0x0000000716117220 */ /* 0x000fe40000410000 */
[----:B------:R-:W-:Y:S01]  /*0790*/  @!P0 IMAD.IADD R9, R9, 0x1, -R16 ;  /* 0x0000000109098824 */ /* 0x000fe200078e0a10 */
[----:B------:R-:W0:Y:S04]  /*07a0*/  F2I.S8.NTZ R10, R10 ;  /* 0x0000000a000a7305 */ /* 0x000e280000202100 */
[----:B------:R-:W-:Y:S02]  /*07b0*/  ISETP.GT.U32.AND P6, PT, R16, R9, PT ;  /* 0x000000091000720c */ /* 0x000fe40003fc4070 */
[----:B------:R-:W-:Y:S02]  /*07c0*/  IADD3 R16, PT, PT, R9, -R16, RZ ;  /* 0x8000001009107210 */ /* 0x000fe40007ffe0ff */
[----:B------:R-:W2:Y:S01]  /*07d0*/  F2I.S8.NTZ R8, R8 ;  /* 0x0000000800087305 */ /* 0x000ea20000202100 */
[----:B------:R-:W-:Y:S01]  /*07e0*/  FMUL.FTZ R12, R12, R7 ;  /* 0x000000070c0c7220 */ /* 0x000fe20000410000 */
[----:B------:R-:W-:-:S06]  /*07f0*/  SEL R19, R16, R9, !P6 ;  /* 0x0000000910137207 */ /* 0x000fcc0007000000 */
[----:B------:R-:W3:Y:S01]  /*0800*/  F2I.S8.NTZ R17, R17 ;  /* 0x0000001100117305 */ /* 0x000ee20000202100 */
[----:B------:R-:W-:Y:S01]  /*0810*/  @!P5 IMAD.MOV R19, RZ, RZ, -R19 ;  /* 0x000000ffff13d224 */ /* 0x000fe200078e0a13 */
[----:B------:R-:W-:-:S06]  /*0820*/  LOP3.LUT R11, RZ, R15, RZ, 0x33, !PT ;  /* 0x0000000fff0b7212 */ /* 0x000fcc00078e33ff */
[----:B------:R4:W0:Y:S01]  /*0830*/  F2I.S8.NTZ R7, R12 ;  /* 0x0000000c00077305 */ /* 0x0008220000202100 */
[----:B------:R-:W-:Y:S02]  /*0840*/  SEL R14, R11, R14, !P3 ;  /* 0x0000000e0b0e7207 */ /* 0x000fe40005800000 */
[----:B----4-:R-:W-:-:S04]  /*0850*/  LOP3.LUT R12, RZ, R13, RZ, 0x33, !PT ;  /* 0x0000000dff0c7212 */ /* 0x010fc800078e33ff */
[----:B------:R-:W-:Y:S01]  /*0860*/  SEL R16, R12, R19, !P2 ;  /* 0x000000130c107207 */ /* 0x000fe20005000000 */
[----:B-123--:R-:W-:Y:S06]  /*0870*/  BRA.U !UP0, `(.L_x_79) ;  /* 0x0000000108347547 */ /* 0x00efec000b800000 */
        /* <DEDUP_REMOVED lines=9> */
[----:B------:R-:W-:-:S04]  /*0910*/  LOP3.LUT R19, R16, 0x300, RZ, 0xc0, !PT ;  /* 0x0000030010137812 */ /* 0x000fc800078ec0ff */
[----:B------:R-:W-:-:S05]  /*0920*/  LEA R0, R0, R19, 0x5 ;  /* 0x0000001300007211 */ /* 0x000fca00078e28ff */
[----:B------:R-:W-:Y:S01]  /*0930*/  IMAD.IADD R0, R21, 0x1, R0 ;  /* 0x0000000115007824 */ /* 0x000fe200078e0200 */
[----:B------:R-:W-:Y:S06]  /*0940*/  BRA `(.L_x_80) ;  /* 0x00000000004c7947 */ /* 0x000fec0003800000 */
.L_x_79:
        /* <DEDUP_REMOVED lines=19> */
.L_x_80:
        /* <DEDUP_REMOVED lines=34> */
.L_x_81:
        /* <DEDUP_REMOVED lines=14> */
.L_x_139:


//--------------------- .text._ZN17fastertransformer44add_QK_bias_transform_rebuild_padding_varlenIfEEvPaS1_PKaPKT_S3_S6_PKiiiiiiiiiiPKfSA_SA_SA_b --------------------------
	.section	.text._ZN17fastertransformer44add_QK_bias_transform_rebuild_padding_varlenIfEEvPaS1_PKaPKT_S3_S6_PKiiiiiiiiiiPKfSA_SA_SA_b,"ax",@progbits
	.align	128
        .global         _ZN17fastertransformer44add_QK_bias_transform_rebuild_padding_varlenIfEEvPaS1_PKaPKT_S3_S6_PKiiiiiiiiiiPKfSA_SA_SA_b
        .type           _ZN17fastertransformer44add_QK_bias_transform_rebuild_padding_varlenIfEEvPaS1_PKaPKT_S3_S6_PKiiiiiiiiiiPKfSA_SA_SA_b,@function
        .size           _ZN17fastertransformer44add_QK_bias_transform_rebuild_padding_varlenIfEEvPaS1_PKaPKT_S3_S6_PKiiiiiiiiiiPKfSA_SA_SA_b,(.L_x_140 - _ZN17fastertransformer44add_QK_bias_transform_rebuild_padding_varlenIfEEvPaS1_PKaPKT_S3_S6_PKiiiiiiiiiiPKfSA_SA_SA_b)
        .other          _ZN17fastertransformer44add_QK_bias_transform_rebuild_padding_varlenIfEEvPaS1_PKaPKT_S3_S6_PKiiiiiiiiiiPKfSA_SA_SA_b,@"STO_CUDA_ENTRY STV_DEFAULT"
_ZN17fastertransformer44add_QK_bias_transform_rebuild_padding_varlenIfEEvPaS1_PKaPKT_S3_S6_PKiiiiiiiiiiPKfSA_SA_SA_b:
.text._ZN17fastertransformer44add_QK_bias_transform_rebuild_padding_varlenIfEEvPaS1_PKaPKT_S3_S6_PKiiiiiiiiiiPKfSA_SA_SA_b:
[----:B------:R-:W-:Y:S08]  /*0000*/  LDC R1, c[0x0][0x37c] ;  /* 0x0000df00ff017b82 */ /* 0x000ff00000000800 */
[----:B------:R-:W0:Y:S01]  /*0010*/  S2UR UR4, SR_CTAID.X ;  /* 0x00000000000479c3 */ /* 0x000e220000002500 */
[----:B------:R-:W1:Y:S07]  /*0020*/  LDCU.64 UR6, c[0x0][0x358] ;  /* 0x00006b00ff0677ac */ /* 0x000e6e0008000a00 */
[----:B------:R-:W0:Y:S02]  /*0030*/  LDC.64 R2, c[0x0][0x3b8] ;  /* 0x0000ee00ff027b82 */ /* 0x000e240000000a00 */
[----:B0-----:R-:W-:-:S13]  /*0040*/  ISETP.LE.U32.AND P4, PT, R2, UR4, PT ;  /* 0x0000000402007c0c */ /* 0x001fda000bf83070 */
[----:B------:R-:W1:Y:S08]  /*0050*/  @!P4 LDC.64 R4, c[0x0][0x3e0] ;  /* 0x0000f800ff04cb82 */ /* 0x000e700000000a00 */
[----:B------:R-:W0:Y:S01]  /*0060*/  @!P4 LDC.64 R8, c[0x0][0x3f0] ;  /* 0x0000fc00ff08cb82 */ /* 0x000e220000000a00 */
[----:B-1----:R1:W2:Y:S04]  /*0070*/  @!P4 LDG.E.CONSTANT R7, desc[UR6][R4.64] ;  /* 0x000000060407c981 */ /* 0x0022a8000c1e9900 */
[----:B0-----:R0:W3:Y:S01]  /*0080*/  @!P4 LDG.E.CONSTANT R8, desc[UR6][R8.64] ;  /* 0x000000060808c981 */ /* 0x0010e2000c1e9900 */
[----:B------:R-:W4:Y:S01]  /*0090*/  I2F.U32.RP R6, R2 ;  /* 0x0000000200067306 */ /* 0x000f220000209000 */
[----:B------:R-:W-:-:S02]  /*00a0*/  ISETP.LE.U32.AND P2, PT, R2, UR4, PT ;  /* 0x0000000402007c0c */ /* 0x000fc4000bf43070 */
[----:B------:R-:W-:-:S05]  /*00b0*/  ISETP.NE.U32.AND P3, PT, R2, RZ, PT ;  /* 0x000000ff0200720c */ /* 0x000fca0003f65070 */
[----:B----4-:R-:W4:Y:S02]  /*00c0*/  MUFU.RCP R6, R6 ;  /* 0x0000000600067308 */ /* 0x010f240000001000 */
[----:B----4-:R-:W-:Y:S02]  /*00d0*/  VIADD R10, R6, 0xffffffe ;  /* 0x0ffffffe060a7836 */ /* 0x010fe40000000000 */
[----:B------:R-:W4:Y:S04]  /*00e0*/  S2R R6, SR_TID.X ;  /* 0x0000000000067919 */ /* 0x000f280000002100 */
        /* <DEDUP_REMOVED lines=8> */
[----:B----4-:R-:W-:Y:S02]  /*0170*/  IMAD.SHL.U32 R6, R6, 0x4, RZ ;  /* 0x0000000406067824 */ /* 0x010fe400078e00ff */
[----:B------:R-:W-:-:S03]  /*0180*/  IMAD R5, R2, R5, UR4 ;  /* 0x0000000402057e24 */ /* 0x000fc6000f8e0205 */
[----:B0-----:R-:W-:Y:S02]  /*0190*/  LOP3.LUT R9, R6, 0x1c, RZ, 0xc0, !PT ;  /* 0x0000001c06097812 */ /* 0x001fe400078ec0ff */
[----:B------:R-:W-:Y:S01]  /*01a0*/  ISETP.GE.U32.AND P0, PT, R5, R2, PT ;  /* 0x000000020500720c */ /* 0x000fe20003f06070 */
[----:B-1----:R-:W0:-:S12]  /*01b0*/  @P2 LDC R10, c[0x0][0x3a0] ;  /* 0x0000e800ff0a2b82 */ /* 0x002e180000000800 */
[----:B------:R-:W-:Y:S02]  /*01c0*/  @P0 IMAD.IADD R5, R5, 0x1, -R2 ;  /* 0x0000000105050824 */ /* 0x000fe400078e0a02 */
[----:B------:R-:W-:Y:S01]  /*01d0*/  @P0 VIADD R0, R0, 0x1 ;  /* 0x0000000100000836 */ /* 0x000fe20000000000 */
[----:B------:R-:W-:Y:S01]  /*01e0*/  ISETP.NE.AND P0, PT, R2, R3, PT ;  /* 0x000000030200720c */ /* 0x000fe20003f05270 */
[----:B------:R-:W1:Y:S01]  /*01f0*/  @P2 LDC R11, c[0x0][0x3a4] ;  /* 0x0000e900ff0b2b82 */ /* 0x000e620000000800 */
[----:B------:R-:W-:Y:S02]  /*0200*/  ISETP.GE.U32.AND P1, PT, R5, R2, PT ;  /* 0x000000020500720c */ /* 0x000fe40003f26070 */
[----:B------:R-:W-:-:S05]  /*0210*/  LOP3.LUT R3, R6, 0xfe0, RZ, 0xc0, !PT ;  /* 0x00000fe006037812 */ /* 0x000fca00078ec0ff */
[----:B------:R-:W4:Y:S01]  /*0220*/  LDC.64 R4, c[0x0][0x398] ;  /* 0x0000e600ff047b82 */ /* 0x000f220000000a00 */
[----:B------:R-:W-:-:S05]  /*0230*/  IMAD R3, R3, R2, R9 ;  /* 0x0000000203037224 */ /* 0x000fca00078e0209 */
[----:B------:R-:W-:Y:S02]  /*0240*/  @P1 IADD3 R0, PT, PT, R0, 0x1, RZ ;  /* 0x0000000100001810 */ /* 0x000fe40007ffe0ff */
[----:B------:R-:W-:Y:S01]  /*0250*/  @!P3 LOP3.LUT R0, RZ, R2, RZ, 0x33, !PT ;  /* 0x00000002ff00b212 */ /* 0x000fe200078e33ff */
[----:B------:R-:W5:Y:S04]  /*0260*/  @P0 LDC.64 R20, c[0x0][0x3b0] ;  /* 0x0000ec00ff140b82 */ /* 0x000f680000000a00 */
[----:B------:R-:W-:-:S04]  /*0270*/  IMAD.MOV R13, RZ, RZ, -R0 ;  /* 0x000000ffff0d7224 */ /* 0x000fc800078e0a00 */
[----:B------:R-:W-:Y:S01]  /*0280*/  IMAD R2, R2, R13, UR4 ;  /* 0x0000000402027e24 */ /* 0x000fe2000f8e020d */
[----:B------:R-:W2:Y:S01]  /*0290*/  @P4 LDC.64 R22, c[0x0][0x3e8] ;  /* 0x0000fa00ff164b82 */ /* 0x000ea20000000a00 */
[----:B------:R-:W2:Y:S02]  /*02a0*/  LDCU.U8 UR4, c[0x0][0x400] ;  /* 0x00008000ff0477ac */ /* 0x000ea40008000000 */
[----:B------:R-:W-:-:S05]  /*02b0*/  IMAD R3, R2, 0x20, R3 ;  /* 0x0000002002037824 */ /* 0x000fca00078e0203 */
[----:B----4-:R-:W4:Y:S01]  /*02c0*/  @P2 LDC R4, c[0x0][0x3a8] ;  /* 0x0000ea00ff042b82 */ /* 0x010f220000000800 */
[----:B0-----:R-:W-:-:S05]  /*02d0*/  IADD3 R10, P1, PT, R3, R10, RZ ;  /* 0x0000000a030a7210 */ /* 0x001fca0007f3e0ff */
[----:B-1----:R-:W-:Y:S02]  /*02e0*/  IMAD.X R11, RZ, RZ, R11, P1 ;  /* 0x000000ffff0b7224 */ /* 0x002fe400008e060b */
[----:B------:R-:W4:Y:S01]  /*02f0*/  @P2 LDC R5, c[0x0][0x3ac] ;  /* 0x0000eb00ff052b82 */ /* 0x000f220000000800 */
[----:B-----5:R-:W-:Y:S02]  /*0300*/  @P0 IMAD.WIDE.U32 R20, R2, 0x4, R20 ;  /* 0x0000000402140825 */ /* 0x020fe400078e0014 */
[----:B------:R0:W5:Y:S04]  /*0310*/  LDG.E.CONSTANT R19, desc[UR6][R10.64] ;  /* 0x000000060a137981 */ /* 0x000168000c1e9900 */
[----:B------:R1:W3:Y:S01]  /*0320*/  @P0 LDG.E.CONSTANT R17, desc[UR6][R20.64] ;  /* 0x0000000614110981 */ /* 0x0002e2000c1e9900 */
[----:B------:R-:W1:Y:S08]  /*0330*/  @P4 LDC.64 R24, c[0x0][0x3f8] ;  /* 0x0000fe00ff184b82 */ /* 0x000e700000000a00 */
[----:B------:R-:W1:Y:S01]  /*0340*/  LDC R9, c[0x0][0x3d0] ;  /* 0x0000f400ff097b82 */ /* 0x000e620000000800 */
[----:B----4-:R-:W-:-:S07]  /*0350*/  IMAD.WIDE.U32 R4, R6, 0x4, R4 ;  /* 0x0000000406047825 */ /* 0x010fce00078e0004 */
[----:B0-----:R-:W0:Y:S01]  /*0360*/  LDC R10, c[0x0][0x3c4] ;  /* 0x0000f100ff0a7b82 */ /* 0x001e220000000800 */
[----:B------:R-:W4:Y:S04]  /*0370*/  LDG.E.CONSTANT R16, desc[UR6][R4.64] ;  /* 0x0000000604107981 */ /* 0x000f28000c1e9900 */
[----:B------:R-:W4:Y:S04]  /*0380*/  LDG.E.CONSTANT R12, desc[UR6][R4.64+0x8] ;  /* 0x00000806040c7981 */ /* 0x000f28000c1e9900 */
[----:B------:R-:W4:Y:S04]  /*0390*/  LDG.E.CONSTANT R14, desc[UR6][R4.64+0xc] ;  /* 0x00000c06040e7981 */ /* 0x000f28000c1e9900 */
[----:B------:R0:W4:Y:S04]  /*03a0*/  LDG.E.CONSTANT R18, desc[UR6][R4.64+0x4] ;  /* 0x0000040604127981 */ /* 0x000128000c1e9900 */
[----:B--2---:R2:W4:Y:S04]  /*03b0*/  @P4 LDG.E.CONSTANT R7, desc[UR6][R22.64] ;  /* 0x0000000616074981 */ /* 0x004528000c1e9900 */
[----:B-1----:R1:W4:Y:S01]  /*03c0*/  @P4 LDG.E.CONSTANT R8, desc[UR6][R24.64] ;  /* 0x0000000618084981 */ /* 0x002322000c1e9900 */
[----:B------:R-:W-:-:S02]  /*03d0*/  IABS R11, R9 ;  /* 0x00000009000b7213 */ /* 0x000fc40000000000 */
[----:B0-----:R-:W-:Y:S02]  /*03e0*/  IABS R13, R10 ;  /* 0x0000000a000d7213 */ /* 0x001fe40000000000 */
[----:B------:R-:W0:Y:S08]  /*03f0*/  I2F.RP R20, R11 ;  /* 0x0000000b00147306 */ /* 0x000e300000209400 */
[----:B------:R-:W2:Y:S08]  /*0400*/  I2F.RP R21, R13 ;  /* 0x0000000d00157306 */ /* 0x000eb00000209400 */
[----:B0-----:R-:W0:Y:S08]  /*0410*/  MUFU.RCP R20, R20 ;  /* 0x0000001400147308 */ /* 0x001e300000001000 */
[----:B--2---:R-:W2:Y:S01]  /*0420*/  MUFU.RCP R21, R21 ;  /* 0x0000001500157308 */ /* 0x004ea20000001000 */
[----:B0-----:R-:W-:-:S07]  /*0430*/  VIADD R4, R20, 0xffffffe ;  /* 0x0ffffffe14047836 */ /* 0x001fce0000000000 */
[----:B------:R0:W1:Y:S01]  /*0440*/  F2I.FTZ.U32.TRUNC.NTZ R5, R4 ;  /* 0x0000000400057305 */ /* 0x000062000021f000 */
[----:B--2---:R-:W-:-:S07]  /*0450*/  IADD3 R3, PT, PT, R21, 0xffffffe, RZ ;  /* 0x0ffffffe15037810 */ /* 0x004fce0007ffe0ff */
[----:B------:R-:W2:Y:S01]  /*0460*/  F2I.FTZ.U32.TRUNC.NTZ R3, R3 ;  /* 0x0000000300037305 */ /* 0x000ea2000021f000 */
[----:B0-----:R-:W-:Y:S02]  /*0470*/  IMAD.MOV.U32 R4, RZ, RZ, RZ ;  /* 0x000000ffff047224 */ /* 0x001fe400078e00ff */
[----:B-1----:R-:W-:-:S04]  /*0480*/  IMAD.MOV R22, RZ, RZ, -R5 ;  /* 0x000000ffff167224 */ /* 0x002fc800078e0a05 */
[----:B------:R-:W-:Y:S02]  /*0490*/  IMAD R23, R22, R11, RZ ;  /* 0x0000000b16177224 */ /* 0x000fe400078e02ff */
[----:B--2---:R-:W-:Y:S02]  /*04a0*/  IMAD.MOV R22, RZ, RZ, -R3 ;  /* 0x000000ffff167224 */ /* 0x004fe400078e0a03 */
        /* <DEDUP_REMOVED lines=8> */
[----:B-----5:R-:W4:Y:S01]  /*0530*/  I2F.S8 R15, R19 ;  /* 0x00000013000f7306 */ /* 0x020f220000001400 */
[----:B---3--:R-:W-:Y:S01]  /*0540*/  @P0 IADD3 R5, PT, PT, R2, R17, RZ ;  /* 0x0000001102050210 */ /* 0x008fe20007ffe0ff */
[----:B------:R-:W-:Y:S02]  /*0550*/  IMAD R17, R4, R13, RZ ;  /* 0x0000000d04117224 */ /* 0x000fe400078e02ff */
[----:B------:R-:W-:Y:S01]  /*0560*/  IMAD.MOV.U32 R2, RZ, RZ, RZ ;  /* 0x000000ffff027224 */ /* 0x000fe200078e00ff */
[----:B------:R-:W-:-:S03]  /*0570*/  IABS R22, R5 ;  /* 0x0000000500167213 */ /* 0x000fc60000000000 */
[----:B------:R-:W-:Y:S02]  /*0580*/  IMAD.HI.U32 R17, R3, R17, R2 ;  /* 0x0000001103117227 */ /* 0x000fe400078e0002 */
[----:B------:R-:W0:Y:S02]  /*0590*/  LDC.64 R2, c[0x0][0x380] ;  /* 0x0000e000ff027b82 */ /* 0x000e240000000a00 */
[----:B------:R-:W-:-:S04]  /*05a0*/  IMAD.HI.U32 R4, R23, R20, RZ ;  /* 0x0000001417047227 */ /* 0x000fc800078e00ff */
[----:B------:R-:W-:-:S04]  /*05b0*/  IMAD.HI.U32 R17, R17, R22, RZ ;  /* 0x0000001611117227 */ /* 0x000fc800078e00ff */
[----:B------:R-:W-:Y:S01]  /*05c0*/  IMAD.MOV R24, RZ, RZ, -R4 ;  /* 0x000000ffff187224 */ /* 0x000fe200078e0a04 */
[----:B------:R-:W1:Y:S03]  /*05d0*/  I2F.S8 R23, R19.B2 ;  /* 0x2000001300177306 */ /* 0x000e660000001400 */
[----:B------:R-:W-:-:S05]  /*05e0*/  IMAD R20, R11, R24, R20 ;  /* 0x000000180b147224 */ /* 0x000fca00078e0214 */
[----:B------:R-:W2:Y:S01]  /*05f0*/  I2F.S8 R25, R19.B3 ;  /* 0x3000001300197306 */ /* 0x000ea20000001400 */
[----:B------:R-:W-:-:S07]  /*0600*/  ISETP.GT.U32.AND P1, PT, R11, R20, PT ;  /* 0x000000140b00720c */ /* 0x000fce0003f24070 */
[----:B------:R3:W5:Y:S01]  /*0610*/  I2F.S8 R21, R19.B1 ;  /* 0x1000001300157306 */ /* 0x0007620000001400 */
[----:B------:R-:W-:Y:S01]  /*0620*/  ISETP.GE.AND P5, PT, R5, RZ, PT ;  /* 0x000000ff0500720c */ /* 0x000fe20003fa6270 */
[----:B0-----:R-:W0:Y:S04]  /*0630*/  @P2 LDC R2, c[0x0][0x388] ;  /* 0x0000e200ff022b82 */ /* 0x001e280000000800 */
[----:B------:R-:W-:-:S04]  /*0640*/  @!P1 IMAD.IADD R20, R20, 0x1, -R11 ;  /* 0x0000000114149824 */ /* 0x000fc800078e0a0b */
[----:B------:R-:W0:Y:S01]  /*0650*/  @P2 LDC R3, c[0x0][0x38c] ;  /* 0x0000e300ff032b82 */ /* 0x000e220000000800 */
[----:B---3--:R-:W-:Y:S01]  /*0660*/  IMAD.IADD R19, R20, 0x1, -R11 ;  /* 0x0000000114137824 */ /* 0x008fe200078e0a0b */
[----:B------:R-:W-:Y:S02]  /*0670*/  ISETP.GT.U32.AND P2, PT, R11, R20, PT ;  /* 0x000000140b00720c */ /* 0x000fe40003f44070 */
[----:B------:R-:W-:Y:S01]  /*0680*/  LOP3.LUT R11, RZ, R9, RZ, 0x33, !PT ;  /* 0x00000009ff0b7212 */ /* 0x000fe200078e33ff */
[----:B----4-:R-:W-:Y:S01]  /*0690*/  FFMA.FTZ R15, R15, R7, R16 ;  /* 0x000000070f0f7223 */ /* 0x010fe20000010010 */
[----:B------:R-:W-:-:S04]  /*06a0*/  IMAD.MOV R16, RZ, RZ, -R17 ;  /* 0x000000ffff107224 */ /* 0x000fc800078e0a11 */
[----:B------:R-:W-:-:S05]  /*06b0*/  IMAD R16, R13, R16, R22 ;  /* 0x000000100d107224 */ /* 0x000fca00078e0216 */
[----:B------:R-:W-:Y:S01]  /*06c0*/  ISETP.GT.U32.AND P0, PT, R13, R16, PT ;  /* 0x000000100d00720c */ /* 0x000fe20003f04070 */
[-C--:B-1----:R-:W-:Y:S01]  /*06d0*/  FFMA.FTZ R23, R23, R7.reuse, R12 ;  /* 0x0000000717177223 */ /* 0x082fe2000001000c */
[-C--:B--2---:R-:W-:Y:S01]  /*06e0*/  FFMA.FTZ R25, R25, R7.reuse, R14 ;  /* 0x0000000719197223 */ /* 0x084fe2000001000e */
[----:B-----5:R-:W-:Y:S01]  /*06f0*/  FFMA.FTZ R21, R21, R7, R18 ;  /* 0x0000000715157223 */ /* 0x020fe20000010012 */
[-C--:B------:R-:W-:Y:S01]  /*0700*/  FMUL.FTZ R15, R15, R8.reuse ;  /* 0x000000080f0f7220 */ /* 0x080fe20000410000 */
[-C--:B------:R-:W-:Y:S01]  /*0710*/  FMUL.FTZ R7, R23, R8.reuse ;  /* 0x0000000817077220 */ /* 0x080fe20000410000 */
[-C--:B------:R-:W-:Y:S01]  /*0720*/  FMUL.FTZ R12, R25, R8.reuse ;  /* 0x00000008190c7220 */ /* 0x080fe20000410000 */
[----:B------:R-:W-:-:S06]  /*0730*/  FMUL.FTZ R21, R21, R8 ;  /* 0x0000000815157220 */ /* 0x000fcc0000410000 */
[----:B------:R-:W-:-:S04]  /*0740*/  @!P0 IADD3 R16, PT, PT, R16, -R13, RZ ;  /* 0x8000000d10108210 */ /* 0x000fc80007ffe0ff */
[----:B------:R-:W-:Y:S01]  /*0750*/  ISETP.GT.U32.AND P6, PT, R13, R16, PT ;  /* 0x000000100d00720c */ /* 0x000fe20003fc4070 */
[----:B------:R-:W-:Y:S01]  /*0760*/  IMAD.IADD R13, R16, 0x1, -R13 ;  /* 0x00000001100d7824 */ /* 0x000fe200078e0a0d */
[----:B------:R-:W1:Y:S01]  /*0770*/  F2I.S8.NTZ R15, R15 ;  /* 0x0000000f000f7305 */ /* 0x000e620000202100 */
[----:B------:R-:W-:-:S03]  /*0780*/  SEL R14, R19, R20, !P2 ;  /* 0x00000014130e7207 */ /* 0x000fc60005000000 */
[----:B------:R-:W-:-:S04]  /*0790*/  SEL R18, R13, R16, !P6 ;  /* 0x000000100d127207 */ /* 0x000fc80007000000 */
[----:B------:R2:W3:Y:S01]  /*07a0*/  F2I.S8.NTZ R8, R21 ;  /* 0x0000001500087305 */ /* 0x0004e20000202100 */
[----:B------:R-:W-:-:S07]  /*07b0*/  @!P4 IMAD.MOV R14, RZ, RZ, -R14 ;  /* 0x000000ffff0ec224 */ /* 0x000fce00078e0a0e */
[----:B------:R-:W4:Y:S01]  /*07c0*/  F2I.S8.NTZ R7, R7 ;  /* 0x0000000700077305 */ /* 0x000f220000202100 */
[----:B------:R-:W-:-:S07]  /*07d0*/  @!P5 IMAD.MOV R18, RZ, RZ, -R18 ;  /* 0x000000ffff12d224 */ /* 0x000fce00078e0a12 */
[----:B------:R-:W0:Y:S01]  /*07e0*/  F2I.S8.NTZ R12, R12 ;  /* 0x0000000c000c7305 */ /* 0x000e220000202100 */
[----:B------:R-:W-:Y:S02]  /*07f0*/  ISETP.NE.AND P2, PT, R10, RZ, PT ;  /* 0x000000ff0a00720c */ /* 0x000fe40003f45270 */
[----:B------:R-:W-:Y:S02]  /*0800*/  LOP3.LUT R13, RZ, R10, RZ, 0x33, !PT ;  /* 0x0000000aff0d7212 */ /* 0x000fe400078e33ff */
        /* <DEDUP_REMOVED lines=16> */
.L_x_82:
        /* <DEDUP_REMOVED lines=16> */
[----:B------:R-:W-:-:S03]  /*0a10*/  IMAD R0, R19, 0x20, R0 ;  /* 0x0000002013007824 */ /* 0x000fc600078e0200 */
[----:B------:R-:W-:-:S05]  /*0a20*/  LEA R21, R21, R18, 0x2 ;  /* 0x0000001215157211 */ /* 0x000fca00078e10ff */
[----:B------:R-:W-:-:S07]  /*0a30*/  IMAD.IADD R0, R0, 0x1, R21 ;  /* 0x0000000100007824 */ /* 0x000fce00078e0215 */
.L_x_83:
        /* <DEDUP_REMOVED lines=34> */
.L_x_84:
        /* <DEDUP_REMOVED lines=10> */
.L_x_140:


//--------------------- .text._ZN17fastertransformer37add_QK_bias_transform_rebuild_paddingI6__halfEEvPaS2_PKiPKT_S4_S7_S4_iiiiiiiPKfS9_S9_S9_S9_S9_b --------------------------
	.section	.text._ZN17fastertransformer37add_QK_bias_transform_rebuild_paddingI6__halfEEvPaS2_PKiPKT_S4_S7_S4_iiiiiiiPKfS9_S9_S9_S9_S9_b,"ax",@progbits
	.align	128
        .global         _ZN17fastertransformer37add_QK_bias_transform_rebuild_paddingI6__halfEEvPaS2_PKiPKT_S4_S7_S4_iiiiiiiPKfS9_S9_S9_S9_S9_b
        .type           _ZN17fastertransformer37add_QK_bias_transform_rebuild_paddingI6__halfEEvPaS2_PKiPKT_S4_S7_S4_iiiiiiiPKfS9_S9_S9_S9_S9_b,@function
        .size           _ZN17fastertransformer37add_QK_bias_transform_rebuild_paddingI6__halfEEvPaS2_PKiPKT_S4_S7_S4_iiiiiiiPKfS9_S9_S9_S9_S9_b,(.L_x_141 - _ZN17fastertransformer37add_QK_bias_transform_rebuild_paddingI6__halfEEvPaS2_PKiPKT_S4_S7_S4_iiiiiiiPKfS9_S9_S9_S9_S9_b)
        .other          _ZN17fastertransformer37add_QK_bias_transform_rebuild_paddingI6__halfEEvPaS2_PKiPKT_S4_S7_S4_iiiiiiiPKfS9_S9_S9_S9_S9_b,@"STO_CUDA_ENTRY STV_DEFAULT"
_ZN17fastertransformer37add_QK_bias_transform_rebuild_paddingI6__halfEEvPaS2_PKiPKT_S4_S7_S4_iiiiiiiPKfS9_S9_S9_S9_S9_b:
.text._ZN17fastertransformer37add_QK_bias_transform_rebuild_paddingI6__halfEEvPaS2_PKiPKT_S4_S7_S4_iiiiiiiPKfS9_S9_S9_S9_S9_b:
[----:B------:R-:W-:Y:S08]  /*0000*/  LDC R1, c[0x0][0x37c] ;  /* 0x0000df00ff017b82 */ /* 0x000ff00000000800 */
[----:B------:R-:W0:Y:S01]  /*0010*/  S2UR UR6, SR_CTAID.X ;  /* 0x00000000000679c3 */ /* 0x000e220000002500 */
[----:B------:R-:W0:Y:S01]  /*0020*/  LDCU.64 UR10, c[0x0][0x3b8] ;  /* 0x00007700ff0a77ac */ /* 0x000e220008000a00 */
[----:B------:R-:W1:Y:S01]  /*0030*/  LDCU.64 UR8, c[0x0][0x358] ;  /* 0x00006b00ff0877ac */ /* 0x000e620008000a00 */
[----:B------:R-:W2:Y:S01]  /*0040*/  S2R R12, SR_TID.X ;  /* 0x00000000000c7919 */ /* 0x000ea20000002100 */
[----:B------:R-:W3:Y:S01]  /*0050*/  LDCU.128 UR12, c[0x0][0x390] ;  /* 0x00007200ff0c77ac */ /* 0x000ee20008000c00 */
[----:B0-----:R-:W-:-:S06]  /*0060*/  UISETP.GE.U32.AND UP0, UPT, UR6, UR10, UPT ;  /* 0x0000000a0600728c */ /* 0x001fcc000bf06070 */
[----:B------:R-:W-:-:S13]  /*0070*/  PLOP3.LUT P3, PT, PT, PT, UP0, 0x80, 0x8 ;  /* 0x000000000008781c */ /* 0x000fda0003f6f008 */
[----:B------:R-:W1:Y:S08]  /*0080*/  @!P3 LDC.64 R22, c[0x0][0x3e0] ;  /* 0x0000f800ff16bb82 */ /* 0x000e700000000a00 */
[----:B------:R-:W0:Y:S01]  /*0090*/  @!P3 LDC.64 R2, c[0x0][0x3f8] ;  /* 0x0000fe00ff02bb82 */ /* 0x000e220000000a00 */
[----:B-1----:R-:W4:Y:S04]  /*00a0*/  @!P3 LDG.E.CONSTANT R22, desc[UR8][R22.64] ;  /* 0x000000081616b981 */ /* 0x002f28000c1e9900 */
[----:B0-----:R0:W5:Y:S01]  /*00b0*/  @!P3 LDG.E.CONSTANT R19, desc[UR8][R2.64] ;  /* 0x000000080213b981 */ /* 0x001162000c1e9900 */
[----:B------:R-:W1:Y:S01]  /*00c0*/  I2F.U32.RP R6, UR10 ;  /* 0x0000000a00067d06 */ /* 0x000e620008209000 */
[----:B------:R-:W-:Y:S01]  /*00d0*/  ISETP.NE.U32.AND P2, PT, RZ, UR10, PT ;  /* 0x0000000aff007c0c */ /* 0x000fe2000bf45070 */
[----:B------:R-:W-:Y:S01]  /*00e0*/  UISETP.NE.AND UP1, UPT, UR10, UR11, UPT ;  /* 0x0000000b0a00728c */ /* 0x000fe2000bf25270 */
[----:B--2---:R-:W-:Y:S01]  /*00f0*/  SHF.L.U32 R12, R12, 0x2, RZ ;  /* 0x000000020c0c7819 */ /* 0x004fe200000006ff */
[----:B------:R-:W2:Y:S01]  /*0100*/  @P3 LDC.64 R10, c[0x0][0x3f0] ;  /* 0x0000fc00ff0a3b82 */ /* 0x000ea20000000a00 */
[----:B------:R-:W2:Y:S02]  /*0110*/  LDCU UR11, c[0x0][0x3c4] ;  /* 0x00007880ff0b77ac */ /* 0x000ea40008000800 */
[----:B0-----:R-:W-:Y:S01]  /*0120*/  LOP3.LUT R3, R12, 0x1c, RZ, 0xc0, !PT ;  /* 0x0000001c0c037812 */ /* 0x001fe200078ec0ff */
[----:B-1----:R-:W0:Y:S02]  /*0130*/  MUFU.RCP R6, R6 ;  /* 0x0000000600067308 */ /* 0x002e240000001000 */
[----:B0-----:R-:W-:-:S06]  /*0140*/  VIADD R4, R6, 0xffffffe ;  /* 0x0ffffffe06047836 */ /* 0x001fcc0000000000 */
[----:B------:R0:W1:Y:S02]  /*0150*/  F2I.FTZ.U32.TRUNC.NTZ R5, R4 ;  /* 0x0000000400057305 */ /* 0x000064000021f000 */
[----:B0-----:R-:W-:Y:S02]  /*0160*/  IMAD.MOV.U32 R4, RZ, RZ, RZ ;  /* 0x000000ffff047224 */ /* 0x001fe400078e00ff */
[----:B-1----:R-:W-:-:S04]  /*0170*/  IMAD.MOV R7, RZ, RZ, -R5 ;  /* 0x000000ffff077224 */ /* 0x002fc800078e0a05 */
[----:B------:R-:W-:-:S04]  /*0180*/  IMAD R7, R7, UR10, RZ ;  /* 0x0000000a07077c24 */ /* 0x000fc8000f8e02ff */
[----:B------:R-:W-:-:S06]  /*0190*/  IMAD.HI.U32 R0, R5, R7, R4 ;  /* 0x0000000705007227 */ /* 0x000fcc00078e0004 */
[----:B------:R-:W-:-:S05]  /*01a0*/  IMAD.HI.U32 R0, R0, UR6, RZ ;  /* 0x0000000600007c27 */ /* 0x000fca000f8e00ff */
[----:B------:R-:W-:-:S04]  /*01b0*/  IADD3 R2, PT, PT, -R0, RZ, RZ ;  /* 0x000000ff00027210 */ /* 0x000fc80007ffe1ff */
[----:B------:R-:W-:-:S13]  /*01c0*/  R2UR UR4, R2 ;  /* 0x00000000020472ca */ /* 0x000fda00000e0000 */
[----:B------:R-:W-:-:S06]  /*01d0*/  UIMAD UR4, UR10, UR4, UR6 ;  /* 0x000000040a0472a4 */ /* 0x000fcc000f8e0206 */
[----:B------:R-:W-:-:S05]  /*01e0*/  IMAD.U32 R2, RZ, RZ, UR4 ;  /* 0x00000004ff027e24 */ /* 0x000fca000f8e00ff */
[----:B------:R-:W-:Y:S01]  /*01f0*/  ISETP.GE.U32.AND P0, PT, R2, UR10, PT ;  /* 0x0000000a02007c0c */ /* 0x000fe2000bf06070 */
[----:B------:R-:W-:-:S12]  /*0200*/  IMAD.U32 R2, RZ, RZ, UR4 ;  /* 0x00000004ff027e24 */ /* 0x000fd8000f8e00ff */
[----:B------:R-:W-:Y:S02]  /*0210*/  @P0 VIADD R2, R2, -UR10 ;  /* 0x8000000a02020c36 */ /* 0x000fe40008000000 */
[----:B------:R-:W-:-:S03]  /*0220*/  @P0 VIADD R0, R0, 0x1 ;  /* 0x0000000100000836 */ /* 0x000fc60000000000 */
[----:B------:R-:W-:Y:S02]  /*0230*/  @P0 R2UR UR4, R2 ;  /* 0x00000000020402ca */ /* 0x000fe400000e0000 */
[----:B------:R-:W-:Y:S01]  /*0240*/  PLOP3.LUT P0, PT, PT, PT, UP1, 0x80, 0x8 ;  /* 0x000000000008781c */ /* 0x000fe20003f0f018 */
[----:B------:R-:W-:-:S10]  /*0250*/  UISETP.GE.U32.AND UP1, UPT, UR6, UR10, UPT ;  /* 0x0000000a0600728c */ /* 0x000fd4000bf26070 */
[----:B------:R-:W-:Y:S01]  /*0260*/  MOV R2, UR4 ;  /* 0x0000000400027c02 */ /* 0x000fe20008000f00 */
[----:B---3--:R-:W0:Y:S01]  /*0270*/  @UP1 LDCU UR13, c[0x0][0x3a4] ;  /* 0x00007480ff0d17ac */ /* 0x008e220008000800 */
[----:B------:R-:W1:Y:S02]  /*0280*/  @P0 LDC.64 R14, c[0x0][0x3b0] ;  /* 0x0000ec00ff0e0b82 */ /* 0x000e640000000a00 */
[----:B------:R-:W-:Y:S01]  /*0290*/  ISETP.GE.U32.AND P1, PT, R2, UR10, PT ;  /* 0x0000000a02007c0c */ /* 0x000fe2000bf26070 */
[----:B------:R-:W3:Y:S01]  /*02a0*/  @UP1 LDCU UR12, c[0x0][0x3a0] ;  /* 0x00007400ff0c17ac */ /* 0x000ee20008000800 */
[----:B------:R-:W2:Y:S02]  /*02b0*/  LDCU.64 UR4, c[0x0][0x3e8] ;  /* 0x00007d00ff0477ac */ /* 0x000ea40008000a00 */
[----:B--2---:R-:W2:Y:S09]  /*02c0*/  @!UP0 LDCU.64 UR4, c[0x0][0x3d8] ;  /* 0x00007b00ff0487ac */ /* 0x004eb20008000a00 */
[----:B------:R-:W-:Y:S01]  /*02d0*/  @P1 VIADD R0, R0, 0x1 ;  /* 0x0000000100001836 */ /* 0x000fe20000000000 */
[----:B------:R-:W-:Y:S01]  /*02e0*/  @!P2 LOP3.LUT R0, RZ, UR10, RZ, 0x33, !PT ;  /* 0x0000000aff00ac12 */ /* 0x000fe2000f8e33ff */
[----:B------:R-:W2:Y:S01]  /*02f0*/  @UP1 LDCU UR15, c[0x0][0x3ac] ;  /* 0x00007580ff0f17ac */ /* 0x000ea20008000800 */
[----:B0-----:R-:W-:-:S03]  /*0300*/  MOV R9, UR13 ;  /* 0x0000000d00097c02 */ /* 0x001fc60008000f00 */
[----:B------:R-:W-:Y:S01]  /*0310*/  IMAD.MOV R2, RZ, RZ, -R0 ;  /* 0x000000ffff027224 */ /* 0x000fe200078e0a00 */
[----:B------:R-:W0:Y:S01]  /*0320*/  @UP1 LDCU UR14, c[0x0][0x3a8] ;  /* 0x00007500ff0e17ac */ /* 0x000e220008000800 */
[----:B---3--:R-:W-:-:S03]  /*0330*/  IMAD.U32 R8, RZ, RZ, UR12 ;  /* 0x0000000cff087e24 */ /* 0x008fc6000f8e00ff */
[----:B------:R-:W-:Y:S02]  /*0340*/  R2UR UR7, R2 ;  /* 0x00000000020772ca */ /* 0x000fe400000e0000 */
[----:B------:R-:W-:-:S05]  /*0350*/  LOP3.LUT R2, R12, 0xfe0, RZ, 0xc0, !PT ;  /* 0x00000fe00c027812 */ /* 0x000fca00078ec0ff */
[----:B------:R-:W-:-:S06]  /*0360*/  IMAD R2, R2, UR10, R3 ;  /* 0x0000000a02027c24 */ /* 0x000fcc000f8e0203 */
[----:B------:R-:W-:Y:S01]  /*0370*/  UIMAD UR6, UR10, UR7, UR6 ;  /* 0x000000070a0672a4 */ /* 0x000fe2000f8e0206 */
[----:B------:R-:W-:Y:S01]  /*0380*/  IMAD.MOV.U32 R7, RZ, RZ, 0x4 ;  /* 0x00000004ff077424 */ /* 0x000fe200078e00ff */
[----:B------:R-:W3:Y:S04]  /*0390*/  LDCU UR10, c[0x0][0x3cc] ;  /* 0x00007980ff0a77ac */ /* 0x000ee80008000800 */
[----:B------:R-:W-:Y:S02]  /*03a0*/  IMAD.U32 R5, RZ, RZ, UR6 ;  /* 0x00000006ff057e24 */ /* 0x000fe4000f8e00ff */
[----:B------:R-:W-:Y:S02]  /*03b0*/  IMAD.U32 R3, RZ, RZ, UR6 ;  /* 0x00000006ff037e24 */ /* 0x000fe4000f8e00ff */
[----:B-1----:R-:W-:-:S04]  /*03c0*/  @P0 IMAD.WIDE.U32 R14, R5, 0x4, R14 ;  /* 0x00000004050e0825 */ /* 0x002fc800078e000e */
[----:B------:R-:W-:Y:S02]  /*03d0*/  IMAD R3, R3, 0x20, R2 ;  /* 0x0000002003037824 */ /* 0x000fe400078e0202 */
[----:B------:R-:W4:Y:S01]  /*03e0*/  @P0 LDG.E.CONSTANT R14, desc[UR8][R14.64] ;  /* 0x000000080e0e0981 */ /* 0x000f22000c1e9900 */
[----:B--2---:R-:W-:Y:S01]  /*03f0*/  IMAD.WIDE.U32 R6, R12, R7, UR4 ;  /* 0x000000040c067e25 */ /* 0x004fe2000f8e0007 */
[----:B------:R-:W1:Y:S01]  /*0400*/  @P3 LDC.64 R4, c[0x0][0x400] ;  /* 0x00010000ff043b82 */ /* 0x000e620000000a00 */
[----:B------:R-:W2:Y:S02]  /*0410*/  LDCU.U8 UR4, c[0x0][0x408] ;  /* 0x00008100ff0477ac */ /* 0x000ea40008000000 */
[----:B------:R-:W-:Y:S01]  /*0420*/  IMAD.WIDE R8, R3, 0x4, R8 ;  /* 0x0000000403087825 */ /* 0x000fe200078e0208 */
[----:B------:R-:W-:Y:S01]  /*0430*/  MOV R3, UR15 ;  /* 0x0000000f00037c02 */ /* 0x000fe20008000f00 */
[----:B------:R-:W5:Y:S02]  /*0440*/  LDG.E.CONSTANT R23, desc[UR8][R6.64+0x8] ;  /* 0x0000080806177981 */ /* 0x000f64000c1e9900 */
[----:B0-----:R-:W-:-:S02]  /*0450*/  IMAD.U32 R2, RZ, RZ, UR14 ;  /* 0x0000000eff027e24 */ /* 0x001fc4000f8e00ff */
[----:B------:R-:W5:Y:S04]  /*0460*/  LDG.E.CONSTANT R16, desc[UR8][R8.64] ;  /* 0x0000000808107981 */ /* 0x000f68000c1e9900 */
[----:B------:R-:W5:Y:S01]  /*0470*/  LDG.E.CONSTANT R15, desc[UR8][R6.64] ;  /* 0x00000008060f7981 */ /* 0x000f62000c1e9900 */
[----:B------:R-:W-:-:S03]  /*0480*/  IMAD.WIDE.U32 R2, R12, 0x2, R2 ;  /* 0x000000020c027825 */ /* 0x000fc600078e0002 */
[----:B------:R-:W5:Y:S04]  /*0490*/  LDG.E.CONSTANT R21, desc[UR8][R8.64+0x8] ;  /* 0x0000080808157981 */ /* 0x000f68000c1e9900 */
[----:B------:R-:W5:Y:S04]  /*04a0*/  LDG.E.CONSTANT R18, desc[UR8][R8.64+0x4] ;  /* 0x0000040808127981 */ /* 0x000f68000c1e9900 */
[----:B------:R0:W5:Y:S04]  /*04b0*/  LDG.E.CONSTANT R24, desc[UR8][R8.64+0xc] ;  /* 0x00000c0808187981 */ /* 0x000168000c1e9900 */
[----:B------:R-:W5:Y:S04]  /*04c0*/  LDG.E.U16.CONSTANT R17, desc[UR8][R2.64+0x2] ;  /* 0x0000020802117981 */ /* 0x000f68000c1e9500 */
[----:B------:R-:W5:Y:S04]  /*04d0*/  LDG.E.CONSTANT R20, desc[UR8][R6.64+0x4] ;  /* 0x0000040806147981 */ /* 0x000f68000c1e9900 */
[----:B------:R-:W5:Y:S04]  /*04e0*/  LDG.E.U16.CONSTANT R13, desc[UR8][R2.64] ;  /* 0x00000008020d7981 */ /* 0x000f68000c1e9500 */
[----:B------:R-:W5:Y:S04]  /*04f0*/  LDG.E.U16.CONSTANT R25, desc[UR8][R2.64+0x4] ;  /* 0x0000040802197981 */ /* 0x000f68000c1e9500 */
[----:B------:R-:W5:Y:S04]  /*0500*/  LDG.E.U16.CONSTANT R26, desc[UR8][R2.64+0x6] ;  /* 0x00000608021a7981 */ /* 0x000f68000c1e9500 */
[----:B------:R-:W5:Y:S04]  /*0510*/  LDG.E.CONSTANT R27, desc[UR8][R6.64+0xc] ;  /* 0x00000c08061b7981 */ /* 0x000f68000c1e9900 */
[----:B------:R2:W5:Y:S04]  /*0520*/  @P3 LDG.E.CONSTANT R22, desc[UR8][R10.64] ;  /* 0x000000080a163981 */ /* 0x000568000c1e9900 */
[----:B-1----:R1:W5:Y:S01]  /*0530*/  @P3 LDG.E.CONSTANT R19, desc[UR8][R4.64] ;  /* 0x0000000804133981 */ /* 0x002362000c1e9900 */
[----:B---3--:R-:W-:-:S02]  /*0540*/  IABS R28, UR10 ;  /* 0x0000000a001c7c13 */ /* 0x008fc40008000000 */
[----:B0-----:R-:W-:Y:S02]  /*0550*/  IABS R8, UR11 ;  /* 0x0000000b00087c13 */ /* 0x001fe40008000000 */
[----:B--2---:R-:W0:Y:S08]  /*0560*/  I2F.RP R10, R28 ;  /* 0x0000001c000a7306 */ /* 0x004e300000209400 */
[----:B------:R-:W2:Y:S08]  /*0570*/  I2F.RP R9, R8 ;  /* 0x0000000800097306 */ /* 0x000eb00000209400 */
[----:B0-----:R-:W0:Y:S08]  /*0580*/  MUFU.RCP R10, R10 ;  /* 0x0000000a000a7308 */ /* 0x001e300000001000 */
[----:B--2---:R-:W1:Y:S01]  /*0590*/  MUFU.RCP R9, R9 ;  /* 0x0000000900097308 */ /* 0x004e620000001000 */
[----:B0-----:R-:W-:-:S07]  /*05a0*/  VIADD R3, R10, 0xffffffe ;  /* 0x0ffffffe0a037836 */ /* 0x001fce0000000000 */
[----:B------:R-:W0:Y:S01]  /*05b0*/  F2I.FTZ.U32.TRUNC.NTZ R3, R3 ;  /* 0x0000000300037305 */ /* 0x000e22000021f000 */
[----:B-1----:R-:W-:-:S07]  /*05c0*/  VIADD R4, R9, 0xffffffe ;  /* 0x0ffffffe09047836 */ /* 0x002fce0000000000 */
[----:B------:R1:W2:Y:S01]  /*05d0*/  F2I.FTZ.U32.TRUNC.NTZ R5, R4 ;  /* 0x0000000400057305 */ /* 0x0002a2000021f000 */
[----:B------:R-:W-:Y:S02]  /*05e0*/  IMAD.MOV.U32 R2, RZ, RZ, RZ ;  /* 0x000000ffff027224 */ /* 0x000fe400078e00ff */
[----:B0-----:R-:W-:Y:S02]  /*05f0*/  IMAD.MOV R7, RZ, RZ, -R3 ;  /* 0x000000ffff077224 */ /* 0x001fe400078e0a03 */
[----:B-1----:R-:W-:Y:S02]  /*0600*/  HFMA2 R4, -RZ, RZ, 0, 0 ;  /* 0x00000000ff047431 */ /* 0x002fe400000001ff */
[----:B------:R-:W-:Y:S01]  /*0610*/  IMAD R7, R7, R28, RZ ;  /* 0x0000001c07077224 */ /* 0x000fe200078e02ff */
[----:B--2---:R-:W-:-:S03]  /*0620*/  IADD3 R11, PT, PT, RZ, -R5, RZ ;  /* 0x80000005ff0b7210 */ /* 0x004fc60007ffe0ff */
[----:B------:R-:W-:-:S04]  /*0630*/  IMAD.HI.U32 R6, R3, R7, R2 ;  /* 0x0000000703067227 */ /* 0x000fc800078e0002 */
[----:B------:R-:W-:Y:S02]  /*0640*/  IMAD R3, R11, R8, RZ ;  /* 0x000000080b037224 */ /* 0x000fe400078e02ff */
[----:B------:R-:W-:Y:S02]  /*0650*/  IMAD.U32 R2, RZ, RZ, UR6 ;  /* 0x00000006ff027e24 */ /* 0x000fe4000f8e00ff */
[----:B------:R-:W-:Y:S01]  /*0660*/  IMAD.HI.U32 R4, R5, R3, R4 ;  /* 0x0000000305047227 */ /* 0x000fe200078e0004 */
[----:B------:R-:W-:-:S05]  /*0670*/  IABS R5, R12 ;  /* 0x0000000c00057213 */ /* 0x000fca0000000000 */
[----:B------:R-:W-:-:S04]  /*0680*/  IMAD.HI.U32 R3, R6, R5, RZ ;  /* 0x0000000506037227 */ /* 0x000fc800078e00ff */
[----:B------:R-:W-:-:S04]  /*0690*/  IMAD.MOV R11, RZ, RZ, -R3 ;  /* 0x000000ffff0b7224 */ /* 0x000fc800078e0a03 */
[----:B------:R-:W-:-:S05]  /*06a0*/  IMAD R5, R28, R11, R5 ;  /* 0x0000000b1c057224 */ /* 0x000fca00078e0205 */
[----:B------:R-:W-:Y:S02]  /*06b0*/  ISETP.GT.U32.AND P2, PT, R28, R5, PT ;  /* 0x000000051c00720c */ /* 0x000fe40003f44070 */
[----:B------:R-:W-:Y:S01]  /*06c0*/  ISETP.GE.AND P5, PT, R12, RZ, PT ;  /* 0x000000ff0c00720c */ /* 0x000fe20003fa6270 */
[----:B------:R-:W-:-:S10]  /*06d0*/  UPRMT UR4, UR4, 0x8880, URZ ;  /* 0x0000888004047896 */ /* 0x000fd400080000ff */
[----:B------:R-:W-:-:S05]  /*06e0*/  @!P2 IMAD.IADD R5, R5, 0x1, -R28 ;  /* 0x000000010505a824 */ /* 0x000fca00078e0a1c */
[----:B------:R-:W-:Y:S02]  /*06f0*/  ISETP.GT.U32.AND P6, PT, R28, R5, PT ;  /* 0x000000051c00720c */ /* 0x000fe40003fc4070 */
[----:B------:R-:W-:Y:S01]  /*0700*/  IADD3 R28, PT, PT, R5, -R28, RZ ;  /* 0x8000001c051c7210 */ /* 0x000fe20007ffe0ff */
[----:B------:R-:W-:Y:S02]  /*0710*/  UISETP.NE.AND UP0, UPT, UR4, URZ, UPT ;  /* 0x000000ff0400728c */ /* 0x000fe4000bf05270 */
[----:B------:R-:W-:Y:S01]  /*0720*/  ULOP3.LUT UR5, URZ, UR10, URZ, 0x33, !UPT ;  /* 0x0000000aff057292 */ /* 0x000fe2000f8e33ff */
[----:B------:R-:W-:Y:S01]  /*0730*/  ISETP.NE.AND P1, PT, RZ, UR11, PT ;  /* 0x0000000bff007c0c */ /* 0x000fe2000bf25270 */
[----:B----4-:R-:W-:Y:S01]  /*0740*/  @P0 VIADD R2, R14, UR6 ;  /* 0x000000060e020c36 */ /* 0x010fe20008000000 */
[----:B------:R-:W0:Y:S04]  /*0750*/  LDCU.64 UR6, c[0x0][0x380] ;  /* 0x00007000ff0677ac */ /* 0x000e280008000a00 */
[----:B------:R-:W-:Y:S01]  /*0760*/  IABS R7, R2 ;  /* 0x0000000200077213 */ /* 0x000fe20000000000 */
[----:B0-----:R-:W0:Y:S01]  /*0770*/  @UP1 LDCU UR6, c[0x0][0x388] ;  /* 0x00007100ff0617ac */ /* 0x001e220008000800 */
[----:B-----5:R-:W-:-:S03]  /*0780*/  I2FP.F32.S32 R16, R16 ;  /* 0x0000001000107245 */ /* 0x020fc60000201400 */
[----:B------:R-:W-:Y:S01]  /*0790*/  IMAD.HI.U32 R4, R4, R7, RZ ;  /* 0x0000000704047227 */ /* 0x000fe200078e00ff */
[----:B------:R-:W-:-:S03]  /*07a0*/  I2FP.F32.S32 R14, R21 ;  /* 0x00000015000e7245 */ /* 0x000fc60000201400 */
[----:B------:R-:W-:Y:S01]  /*07b0*/  FMUL.FTZ R15, R16, R15 ;  /* 0x0000000f100f7220 */ /* 0x000fe20000410000 */
[----:B------:R-:W-:Y:S01]  /*07c0*/  IMAD.MOV R16, RZ, RZ, -R4 ;  /* 0x000000ffff107224 */ /* 0x000fe200078e0a04 */
[----:B------:R-:W-:Y:S01]  /*07d0*/  I2FP.F32.S32 R9, R18 ;  /* 0x0000001200097245 */ /* 0x000fe20000201400 */
[----:B------:R-:W1:Y:S02]  /*07e0*/  @UP1 LDCU UR7, c[0x0][0x38c] ;  /* 0x00007180ff0717ac */ /* 0x000e640008000800 */
[----:B------:R-:W-:Y:S01]  /*07f0*/  IMAD R7, R8, R16, R7 ;  /* 0x0000001008077224 */ /* 0x000fe200078e0207 */
[----:B------:R-:W-:-:S04]  /*0800*/  I2FP.F32.S32 R24, R24 ;  /* 0x0000001800187245 */ /* 0x000fc80000201400 */
[----:B------:R-:W-:Y:S01]  /*0810*/  ISETP.GT.U32.AND P3, PT, R8, R7, PT ;  /* 0x000000070800720c */ /* 0x000fe20003f64070 */
[----:B------:R-:W-:Y:S02]  /*0820*/  HADD2.F32 R10, -RZ, R17.H0_H0 ;  /* 0x20000011ff0a7230 */ /* 0x000fe40000004100 */
[----:B------:R-:W-:Y:S01]  /*0830*/  FMUL.FTZ R23, R14, R23 ;  /* 0x000000170e177220 */ /* 0x000fe20000410000 */
[----:B------:R-:W-:Y:S01]  /*0840*/  FMUL.FTZ R9, R9, R20 ;  /* 0x0000001409097220 */ /* 0x000fe20000410000 */
[----:B------:R-:W-:Y:S02]  /*0850*/  HADD2.F32 R6, -RZ, R13.H0_H0 ;  /* 0x2000000dff067230 */ /* 0x000fe40000004100 */
[----:B------:R-:W-:Y:S02]  /*0860*/  HADD2.F32 R14, -RZ, R25.H0_H0 ;  /* 0x20000019ff0e7230 */ /* 0x000fe40000004100 */
[----:B------:R-:W-:Y:S02]  /*0870*/  HADD2.F32 R26, -RZ, R26.H0_H0 ;  /* 0x2000001aff1a7230 */ /* 0x000fe40000004100 */
[----:B------:R-:W-:-:S02]  /*0880*/  FMUL.FTZ R27, R24, R27 ;  /* 0x0000001b181b7220 */ /* 0x000fc40000410000 */
[--C-:B------:R-:W-:Y:S01]  /*0890*/  @!P3 IMAD.IADD R7, R7, 0x1, -R8.reuse ;  /* 0x000000010707b824 */ /* 0x100fe200078e0a08 */
[----:B------:R-:W-:Y:S02]  /*08a0*/  ISETP.GE.AND P4, PT, R2, RZ, PT ;  /* 0x000000ff0200720c */ /* 0x000fe40003f86270 */
[----:B------:R-:W-:Y:S02]  /*08b0*/  SEL R13, R28, R5, !P6 ;  /* 0x000000051c0d7207 */ /* 0x000fe40007000000 */
[----:B------:R-:W-:Y:S01]  /*08c0*/  ISETP.GT.U32.AND P6, PT, R8, R7, PT ;  /* 0x000000070800720c */ /* 0x000fe20003fc4070 */
[----:B------:R-:W-:Y:S01]  /*08d0*/  IMAD.IADD R8, R7, 0x1, -R8 ;  /* 0x0000000107087824 */ /* 0x000fe200078e0a08 */
[----:B------:R-:W-:Y:S01]  /*08e0*/  ISETP.NE.AND P0, PT, RZ, UR10, PT ;  /* 0x0000000aff007c0c */ /* 0x000fe2000bf05270 */
[----:B------:R-:W-:-:S05]  /*08f0*/  @!P5 IMAD.MOV R13, RZ, RZ, -R13 ;  /* 0x000000ffff0dd224 */ /* 0x000fca00078e0a0d */
[----:B------:R-:W-:Y:S01]  /*0900*/  SEL R13, R13, UR5, P0 ;  /* 0x000000050d0d7c07 */ /* 0x000fe20008000000 */
[-C--:B------:R-:W-:Y:S01]  /*0910*/  FFMA.FTZ R10, R9, R22.reuse, R10 ;  /* 0x00000016090a7223 */ /* 0x080fe2000001000a */
[-C--:B------:R-:W-:Y:S01]  /*0920*/  FFMA.FTZ R6, R15, R22.reuse, R6 ;  /* 0x000000160f067223 */ /* 0x080fe20000010006 */
[-C--:B------:R-:W-:Y:S01]  /*0930*/  FFMA.FTZ R14, R23, R22.reuse, R14 ;  /* 0x00000016170e7223 */ /* 0x080fe2000001000e */
[----:B------:R-:W-:Y:S01]  /*0940*/  FFMA.FTZ R26, R27, R22, R26 ;  /* 0x000000161b1a7223 */ /* 0x000fe2000001001a */
[-C--:B------:R-:W-:Y:S01]  /*0950*/  FMUL.FTZ R9, R10, R19.reuse ;  /* 0x000000130a097220 */ /* 0x080fe20000410000 */
[-C--:B------:R-:W-:Y:S01]  /*0960*/  FMUL.FTZ R6, R6, R19.reuse ;  /* 0x0000001306067220 */ /* 0x080fe20000410000 */
[-C--:B------:R-:W-:Y:S01]  /*0970*/  FMUL.FTZ R10, R14, R19.reuse ;  /* 0x000000130e0a7220 */ /* 0x080fe20000410000 */
[----:B------:R-:W-:-:S03]  /*0980*/  FMUL.FTZ R11, R26, R19 ;  /* 0x000000131a0b7220 */ /* 0x000fc60000410000 */
[----:B------:R-:W2:Y:S01]  /*0990*/  F2I.S8.NTZ R9, R9 ;  /* 0x0000000900097305 */ /* 0x000ea20000202100 */
[----:B------:R-:W-:-:S07]  /*09a0*/  SEL R15, R8, R7, !P6 ;  /* 0x00000007080f7207 */ /* 0x000fce0007000000 */
[----:B------:R-:W3:Y:S08]  /*09b0*/  F2I.S8.NTZ R6, R6 ;  /* 0x0000000600067305 */ /* 0x000ef00000202100 */
[----:B------:R-:W4:Y:S08]  /*09c0*/  F2I.S8.NTZ R10, R10 ;  /* 0x0000000a000a7305 */ /* 0x000f300000202100 */
[----:B------:R-:W0:Y:S01]  /*09d0*/  F2I.S8.NTZ R11, R11 ;  /* 0x0000000b000b7305 */ /* 0x000e220000202100 */
[----:B------:R-:W-:-:S02]  /*09e0*/  LOP3.LUT R8, RZ, UR11, RZ, 0x33, !PT ;  /* 0x0000000bff087c12 */ /* 0x000fc4000f8e33ff */
[----:B------:R-:W-:-:S04]  /*09f0*/  @!P4 IADD3 R15, PT, PT, -R15, RZ, RZ ;  /* 0x000000ff0f0fc210 */ /* 0x000fc80007ffe1ff */
[----:B------:R-:W-:Y:S01]  /*0a00*/  SEL R19, R8, R15, !P1 ;  /* 0x0000000f08137207 */ /* 0x000fe20004800000 */
[----:B-1234-:R-:W-:Y:S06]  /*0a10*/  BRA.U !UP0, `(.L_x_85) ;  /* 0x0000000108347547 */ /* 0x01efec000b800000 */
[----:B------:R-:W-:-:S13]  /*0a20*/  ISETP.NE.AND P4, PT, R0, 0x1, PT ;  /* 0x000000010000780c */ /* 0x000fda0003f85270 */
[----:B------:R-:W-:-:S05]  /*0a30*/  @P4 LOP3.LUT R0, R13, 0x1f, RZ, 0xc0, !PT ;  /* 0x0000001f0d004812 */ /* 0x000fca00078ec0ff */
[----:B------:R-:W-:Y:S01]  /*0a40*/  @P4 IMAD R0, R19, 0x20, R0 ;  /* 0x0000002013004824 */ /* 0x000fe200078e0200 */
[----:B------:R-:W-:Y:S06]  /*0a50*/  @P4 BRA `(.L_x_86) ;  /* 0x0000000000704947 */ /* 0x000fec0003800000 */
[----:B------:R-:W-:Y:S01]  /*0a60*/  SHF.R.U32.HI R0, RZ, 0x2, R19 ;  /* 0x00000002ff007819 */ /* 0x000fe20000011613 */
[C---:B------:R-:W-:Y:S01]  /*0a70*/  IMAD.SHL.U32 R14, R19.reuse, 0x80, RZ ;  /* 0x00000080130e7824 */ /* 0x040fe200078e00ff */
[----:B------:R-:W-:Y:S02]  /*0a80*/  LOP3.LUT R15, R19, 0x7ffffe1, RZ, 0xc0, !PT ;  /* 0x07ffffe1130f7812 */ /* 0x000fe400078ec0ff */
[----:B------:R-:W-:Y:S02]  /*0a90*/  LOP3.LUT R17, R13, 0x1f, RZ, 0xc0, !PT ;  /* 0x0000001f0d117812 */ /* 0x000fe400078ec0ff */
[----:B------:R-:W-:Y:S02]  /*0aa0*/  LOP3.LUT R0, R15, 0x6, R0, 0xf8, !PT ;  /* 0x000000060f007812 */ /* 0x000fe400078ef800 */
[----:B------:R-:W-:-:S05]  /*0ab0*/  LOP3.LUT R15, R14, 0x300, RZ, 0xc0, !PT ;  /* 0x000003000e0f7812 */ /* 0x000fca00078ec0ff */
[----:B------:R-:W-:-:S05]  /*0ac0*/  IMAD R0, R0, 0x20, R15 ;  /* 0x0000002000007824 */ /* 0x000fca00078e020f */
[----:B------:R-:W-:Y:S01]  /*0ad0*/  IADD3 R0, PT, PT, R17, R0, RZ ;  /* 0x0000000011007210 */ /* 0x000fe20007ffe0ff */
[----:B------:R-:W-:Y:S06]  /*0ae0*/  BRA `(.L_x_86) ;  /* 0x00000000004c7947 */ /* 0x000fec0003800000 */
.L_x_85:
[----:B------:R-:W-:-:S13]  /*0af0*/  ISETP.NE.AND P4, PT, R0, 0x1, PT ;  /* 0x000000010000780c */ /* 0x000fda0003f85270 */
[----:B------:R-:W-:-:S05]  /*0b00*/  @P4 LOP3.LUT R0, R13, 0x1f, RZ, 0xc0, !PT ;  /* 0x0000001f0d004812 */ /* 0x000fca00078ec0ff */
[----:B------:R-:W-:Y:S01]  /*0b10*/  @P4 IMAD R0, R19, 0x20, R0 ;  /* 0x0000002013004824 */ /* 0x000fe200078e0200 */
[----:B------:R-:W-:Y:S06]  /*0b20*/  @P4 BRA `(.L_x_86) ;  /* 0x00000000003c4947 */ /* 0x000fec0003800000 */
[----:B------:R-:W-:Y:S01]  /*0b30*/  SHF.R.S32.HI R0, RZ, 0x1f, R19 ;  /* 0x0000001fff007819 */ /* 0x000fe20000011413 */
[----:B------:R-:W-:-:S03]  /*0b40*/  IMAD.SHL.U32 R16, R19, 0x80, RZ ;  /* 0x0000008013107824 */ /* 0x000fc600078e00ff */
[----:B------:R-:W-:Y:S02]  /*0b50*/  LEA.HI R14, R0, R19, RZ, 0x3 ;  /* 0x00000013000e7211 */ /* 0x000fe400078f18ff */
[----:B------:R-:W-:Y:S02]  /*0b60*/  SHF.R.U32.HI R0, RZ, 0x3, R13 ;  /* 0x00000003ff007819 */ /* 0x000fe4000001160d */
[----:B------:R-:W-:Y:S02]  /*0b70*/  LOP3.LUT R15, R14, 0x7ffffff8, RZ, 0xc0, !PT ;  /* 0x7ffffff80e0f7812 */ /* 0x000fe400078ec0ff */
[----:B------:R-:W-:Y:S02]  /*0b80*/  LOP3.LUT R14, R13, 0x4, RZ, 0xc0, !PT ;  /* 0x000000040d0e7812 */ /* 0x000fe400078ec0ff */
[----:B------:R-:W-:Y:S01]  /*0b90*/  LOP3.LUT R0, R0, 0x3, RZ, 0xc0, !PT ;  /* 0x0000000300007812 */ /* 0x000fe200078ec0ff */
[----:B------:R-:W-:Y:S01]  /*0ba0*/  IMAD.IADD R17, R19, 0x1, -R15 ;  /* 0x0000000113117824 */ /* 0x000fe200078e0a0f */
[----:B------:R-:W-:-:S02]  /*0bb0*/  LOP3.LUT R15, R16, 0x80, RZ, 0xc0, !PT ;  /* 0x00000080100f7812 */ /* 0x000fc400078ec0ff */
[----:B------:R-:W-:Y:S02]  /*0bc0*/  LOP3.LUT R0, R0, 0x7fffff8, R19, 0xf8, !PT ;  /* 0x07fffff800007812 */ /* 0x000fe400078ef813 */
[----:B------:R-:W-:Y:S02]  /*0bd0*/  LEA.HI R14, R17, R14, RZ, 0x1f ;  /* 0x0000000e110e7211 */ /* 0x000fe400078ff8ff */
[----:B------:R-:W-:Y:S02]  /*0be0*/  LOP3.LUT R17, R13, 0x3, RZ, 0xc0, !PT ;  /* 0x000000030d117812 */ /* 0x000fe400078ec0ff */
[----:B------:R-:W-:-:S03]  /*0bf0*/  LEA R0, R0, R15, 0x5 ;  /* 0x0000000f00007211 */ /* 0x000fc600078e28ff */
[----:B------:R-:W-:-:S04]  /*0c00*/  IMAD R17, R14, 0x4, R17 ;  /* 0x000000040e117824 */ /* 0x000fc800078e0211 */
[----:B------:R-:W-:-:S07]  /*0c10*/  IMAD.IADD R0, R0, 0x1, R17 ;  /* 0x0000000100007824 */ /* 0x000fce00078e0211 */
.L_x_86:
[----:B------:R-:W-:Y:S01]  /*0c20*/  IABS R16, UR11 ;  /* 0x0000000b00107c13 */ /* 0x000fe20008000000 */
[----:B------:R-:W-:Y:S01]  /*0c30*/  @!P3 VIADD R4, R4, 0x1 ;  /* 0x000000010404b836 */ /* 0x000fe20000000000 */
[----:B------:R-:W-:Y:S01]  /*0c40*/  IABS R14, UR10 ;  /* 0x0000000a000e7c13 */ /* 0x000fe20008000000 */
[----:B------:R-:W1:Y:S01]  /*0c50*/  LDCU UR4, c[0x0][0x3c8] ;  /* 0x00007900ff0477ac */ /* 0x000e620008000800 */
[----:B------:R-:W-:Y:S02]  /*0c60*/  ISETP.GE.U32.AND P6, PT, R7, R16, PT ;  /* 0x000000100700720c */ /* 0x000fe40003fc6070 */
[----:B------:R-:W-:Y:S02]  /*0c70*/  ISETP.GE.U32.AND P5, PT, R5, R14, PT ;  /* 0x0000000e0500720c */ /* 0x000fe40003fa6070 */
[----:B------:R-:W-:Y:S01]  /*0c80*/  LOP3.LUT R12, R12, UR10, RZ, 0x3c, !PT ;  /* 0x0000000a0c0c7c12 */ /* 0x000fe2000f8e3cff */
[----:B------:R-:W2:Y:S01]  /*0c90*/  LDCU UR10, c[0x0][0x3d0] ;  /* 0x00007a00ff0a77ac */ /* 0x000ea20008000800 */
[----:B------:R-:W-:-:S02]  /*0ca0*/  LOP3.LUT R2, R2, UR11, RZ, 0x3c, !PT ;  /* 0x0000000b02027c12 */ /* 0x000fc4000f8e3cff */
[----:B------:R-:W-:Y:S02]  /*0cb0*/  ISETP.GE.AND P3, PT, R12, RZ, PT ;  /* 0x000000ff0c00720c */ /* 0x000fe40003f66270 */
[----:B------:R-:W-:Y:S02]  /*0cc0*/  ISETP.GE.AND P4, PT, R2, RZ, PT ;  /* 0x000000ff0200720c */ /* 0x000fe40003f86270 */
[----:B------:R-:W-:Y:S01]  /*0cd0*/  @!P2 IADD3 R3, PT, PT, R3, 0x1, RZ ;  /* 0x000000010303a810 */ /* 0x000fe20007ffe0ff */
[----:B------:R-:W-:Y:S01]  /*0ce0*/  @P6 VIADD R4, R4, 0x1 ;  /* 0x0000000104046836 */ /* 0x000fe20000000000 */
[----:B------:R-:W-:Y:S02]  /*0cf0*/  LOP3.LUT R2, R13, 0xfe0, RZ, 0xc0, !PT ;  /* 0x00000fe00d027812 */ /* 0x000fe400078ec0ff */
[----:B0-----:R-:W-:Y:S01]  /*0d00*/  PRMT R10, R10, 0x3340, R11 ;  /* 0x000033400a0a7816 */ /* 0x001fe2000000000b */
[----:B------:R-:W-:Y:S01]  /*0d10*/  @P5 VIADD R3, R3, 0x1 ;  /* 0x0000000103035836 */ /* 0x000fe20000000000 */
[----:B------:R-:W-:-:S03]  /*0d20*/  PRMT R9, R6, 0x3340, R9 ;  /* 0x0000334006097816 */ /* 0x000fc60000000009 */
[----:B------:R-:W-:Y:S01]  /*0d30*/  @!P3 IMAD.MOV R3, RZ, RZ, -R3 ;  /* 0x000000ffff03b224 */ /* 0x000fe200078e0a03 */
[----:B------:R-:W-:Y:S02]  /*0d40*/  PRMT R9, R9, 0x5410, R10 ;  /* 0x0000541009097816 */ /* 0x000fe4000000000a */
[----:B------:R-:W-:Y:S02]  /*0d50*/  @!P4 IADD3 R4, PT, PT, -R4, RZ, RZ ;  /* 0x000000ff0404c210 */ /* 0x000fe40007ffe1ff */
[----:B------:R-:W-:Y:S02]  /*0d60*/  SEL R3, R3, UR5, P0 ;  /* 0x0000000503037c07 */ /* 0x000fe40008000000 */
[----:B------:R-:W-:-:S05]  /*0d70*/  SEL R4, R8, R4, !P1 ;  /* 0x0000000408047207 */ /* 0x000fca0004800000 */
[----:B-1----:R-:W-:-:S04]  /*0d80*/  IMAD R3, R4, UR4, R3 ;  /* 0x0000000404037c24 */ /* 0x002fc8000f8e0203 */
[----:B--2---:R-:W-:-:S04]  /*0d90*/  IMAD R3, R3, UR10, RZ ;  /* 0x0000000a03037c24 */ /* 0x004fc8000f8e02ff */
[----:B------:R-:W-:Y:S01]  /*0da0*/  IMAD R3, R2, UR11, R3 ;  /* 0x0000000b02037c24 */ /* 0x000fe2000f8e0203 */
[----:B------:R-:W-:-:S03]  /*0db0*/  MOV R2, UR6 ;  /* 0x0000000600027c02 */ /* 0x000fc60008000f00 */
[----:B------:R-:W-:Y:S02]  /*0dc0*/  IMAD.IADD R0, R3, 0x1, R0 ;  /* 0x0000000103007824 */ /* 0x000fe400078e0200 */
[----:B------:R-:W-:-:S03]  /*0dd0*/  IMAD.U32 R3, RZ, RZ, UR7 ;  /* 0x00000007ff037e24 */ /* 0x000fc6000f8e00ff */
[----:B------:R-:W-:-:S05]  /*0de0*/  SHF.R.S32.HI R5, RZ, 0x2, R0 ;  /* 0x00000002ff057819 */ /* 0x000fca0000011400 */
[----:B------:R-:W-:-:S05]  /*0df0*/  IMAD.WIDE R2, R5, 0x4, R2 ;  /* 0x0000000405027825 */ /* 0x000fca00078e0202 */
[----:B------:R-:W-:Y:S01]  /*0e00*/  STG.E desc[UR8][R2.64], R9 ;  /* 0x0000000902007986 */ /* 0x000fe2000c101908 */
[----:B------:R-:W-:Y:S05]  /*0e10*/  EXIT ;  /* 0x000000000000794d */ /* 0x000fea0003800000 */
.L_x_87:
        /* <DEDUP_REMOVED lines=14> */
.L_x_141:


//--------------------- .text._ZN17fastertransformer37add_QK_bias_transform_rebuild_paddingIfEEvPaS1_PKiPKT_S3_S6_S3_iiiiiiiPKfS8_S8_S8_S8_S8_b --------------------------
	.section	.text._ZN17fastertransformer37add_QK_bias_transform_rebuild_paddingIfEEvPaS1_PKiPKT_S3_S6_S3_iiiiiiiPKfS8_S8_S8_S8_S8_b,"ax",@progbits
	.align	128
        .global         _ZN17fastertransformer37add_QK_bias_transform_rebuild_paddingIfEEvPaS1_PKiPKT_S3_S6_S3_iiiiiiiPKfS8_S8_S8_S8_S8_b
        .type           _ZN17fastertransformer37add_QK_bias_transform_rebuild_paddingIfEEvPaS1_PKiPKT_S3_S6_S3_iiiiiiiPKfS8_S8_S8_S8_S8_b,@function
        .size           _ZN17fastertransformer37add_QK_bias_transform_rebuild_paddingIfEEvPaS1_PKiPKT_S3_S6_S3_iiiiiiiPKfS8_S8_S8_S8_S8_b,(.L_x_142 - _ZN17fastertransformer37add_QK_bias_transform_rebuild_paddingIfEEvPaS1_PKiPKT_S3_S6_S3_iiiiiiiPKfS8_S8_S8_S8_S8_b)
        .other          _ZN17fastertransformer37add_QK_bias_transform_rebuild_paddingIfEEvPaS1_PKiPKT_S3_S6_S3_iiiiiiiPKfS8_S8_S8_S8_S8_b,@"STO_CUDA_ENTRY STV_DEFAULT"
_ZN17fastertransformer37add_QK_bias_transform_rebuild_paddingIfEEvPaS1_PKiPKT_S3_S6_S3_iiiiiiiPKfS8_S8_S8_S8_S8_b:
.text._ZN17fastertransformer37add_QK_bias_transform_rebuild_paddingIfEEvPaS1_PKiPKT_S3_S6_S3_iiiiiiiPKfS8_S8_S8_S8_S8_b:
        /* <DEDUP_REMOVED lines=15> */
[----:B--2---:R-:W-:Y:S01]  /*00f0*/  IMAD.SHL.U32 R10, R10, 0x4, RZ ;  /* 0x000000040a0a7824 */ /* 0x004fe200078e00ff */
[----:B------:R-:W2:Y:S01]  /*0100*/  @P3 LDC.64 R28, c[0x0][0x3f0] ;  /* 0x0000fc00ff1c3b82 */ /* 0x000ea20000000a00 */
[----:B------:R-:W-:Y:S01]  /*0110*/  IMAD.MOV.U32 R11, RZ, RZ, 0x4 ;  /* 0x00000004ff0b7424 */ /* 0x000fe200078e00ff */
[----:B------:R-:W2:Y:S02]  /*0120*/  LDCU UR11, c[0x0][0x3c4] ;  /* 0x00007880ff0b77ac */ /* 0x000ea40008000800 */
[----:B-1----:R-:W1:Y:S02]  /*0130*/  MUFU.RCP R6, R6 ;  /* 0x0000000600067308 */ /* 0x002e640000001000 */
[----:B-1----:R-:W-:-:S06]  /*0140*/  VIADD R4, R6, 0xffffffe ;  /* 0x0ffffffe06047836 */ /* 0x002fcc0000000000 */
[----:B------:R1:W3:Y:S02]  /*0150*/  F2I.FTZ.U32.TRUNC.NTZ R5, R4 ;  /* 0x0000000400057305 */ /* 0x0002e4000021f000 */
[----:B-1----:R-:W-:Y:S02]  /*0160*/  IMAD.MOV.U32 R4, RZ, RZ, RZ ;  /* 0x000000ffff047224 */ /* 0x002fe400078e00ff */
[----:B---3--:R-:W-:-:S04]  /*0170*/  IMAD.MOV R7, RZ, RZ, -R5 ;  /* 0x000000ffff077224 */ /* 0x008fc800078e0a05 */
[----:B------:R-:W-:-:S04]  /*0180*/  IMAD R7, R7, UR10, RZ ;  /* 0x0000000a07077c24 */ /* 0x000fc8000f8e02ff */
[----:B------:R-:W-:Y:S01]  /*0190*/  IMAD.HI.U32 R0, R5, R7, R4 ;  /* 0x0000000705007227 */ /* 0x000fe200078e0004 */
[C---:B------:R-:W-:Y:S02]  /*01a0*/  LOP3.LUT R4, R10.reuse, 0xfe0, RZ, 0xc0, !PT ;  /* 0x00000fe00a047812 */ /* 0x040fe400078ec0ff */
[----:B------:R-:W-:-:S03]  /*01b0*/  LOP3.LUT R5, R10, 0x1c, RZ, 0xc0, !PT ;  /* 0x0000001c0a057812 */ /* 0x000fc600078ec0ff */
[----:B------:R-:W-:-:S04]  /*01c0*/  IMAD.HI.U32 R0, R0, UR6, RZ ;  /* 0x0000000600007c27 */ /* 0x000fc8000f8e00ff */
[----:B0-----:R-:W-:Y:S02]  /*01d0*/  IMAD.MOV R2, RZ, RZ, -R0 ;  /* 0x000000ffff027224 */ /* 0x001fe400078e0a00 */
[----:B------:R-:W-:-:S03]  /*01e0*/  IMAD R6, R4, UR10, R5 ;  /* 0x0000000a04067c24 */ /* 0x000fc6000f8e0205 */
[----:B------:R-:W-:-:S13]  /*01f0*/  R2UR UR4, R2 ;  /* 0x00000000020472ca */ /* 0x000fda00000e0000 */
[----:B------:R-:W-:-:S06]  /*0200*/  UIMAD UR4, UR10, UR4, UR6 ;  /* 0x000000040a0472a4 */ /* 0x000fcc000f8e0206 */
[----:B------:R-:W-:-:S04]  /*0210*/  MOV R2, UR4 ;  /* 0x0000000400027c02 */ /* 0x000fc80008000f00 */
[----:B------:R-:W-:Y:S01]  /*0220*/  ISETP.GE.U32.AND P0, PT, R2, UR10, PT ;  /* 0x0000000a02007c0c */ /* 0x000fe2000bf06070 */
[----:B------:R-:W-:-:S12]  /*0230*/  IMAD.U32 R2, RZ, RZ, UR4 ;  /* 0x00000004ff027e24 */ /* 0x000fd8000f8e00ff */
[----:B------:R-:W-:Y:S02]  /*0240*/  @P0 VIADD R2, R2, -UR10 ;  /* 0x8000000a02020c36 */ /* 0x000fe40008000000 */
[----:B------:R-:W-:-:S03]  /*0250*/  @P0 VIADD R0, R0, 0x1 ;  /* 0x0000000100000836 */ /* 0x000fc60000000000 */
[----:B------:R-:W-:Y:S02]  /*0260*/  @P0 R2UR UR4, R2 ;  /* 0x00000000020402ca */ /* 0x000fe400000e0000 */
[----:B------:R-:W-:Y:S01]  /*0270*/  PLOP3.LUT P0, PT, PT, PT, UP1, 0x80, 0x8 ;  /* 0x000000000008781c */ /* 0x000fe20003f0f018 */
[----:B------:R-:W-:-:S10]  /*0280*/  UISETP.GE.U32.AND UP1, UPT, UR6, UR10, UPT ;  /* 0x0000000a0600728c */ /* 0x000fd4000bf26070 */
[----:B------:R-:W-:Y:S01]  /*0290*/  IMAD.U32 R2, RZ, RZ, UR4 ;  /* 0x00000004ff027e24 */ /* 0x000fe2000f8e00ff */
[----:B------:R-:W0:Y:S04]  /*02a0*/  @UP1 LDCU UR12, c[0x0][0x3a0] ;  /* 0x00007400ff0c17ac */ /* 0x000e280008000800 */
[----:B------:R-:W-:Y:S01]  /*02b0*/  ISETP.GE.U32.AND P1, PT, R2, UR10, PT ;  /* 0x0000000a02007c0c */ /* 0x000fe2000bf26070 */
[----:B------:R-:W1:Y:S01]  /*02c0*/  @UP1 LDCU UR13, c[0x0][0x3a4] ;  /* 0x00007480ff0d17ac */ /* 0x000e620008000800 */
[----:B------:R-:W3:Y:S01]  /*02d0*/  LDCU.64 UR4, c[0x0][0x3e8] ;  /* 0x00007d00ff0477ac */ /* 0x000ee20008000a00 */
[----:B------:R-:W2:Y:S10]  /*02e0*/  @UP1 LDCU UR14, c[0x0][0x3a8] ;  /* 0x00007500ff0e17ac */ /* 0x000eb40008000800 */
[----:B------:R-:W-:Y:S01]  /*02f0*/  @P1 IADD3 R0, PT, PT, R0, 0x1, RZ ;  /* 0x0000000100001810 */ /* 0x000fe20007ffe0ff */
[----:B------:R-:W2:Y:S01]  /*0300*/  @UP1 LDCU UR15, c[0x0][0x3ac] ;  /* 0x00007580ff0f17ac */ /* 0x000ea20008000800 */
[----:B------:R-:W-:-:S02]  /*0310*/  @!P2 LOP3.LUT R0, RZ, UR10, RZ, 0x33, !PT ;  /* 0x0000000aff00ac12 */ /* 0x000fc4000f8e33ff */
[----:B0-----:R-:W-:Y:S01]  /*0320*/  MOV R4, UR12 ;  /* 0x0000000c00047c02 */ /* 0x001fe20008000f00 */
[----:B---3--:R-:W0:Y:S02]  /*0330*/  @!UP0 LDCU.64 UR4, c[0x0][0x3d8] ;  /* 0x00007b00ff0487ac */ /* 0x008e240008000a00 */
[----:B------:R-:W-:-:S05]  /*0340*/  IMAD.MOV R2, RZ, RZ, -R0 ;  /* 0x000000ffff027224 */ /* 0x000fca00078e0a00 */
[----:B------:R-:W-:Y:S02]  /*0350*/  R2UR UR7, R2 ;  /* 0x00000000020772ca */ /* 0x000fe400000e0000 */
[----:B------:R-:W3:Y:S11]  /*0360*/  @P0 LDC.64 R2, c[0x0][0x3b0] ;  /* 0x0000ec00ff020b82 */ /* 0x000ef60000000a00 */
[----:B------:R-:W-:Y:S01]  /*0370*/  UIMAD UR6, UR10, UR7, UR6 ;  /* 0x000000070a0672a4 */ /* 0x000fe2000f8e0206 */
[----:B-1----:R-:W-:Y:S01]  /*0380*/  IMAD.U32 R5, RZ, RZ, UR13 ;  /* 0x0000000dff057e24 */ /* 0x002fe2000f8e00ff */
[----:B--2---:R-:W-:Y:S01]  /*0390*/  MOV R19, UR15 ;  /* 0x0000000f00137c02 */ /* 0x004fe20008000f00 */
[----:B------:R-:W-:Y:S01]  /*03a0*/  IMAD.U32 R18, RZ, RZ, UR14 ;  /* 0x0000000eff127e24 */ /* 0x000fe2000f8e00ff */
[----:B------:R-:W1:Y:S02]  /*03b0*/  LDCU UR10, c[0x0][0x3cc] ;  /* 0x00007980ff0a77ac */ /* 0x000e640008000800 */
[----:B------:R-:W-:-:S02]  /*03c0*/  IMAD.U32 R7, RZ, RZ, UR6 ;  /* 0x00000006ff077e24 */ /* 0x000fc4000f8e00ff */
[----:B------:R-:W-:Y:S02]  /*03d0*/  IMAD.U32 R9, RZ, RZ, UR6 ;  /* 0x00000006ff097e24 */ /* 0x000fe4000f8e00ff */
[----:B---3--:R-:W-:-:S04]  /*03e0*/  @P0 IMAD.WIDE.U32 R2, R7, 0x4, R2 ;  /* 0x0000000407020825 */ /* 0x008fc800078e0002 */
[----:B------:R-:W-:Y:S01]  /*03f0*/  IMAD R9, R9, 0x20, R6 ;  /* 0x0000002009097824 */ /* 0x000fe200078e0206 */
[----:B------:R2:W3:Y:S01]  /*0400*/  @P0 LDG.E.CONSTANT R13, desc[UR8][R2.64] ;  /* 0x00000008020d0981 */ /* 0x0004e2000c1e9900 */
[----:B------:R-:W4:Y:S02]  /*0410*/  @P3 LDC.64 R6, c[0x0][0x400] ;  /* 0x00010000ff063b82 */ /* 0x000f240000000a00 */
[----:B------:R-:W-:-:S04]  /*0420*/  IMAD.WIDE R4, R9, 0x4, R4 ;  /* 0x0000000409047825 */ /* 0x000fc800078e0204 */
[C---:B0-----:R-:W-:Y:S01]  /*0430*/  IMAD.WIDE.U32 R8, R10.reuse, R11, UR4 ;  /* 0x000000040a087e25 */ /* 0x041fe2000f8e000b */
[----:B------:R-:W5:Y:S04]  /*0440*/  LDG.E.CONSTANT R12, desc[UR8][R4.64] ;  /* 0x00000008040c7981 */ /* 0x000f68000c1e9900 */
[----:B------:R-:W5:Y:S01]  /*0450*/  @P3 LDG.E.CONSTANT R16, desc[UR8][R28.64] ;  /* 0x000000081c103981 */ /* 0x000f62000c1e9900 */
[----:B--2---:R-:W-:Y:S01]  /*0460*/  IMAD.WIDE.U32 R2, R10, 0x4, R18 ;  /* 0x000000040a027825 */ /* 0x004fe200078e0012 */
[----:B-1----:R-:W-:Y:S01]  /*0470*/  IABS R24, UR10 ;  /* 0x0000000a00187c13 */ /* 0x002fe20008000000 */
[----:B------:R-:W0:Y:S01]  /*0480*/  LDCU.U8 UR4, c[0x0][0x408] ;  /* 0x00008100ff0477ac */ /* 0x000e220008000000 */
[----:B------:R-:W2:Y:S04]  /*0490*/  LDG.E.CONSTANT R11, desc[UR8][R4.64+0x4] ;  /* 0x00000408040b7981 */ /* 0x000ea8000c1e9900 */
        /* <DEDUP_REMOVED lines=10> */
[----:B----4-:R1:W4:Y:S01]  /*0540*/  @P3 LDG.E.CONSTANT R15, desc[UR8][R6.64] ;  /* 0x00000008060f3981 */ /* 0x010322000c1e9900 */
[----:B------:R-:W0:Y:S01]  /*0550*/  I2F.RP R26, R24 ;  /* 0x00000018001a7306 */ /* 0x000e220000209400 */
[----:B-1----:R-:W-:-:S07]  /*0560*/  IABS R6, UR11 ;  /* 0x0000000b00067c13 */ /* 0x002fce0008000000 */
[----:B------:R-:W1:Y:S08]  /*0570*/  I2F.RP R7, R6 ;  /* 0x0000000600077306 */ /* 0x000e700000209400 */
[----:B0-----:R-:W0:Y:S08]  /*0580*/  MUFU.RCP R26, R26 ;  /* 0x0000001a001a7308 */ /* 0x001e300000001000 */
[----:B-1----:R-:W1:Y:S01]  /*0590*/  MUFU.RCP R7, R7 ;  /* 0x0000000700077308 */ /* 0x002e620000001000 */
[----:B0-----:R-:W-:-:S07]  /*05a0*/  VIADD R3, R26, 0xffffffe ;  /* 0x0ffffffe1a037836 */ /* 0x001fce0000000000 */
[----:B------:R-:W0:Y:S01]  /*05b0*/  F2I.FTZ.U32.TRUNC.NTZ R3, R3 ;  /* 0x0000000300037305 */ /* 0x000e22000021f000 */
[----:B-1----:R-:W-:-:S07]  /*05c0*/  VIADD R4, R7, 0xffffffe ;  /* 0x0ffffffe07047836 */ /* 0x002fce0000000000 */
[----:B------:R-:W1:Y:S01]  /*05d0*/  F2I.FTZ.U32.TRUNC.NTZ R5, R4 ;  /* 0x0000000400057305 */ /* 0x000e62000021f000 */
[----:B------:R-:W-:Y:S02]  /*05e0*/  HFMA2 R2, -RZ, RZ, 0, 0 ;  /* 0x00000000ff027431 */ /* 0x000fe400000001ff */
[----:B0-----:R-:W-:-:S04]  /*05f0*/  IMAD.MOV R9, RZ, RZ, -R3 ;  /* 0x000000ffff097224 */ /* 0x001fc800078e0a03 */
[----:B------:R-:W-:Y:S02]  /*0600*/  IMAD R9, R9, R24, RZ ;  /* 0x0000001809097224 */ /* 0x000fe400078e02ff */
[----:B-1----:R-:W-:Y:S02]  /*0610*/  IMAD.MOV R29, RZ, RZ, -R5 ;  /* 0x000000ffff1d7224 */ /* 0x002fe400078e0a05 */
[----:B------:R-:W-:-:S04]  /*0620*/  IMAD.HI.U32 R8, R3, R9, R2 ;  /* 0x0000000903087227 */ /* 0x000fc800078e0002 */
[----:B------:R-:W-:Y:S02]  /*0630*/  IMAD R3, R29, R6, RZ ;  /* 0x000000061d037224 */ /* 0x000fe400078e02ff */
[----:B------:R-:W-:-:S04]  /*0640*/  IMAD.MOV.U32 R4, RZ, RZ, RZ ;  /* 0x000000ffff047224 */ /* 0x000fc800078e00ff */
[----:B------:R-:W-:Y:S01]  /*0650*/  IMAD.HI.U32 R26, R5, R3, R4 ;  /* 0x00000003051a7227 */ /* 0x000fe200078e0004 */
[----:B------:R-:W-:-:S03]  /*0660*/  IABS R5, R10 ;  /* 0x0000000a00057213 */ /* 0x000fc60000000000 */
[----:B------:R-:W-:Y:S02]  /*0670*/  IMAD.U32 R2, RZ, RZ, UR6 ;  /* 0x00000006ff027e24 */ /* 0x000fe4000f8e00ff */
[----:B------:R-:W-:Y:S01]  /*0680*/  IMAD.HI.U32 R4, R8, R5, RZ ;  /* 0x0000000508047227 */ /* 0x000fe200078e00ff */
[----:B------:R-:W-:Y:S01]  /*0690*/  ISETP.GE.AND P5, PT, R10, RZ, PT ;  /* 0x000000ff0a00720c */ /* 0x000fe20003fa6270 */
[----:B------:R-:W-:-:S04]  /*06a0*/  UPRMT UR4, UR4, 0x8880, URZ ;  /* 0x0000888004047896 */ /* 0x000fc800080000ff */
[----:B------:R-:W-:Y:S02]  /*06b0*/  UISETP.NE.AND UP0, UPT, UR4, URZ, UPT ;  /* 0x000000ff0400728c */ /* 0x000fe4000bf05270 */
[----:B------:R-:W-:Y:S01]  /*06c0*/  ULOP3.LUT UR5, URZ, UR10, URZ, 0x33, !UPT ;  /* 0x0000000aff057292 */ /* 0x000fe2000f8e33ff */
[----:B------:R-:W-:Y:S01]  /*06d0*/  ISETP.NE.AND P1, PT, RZ, UR11, PT ;  /* 0x0000000bff007c0c */ /* 0x000fe2000bf25270 */
[----:B---3--:R-:W-:Y:S01]  /*06e0*/  @P0 VIADD R2, R13, UR6 ;  /* 0x000000060d020c36 */ /* 0x008fe20008000000 */
[----:B------:R-:W0:Y:S04]  /*06f0*/  LDCU.64 UR6, c[0x0][0x380] ;  /* 0x00007000ff0677ac */ /* 0x000e280008000a00 */
[----:B------:R-:W-:Y:S01]  /*0700*/  IABS R7, R2 ;  /* 0x0000000200077213 */ /* 0x000fe20000000000 */
[----:B0-----:R-:W0:Y:S01]  /*0710*/  @UP1 LDCU UR6, c[0x0][0x388] ;  /* 0x00007100ff0617ac */ /* 0x001e220008000800 */
[----:B-----5:R-:W-:-:S02]  /*0720*/  I2FP.F32.S32 R9, R12 ;  /* 0x0000000c00097245 */ /* 0x020fc40000201400 */
[----:B------:R-:W-:Y:S01]  /*0730*/  IADD3 R12, PT, PT, -R4, RZ, RZ ;  /* 0x000000ff040c7210 */ /* 0x000fe20007ffe1ff */
[----:B------:R-:W-:Y:S01]  /*0740*/  IMAD.HI.U32 R3, R26, R7, RZ ;  /* 0x000000071a037227 */ /* 0x000fe200078e00ff */
[----:B------:R-:W-:Y:S01]  /*0750*/  ISETP.GE.AND P4, PT, R2, RZ, PT ;  /* 0x000000ff0200720c */ /* 0x000fe20003f86270 */
[----:B------:R-:W1:Y:S02]  /*0760*/  @UP1 LDCU UR7, c[0x0][0x38c] ;  /* 0x00007180ff0717ac */ /* 0x000e640008000800 */
[----:B------:R-:W-:Y:S02]  /*0770*/  IMAD R5, R24, R12, R5 ;  /* 0x0000000c18057224 */ /* 0x000fe400078e0205 */
[----:B------:R-:W-:-:S03]  /*0780*/  IMAD.MOV R13, RZ, RZ, -R3 ;  /* 0x000000ffff0d7224 */ /* 0x000fc600078e0a03 */
[----:B------:R-:W-:Y:S01]  /*0790*/  ISETP.GT.U32.AND P2, PT, R24, R5, PT ;  /* 0x000000051800720c */ /* 0x000fe20003f44070 */
[----:B------:R-:W-:-:S05]  /*07a0*/  IMAD R7, R6, R13, R7 ;  /* 0x0000000d06077224 */ /* 0x000fca00078e0207 */
[----:B------:R-:W-:-:S07]  /*07b0*/  ISETP.GT.U32.AND P3, PT, R6, R7, PT ;  /* 0x000000070600720c */ /* 0x000fce0003f64070 */
[----:B------:R-:W-:-:S05]  /*07c0*/  @!P2 IMAD.IADD R5, R5, 0x1, -R24 ;  /* 0x000000010505a824 */ /* 0x000fca00078e0a18 */
[----:B------:R-:W-:Y:S01]  /*07d0*/  ISETP.GT.U32.AND P6, PT, R24, R5, PT ;  /* 0x000000051800720c */ /* 0x000fe20003fc4070 */
[----:B------:R-:W-:Y:S01]  /*07e0*/  IMAD.IADD R24, R5, 0x1, -R24 ;  /* 0x0000000105187824 */ /* 0x000fe200078e0a18 */
[----:B------:R-:W-:-:S04]  /*07f0*/  @!P3 IADD3 R7, PT, PT, R7, -R6, RZ ;  /* 0x800000060707b210 */ /* 0x000fc80007ffe0ff */
[----:B------:R-:W-:Y:S02]  /*0800*/  SEL R13, R24, R5, !P6 ;  /* 0x00000005180d7207 */ /* 0x000fe40007000000 */
[----:B------:R-:W-:Y:S02]  /*0810*/  ISETP.GT.U32.AND P6, PT, R6, R7, PT ;  /* 0x000000070600720c */ /* 0x000fe40003fc4070 */
[----:B------:R-:W-:Y:S01]  /*0820*/  ISETP.NE.AND P0, PT, RZ, UR10, PT ;  /* 0x0000000aff007c0c */ /* 0x000fe2000bf05270 */
[----:B------:R-:W-:-:S05]  /*0830*/  @!P5 IMAD.MOV R13, RZ, RZ, -R13 ;  /* 0x000000ffff0dd224 */ /* 0x000fca00078e0a0d */
[----:B------:R-:W-:Y:S02]  /*0840*/  SEL R13, R13, UR5, P0 ;  /* 0x000000050d0d7c07 */ /* 0x000fe40008000000 */
[----:B--2---:R-:W-:Y:S02]  /*0850*/  I2FP.F32.S32 R8, R11 ;  /* 0x0000000b00087245 */ /* 0x004fe40000201400 */
[----:B------:R-:W-:Y:S01]  /*0860*/  I2FP.F32.S32 R14, R14 ;  /* 0x0000000e000e7245 */ /* 0x000fe20000201400 */
[----:B------:R-:W-:Y:S01]  /*0870*/  FMUL.FTZ R18, R9, R18 ;  /* 0x0000001209127220 */ /* 0x000fe20000410000 */
[----:B------:R-:W-:Y:S01]  /*0880*/  I2FP.F32.S32 R9, R20 ;  /* 0x0000001400097245 */ /* 0x000fe20000201400 */
[----:B------:R-:W-:Y:S02]  /*0890*/  FMUL.FTZ R12, R8, R17 ;  /* 0x00000011080c7220 */ /* 0x000fe40000410000 */
[----:B------:R-:W-:Y:S02]  /*08a0*/  FMUL.FTZ R14, R14, R21 ;  /* 0x000000150e0e7220 */ /* 0x000fe40000410000 */
[----:B------:R-:W-:Y:S01]  /*08b0*/  FMUL.FTZ R22, R9, R22 ;  /* 0x0000001609167220 */ /* 0x000fe20000410000 */
[-C--:B------:R-:W-:Y:S01]  /*08c0*/  FFMA.FTZ R18, R18, R16.reuse, R19 ;  /* 0x0000001012127223 */ /* 0x080fe20000010013 */
[-C--:B------:R-:W-:Y:S01]  /*08d0*/  FFMA.FTZ R12, R12, R16.reuse, R23 ;  /* 0x000000100c0c7223 */ /* 0x080fe20000010017 */
[-C--:B------:R-:W-:Y:S01]  /*08e0*/  FFMA.FTZ R14, R14, R16.reuse, R25 ;  /* 0x000000100e0e7223 */ /* 0x080fe20000010019 */
[----:B------:R-:W-:Y:S01]  /*08f0*/  FFMA.FTZ R22, R22, R16, R27 ;  /* 0x0000001016167223 */ /* 0x000fe2000001001b */
[-C--:B----4-:R-:W-:Y:S01]  /*0900*/  FMUL.FTZ R8, R18, R15.reuse ;  /* 0x0000000f12087220 */ /* 0x090fe20000410000 */
[-C--:B------:R-:W-:Y:S01]  /*0910*/  FMUL.FTZ R9, R12, R15.reuse ;  /* 0x0000000f0c097220 */ /* 0x080fe20000410000 */
[-C--:B------:R-:W-:Y:S01]  /*0920*/  FMUL.FTZ R11, R14, R15.reuse ;  /* 0x0000000f0e0b7220 */ /* 0x080fe20000410000 */
[----:B------:R-:W-:Y:S01]  /*0930*/  FMUL.FTZ R22, R22, R15 ;  /* 0x0000000f16167220 */ /* 0x000fe20000410000 */
[----:B------:R-:W-:-:S02]  /*0940*/  IMAD.IADD R12, R7, 0x1, -R6 ;  /* 0x00000001070c7824 */ /* 0x000fc400078e0a06 */
[----:B------:R-:W2:Y:S03]  /*0950*/  F2I.S8.NTZ R8, R8 ;  /* 0x0000000800087305 */ /* 0x000ea60000202100 */
[----:B------:R-:W-:-:S05]  /*0960*/  SEL R15, R12, R7, !P6 ;  /* 0x000000070c0f7207 */ /* 0x000fca0007000000 */
[----:B------:R-:W3:Y:S01]  /*0970*/  F2I.S8.NTZ R9, R9 ;  /* 0x0000000900097305 */ /* 0x000ee20000202100 */
[----:B------:R-:W-:-:S07]  /*0980*/  @!P4 IMAD.MOV R15, RZ, RZ, -R15 ;  /* 0x000000ffff0fc224 */ /* 0x000fce00078e0a0f */
[----:B------:R-:W4:Y:S08]  /*0990*/  F2I.S8.NTZ R11, R11 ;  /* 0x0000000b000b7305 */ /* 0x000f300000202100 */
[----:B------:R0:W0:Y:S01]  /*09a0*/  F2I.S8.NTZ R6, R22 ;  /* 0x0000001600067305 */ /* 0x0000220000202100 */
[----:B------:R-:W-:-:S04]  /*09b0*/  LOP3.LUT R12, RZ, UR11, RZ, 0x33, !PT ;  /* 0x0000000bff0c7c12 */ /* 0x000fc8000f8e33ff */
[----:B------:R-:W-:Y:S01]  /*09c0*/  SEL R19, R12, R15, !P1 ;  /* 0x0000000f0c137207 */ /* 0x000fe20004800000 */
[----:B-123--:R-:W-:Y:S06]  /*09d0*/  BRA.U !UP0, `(.L_x_88) ;  /* 0x0000000108347547 */ /* 0x00efec000b800000 */
[----:B------:R-:W-:-:S13]  /*09e0*/  ISETP.NE.AND P4, PT, R0, 0x1, PT ;  /* 0x000000010000780c */ /* 0x000fda0003f85270 */
[----:B------:R-:W-:-:S04]  /*09f0*/  @P4 LOP3.LUT R0, R13, 0x1f, RZ, 0xc0, !PT ;  /* 0x0000001f0d004812 */ /* 0x000fc800078ec0ff */
[----:B------:R-:W-:Y:S01]  /*0a00*/  @P4 LEA R0, R19, R0, 0x5 ;  /* 0x0000000013004211 */ /* 0x000fe200078e28ff */
[----:B------:R-:W-:Y:S06]  /*0a10*/  @P4 BRA `(.L_x_89) ;  /* 0x0000000000704947 */ /* 0x000fec0003800000 */
[----:B------:R-:W-:Y:S01]  /*0a20*/  SHF.R.U32.HI R0, RZ, 0x2, R19 ;  /* 0x00000002ff007819 */ /* 0x000fe20000011613 */
[C---:B------:R-:W-:Y:S01]  /*0a30*/  IMAD.SHL.U32 R14, R19.reuse, 0x80, RZ ;  /* 0x00000080130e7824 */ /* 0x040fe200078e00ff */
[----:B------:R-:W-:Y:S02]  /*0a40*/  LOP3.LUT R15, R19, 0x7ffffe1, RZ, 0xc0, !PT ;  /* 0x07ffffe1130f7812 */ /* 0x000fe400078ec0ff */
[----:B------:R-:W-:Y:S02]  /*0a50*/  LOP3.LUT R17, R13, 0x1f, RZ, 0xc0, !PT ;  /* 0x0000001f0d117812 */ /* 0x000fe400078ec0ff */
[----:B------:R-:W-:Y:S02]  /*0a60*/  LOP3.LUT R0, R15, 0x6, R0, 0xf8, !PT ;  /* 0x000000060f007812 */ /* 0x000fe400078ef800 */
[----:B------:R-:W-:-:S05]  /*0a70*/  LOP3.LUT R15, R14, 0x300, RZ, 0xc0, !PT ;  /* 0x000003000e0f7812 */ /* 0x000fca00078ec0ff */
[----:B------:R-:W-:-:S04]  /*0a80*/  IMAD R0, R0, 0x20, R15 ;  /* 0x0000002000007824 */ /* 0x000fc800078e020f */
[----:B------:R-:W-:Y:S01]  /*0a90*/  IMAD.IADD R0, R17, 0x1, R0 ;  /* 0x0000000111007824 */ /* 0x000fe200078e0200 */
[----:B------:R-:W-:Y:S06]  /*0aa0*/  BRA `(.L_x_89) ;  /* 0x00000000004c7947 */ /* 0x000fec0003800000 */
.L_x_88:
[----:B------:R-:W-:-:S13]  /*0ab0*/  ISETP.NE.AND P4, PT, R0, 0x1, PT ;  /* 0x000000010000780c */ /* 0x000fda0003f85270 */
[----:B------:R-:W-:-:S04]  /*0ac0*/  @P4 LOP3.LUT R0, R13, 0x1f, RZ, 0xc0, !PT ;  /* 0x0000001f0d004812 */ /* 0x000fc800078ec0ff */
[----:B------:R-:W-:Y:S01]  /*0ad0*/  @P4 LEA R0, R19, R0, 0x5 ;  /* 0x0000000013004211 */ /* 0x000fe200078e28ff */
        /* <DEDUP_REMOVED lines=12> */
[----:B------:R-:W-:Y:S01]  /*0ba0*/  LOP3.LUT R17, R13, 0x3, RZ, 0xc0, !PT ;  /* 0x000000030d117812 */ /* 0x000fe200078ec0ff */
[----:B------:R-:W-:-:S03]  /*0bb0*/  IMAD R0, R0, 0x20, R15 ;  /* 0x0000002000007824 */ /* 0x000fc600078e020f */
[----:B------:R-:W-:-:S05]  /*0bc0*/  LEA R17, R14, R17, 0x2 ;  /* 0x000000110e117211 */ /* 0x000fca00078e10ff */
[----:B------:R-:W-:-:S07]  /*0bd0*/  IMAD.IADD R0, R0, 0x1, R17 ;  /* 0x0000000100007824 */ /* 0x000fce00078e0211 */
.L_x_89:
[----:B------:R-:W-:Y:S01]  /*0be0*/  IABS R16, UR11 ;  /* 0x0000000b00107c13 */ /* 0x000fe20008000000 */
[----:B------:R-:W-:Y:S01]  /*0bf0*/  @!P3 VIADD R3, R3, 0x1 ;  /* 0x000000010303b836 */ /* 0x000fe20000000000 */
[----:B------:R-:W-:Y:S01]  /*0c00*/  IABS R14, UR10 ;  /* 0x0000000a000e7c13 */ /* 0x000fe20008000000 */
[----:B------:R-:W-:Y:S01]  /*0c10*/  @!P2 VIADD R4, R4, 0x1 ;  /* 0x000000010404a836 */ /* 0x000fe20000000000 */
[----:B------:R-:W-:Y:S01]  /*0c20*/  ISETP.GE.U32.AND P6, PT, R7, R16, PT ;  /* 0x000000100700720c */ /* 0x000fe20003fc6070 */
[----:B------:R-:W1:Y:S01]  /*0c30*/  LDCU UR4, c[0x0][0x3c8] ;  /* 0x00007900ff0477ac */ /* 0x000e620008000800 */
[----:B------:R-:W-:Y:S02]  /*0c40*/  ISETP.GE.U32.AND P5, PT, R5, R14, PT ;  /* 0x0000000e0500720c */ /* 0x000fe40003fa6070 */
[----:B------:R-:W-:Y:S02]  /*0c50*/  LOP3.LUT R2, R2, UR11, RZ, 0x3c, !PT ;  /* 0x0000000b02027c12 */ /* 0x000fe4000f8e3cff */
[----:B------:R-:W-:Y:S01]  /*0c60*/  LOP3.LUT R10, R10, UR10, RZ, 0x3c, !PT ;  /* 0x0000000a0a0a7c12 */ /* 0x000fe2000f8e3cff */
[----:B------:R-:W2:Y:S01]  /*0c70*/  LDCU UR10, c[0x0][0x3d0] ;  /* 0x00007a00ff0a77ac */ /* 0x000ea20008000800 */
[----:B------:R-:W-:Y:S01]  /*0c80*/  ISETP.GE.AND P4, PT, R2, RZ, PT ;  /* 0x000000ff0200720c */ /* 0x000fe20003f86270 */
[----:B0-----:R-:W-:Y:S01]  /*0c90*/  IMAD.U32 R2, RZ, RZ, UR6 ;  /* 0x00000006ff027e24 */ /* 0x001fe2000f8e00ff */
[----:B------:R-:W-:-:S02]  /*0ca0*/  ISETP.GE.AND P3, PT, R10, RZ, PT ;  /* 0x000000ff0a00720c */ /* 0x000fc40003f66270 */
[----:B----4-:R-:W-:Y:S02]  /*0cb0*/  PRMT R6, R11, 0x3340, R6 ;  /* 0x000033400b067816 */ /* 0x010fe40000000006 */
[----:B------:R-:W-:Y:S01]  /*0cc0*/  @P6 IADD3 R3, PT, PT, R3, 0x1, RZ ;  /* 0x0000000103036810 */ /* 0x000fe20007ffe0ff */
[----:B------:R-:W-:Y:S01]  /*0cd0*/  @P5 VIADD R4, R4, 0x1 ;  /* 0x0000000104045836 */ /* 0x000fe20000000000 */
[----:B------:R-:W-:-:S04]  /*0ce0*/  PRMT R9, R8, 0x3340, R9 ;  /* 0x0000334008097816 */ /* 0x000fc80000000009 */
[----:B------:R-:W-:Y:S01]  /*0cf0*/  PRMT R9, R9, 0x5410, R6 ;  /* 0x0000541009097816 */ /* 0x000fe20000000006 */
[----:B------:R-:W-:Y:S02]  /*0d00*/  @!P4 IMAD.MOV R3, RZ, RZ, -R3 ;  /* 0x000000ffff03c224 */ /* 0x000fe400078e0a03 */
[----:B------:R-:W-:-:S03]  /*0d10*/  @!P3 IMAD.MOV R4, RZ, RZ, -R4 ;  /* 0x000000ffff04b224 */ /* 0x000fc600078e0a04 */
[----:B------:R-:W-:Y:S02]  /*0d20*/  SEL R3, R12, R3, !P1 ;  /* 0x000000030c037207 */ /* 0x000fe40004800000 */
[----:B------:R-:W-:-:S05]  /*0d30*/  SEL R4, R4, UR5, P0 ;  /* 0x0000000504047c07 */ /* 0x000fca0008000000 */
[----:B-1----:R-:W-:Y:S01]  /*0d40*/  IMAD R4, R3, UR4, R4 ;  /* 0x0000000403047c24 */ /* 0x002fe2000f8e0204 */
[----:B------:R-:W-:-:S03]  /*0d50*/  LOP3.LUT R3, R13, 0xfe0, RZ, 0xc0, !PT ;  /* 0x00000fe00d037812 */ /* 0x000fc600078ec0ff */
[----:B--2---:R-:W-:-:S04]  /*0d60*/  IMAD R4, R4, UR10, RZ ;  /* 0x0000000a04047c24 */ /* 0x004fc8000f8e02ff */
[----:B------:R-:W-:-:S05]  /*0d70*/  IMAD R3, R3, UR11, R4 ;  /* 0x0000000b03037c24 */ /* 0x000fca000f8e0204 */
[----:B------:R-:W-:Y:S01]  /*0d80*/  IADD3 R0, PT, PT, R3, R0, RZ ;  /* 0x0000000003007210 */ /* 0x000fe20007ffe0ff */
[----:B------:R-:W-:-:S03]  /*0d90*/  IMAD.U32 R3, RZ, RZ, UR7 ;  /* 0x00000007ff037e24 */ /* 0x000fc6000f8e00ff */
[----:B------:R-:W-:-:S05]  /*0da0*/  SHF.R.S32.HI R5, RZ, 0x2, R0 ;  /* 0x00000002ff057819 */ /* 0x000fca0000011400 */
[----:B------:R-:W-:-:S05]  /*0db0*/  IMAD.WIDE R2, R5, 0x4, R2 ;  /* 0x0000000405027825 */ /* 0x000fca00078e0202 */
[----:B------:R-:W-:Y:S01]  /*0dc0*/  STG.E desc[UR8][R2.64], R9 ;  /* 0x0000000902007986 */ /* 0x000fe2000c101908 */
[----:B------:R-:W-:Y:S05]  /*0dd0*/  EXIT ;  /* 0x000000000000794d */ /* 0x000fea0003800000 */
.L_x_90:
        /* <DEDUP_REMOVED lines=10> */
.L_x_142:


//--------------------- .text._ZN17fastertransformer32add_QK_bias_transform_varlen_rowI6__halfEEvPaS2_PKaPKT_S4_S7_iiiiiiiiPKfS9_S9_S9_bi --------------------------
	.section	.text._ZN17fastertransformer32add_QK_bias_transform_varlen_rowI6__halfEEvPaS2_PKaPKT_S4_S7_iiiiiiiiPKfS9_S9_S9_bi,"ax",@progbits
	.align	128
        .global         _ZN17fastertransformer32add_QK_bias_transform_varlen_rowI6__halfEEvPaS2_PKaPKT_S4_S7_iiiiiiiiPKfS9_S9_S9_bi
        .type           _ZN17fastertransformer32add_QK_bias_transform_varlen_rowI6__halfEEvPaS2_PKaPKT_S4_S7_iiiiiiiiPKfS9_S9_S9_bi,@function
        .size           _ZN17fastertransformer32add_QK_bias_transform_varlen_rowI6__halfEEvPaS2_PKaPKT_S4_S7_iiiiiiiiPKfS9_S9_S9_bi,(.L_x_143 - _ZN17fastertransformer32add_QK_bias_transform_varlen_rowI6__halfEEvPaS2_PKaPKT_S4_S7_iiiiiiiiPKfS9_S9_S9_bi)
        .other          _ZN17fastertransformer32add_QK_bias_transform_varlen_rowI6__halfEEvPaS2_PKaPKT_S4_S7_iiiiiiiiPKfS9_S9_S9_bi,@"STO_CUDA_ENTRY STV_DEFAULT"
_ZN17fastertransformer32add_QK_bias_transform_varlen_rowI6__halfEEvPaS2_PKaPKT_S4_S7_iiiiiiiiPKfS9_S9_S9_bi:
.text._ZN17fastertransformer32add_QK_bias_transform_varlen_rowI6__halfEEvPaS2_PKaPKT_S4_S7_iiiiiiiiPKfS9_S9_S9_bi:
[----:B------:R-:W-:Y:S08]  /*0000*/  LDC R1, c[0x0][0x37c] ;  /* 0x0000df00ff017b82 */ /* 0x000ff00000000800 */
[----:B------:R-:W0:Y:S01]  /*0010*/  S2UR UR4, SR_CTAID.X ;  /* 0x00000000000479c3 */ /* 0x000e220000002500 */
[----:B------:R-:W1:Y:S07]  /*0020*/  LDCU.64 UR6, c[0x0][0x358] ;  /* 0x00006b00ff0677ac */ /* 0x000e6e0008000a00 */
[----:B------:R-:W0:Y:S01]  /*0030*/  LDC R12, c[0x0][0x3b0] ;  /* 0x0000ec00ff0c7b82 */ /* 0x000e220000000800 */
[----:B------:R-:W2:Y:S01]  /*0040*/  S2R R10, SR_TID.X ;  /* 0x00000000000a7919 */ /* 0x000ea20000002100 */
[----:B------:R-:W3:Y:S06]  /*0050*/  LDCU UR5, c[0x0][0x3f4] ;  /* 0x00007e80ff0577ac */ /* 0x000eec0008000800 */
[----:B------:R-:W4:Y:S01]  /*0060*/  LDC.64 R16, c[0x0][0x390] ;  /* 0x0000e400ff107b82 */ /* 0x000f220000000a00 */
[----:B0-----:R-:W-:-:S13]  /*0070*/  ISETP.LE.U32.AND P4, PT, R12, UR4, PT ;  /* 0x000000040c007c0c */ /* 0x001fda000bf83070 */
[----:B------:R-:W1:Y:S08]  /*0080*/  @!P4 LDC.64 R2, c[0x0][0x3d0] ;  /* 0x0000f400ff02cb82 */ /* 0x000e700000000a00 */
[----:B------:R-:W0:Y:S01]  /*0090*/  @!P4 LDC.64 R4, c[0x0][0x3e0] ;  /* 0x0000f800ff04cb82 */ /* 0x000e220000000a00 */
[----:B-1----:R-:W5:Y:S04]  /*00a0*/  @!P4 LDG.E.CONSTANT R8, desc[UR6][R2.64] ;  /* 0x000000060208c981 */ /* 0x002f68000c1e9900 */
[----:B0-----:R0:W5:Y:S01]  /*00b0*/  @!P4 LDG.E.CONSTANT R9, desc[UR6][R4.64] ;  /* 0x000000060409c981 */ /* 0x001162000c1e9900 */
[----:B------:R-:W1:Y:S01]  /*00c0*/  I2F.U32.RP R0, R12 ;  /* 0x0000000c00007306 */ /* 0x000e620000209000 */
[----:B------:R-:W-:-:S02]  /*00d0*/  ISETP.LE.U32.AND P0, PT, R12, UR4, PT ;  /* 0x000000040c007c0c */ /* 0x000fc4000bf03070 */
[----:B------:R-:W-:Y:S02]  /*00e0*/  ISETP.NE.U32.AND P3, PT, R12, RZ, PT ;  /* 0x000000ff0c00720c */ /* 0x000fe40003f65070 */
[----:B------:R-:W-:Y:S02]  /*00f0*/  LOP3.LUT R15, RZ, R12, RZ, 0x33, !PT ;  /* 0x0000000cff0f7212 */ /* 0x000fe400078e33ff */
[----:B--2---:R-:W-:Y:S01]  /*0100*/  SHF.L.U32 R10, R10, 0x2, RZ ;  /* 0x000000020a0a7819 */ /* 0x004fe200000006ff */
[----:B0-----:R-:W0:Y:S01]  /*0110*/  LDC.64 R4, c[0x0][0x398] ;  /* 0x0000e600ff047b82 */ /* 0x001e220000000a00 */
[----:B-1----:R-:W1:Y:S07]  /*0120*/  MUFU.RCP R0, R0 ;  /* 0x0000000000007308 */ /* 0x002e6e0000001000 */
[----:B----4-:R-:W2:Y:S08]  /*0130*/  @P0 LDC R16, c[0x0][0x3a0] ;  /* 0x0000e800ff100b82 */ /* 0x010eb00000000800 */
[----:B------:R-:W2:Y:S01]  /*0140*/  @P0 LDC R17, c[0x0][0x3a4] ;  /* 0x0000e900ff110b82 */ /* 0x000ea20000000800 */
[----:B-1----:R-:W-:-:S07]  /*0150*/  VIADD R6, R0, 0xffffffe ;  /* 0x0ffffffe00067836 */ /* 0x002fce0000000000 */
[----:B0-----:R-:W0:Y:S01]  /*0160*/  @P0 LDC R4, c[0x0][0x3a8] ;  /* 0x0000ea00ff040b82 */ /* 0x001e220000000800 */
[----:B------:R1:W4:Y:S07]  /*0170*/  F2I.FTZ.U32.TRUNC.NTZ R7, R6 ;  /* 0x0000000600077305 */ /* 0x00032e000021f000 */
[----:B------:R-:W0:Y:S01]  /*0180*/  @P0 LDC R5, c[0x0][0x3ac] ;  /* 0x0000eb00ff050b82 */ /* 0x000e220000000800 */
[----:B-1----:R-:W-:Y:S02]  /*0190*/  HFMA2 R6, -RZ, RZ, 0, 0 ;  /* 0x00000000ff067431 */ /* 0x002fe400000001ff */
[----:B----4-:R-:W-:-:S04]  /*01a0*/  IMAD.MOV R11, RZ, RZ, -R7 ;  /* 0x000000ffff0b7224 */ /* 0x010fc800078e0a07 */
[----:B------:R-:W-:-:S04]  /*01b0*/  IMAD R11, R11, R12, RZ ;  /* 0x0000000c0b0b7224 */ /* 0x000fc800078e02ff */
[----:B------:R-:W-:-:S06]  /*01c0*/  IMAD.HI.U32 R7, R7, R11, R6 ;  /* 0x0000000b07077227 */ /* 0x000fcc00078e0006 */
[----:B------:R-:W-:-:S04]  /*01d0*/  IMAD.HI.U32 R2, R7, UR4, RZ ;  /* 0x0000000407027c27 */ /* 0x000fc8000f8e00ff */
[----:B------:R-:W-:-:S04]  /*01e0*/  IMAD.MOV R3, RZ, RZ, -R2 ;  /* 0x000000ffff037224 */ /* 0x000fc800078e0a02 */
[----:B------:R-:W-:-:S05]  /*01f0*/  IMAD R3, R12, R3, UR4 ;  /* 0x000000040c037e24 */ /* 0x000fca000f8e0203 */
[----:B------:R-:W-:-:S13]  /*0200*/  ISETP.GE.U32.AND P1, PT, R3, R12, PT ;  /* 0x0000000c0300720c */ /* 0x000fda0003f26070 */
[----:B------:R-:W-:Y:S01]  /*0210*/  @P1 IMAD.IADD R3, R3, 0x1, -R12 ;  /* 0x0000000103031824 */ /* 0x000fe200078e0a0c */
[----:B------:R-:W-:-:S03]  /*0220*/  @P1 IADD3 R2, PT, PT, R2, 0x1, RZ ;  /* 0x0000000102021810 */ /* 0x000fc60007ffe0ff */
[C---:B------:R-:W-:Y:S01]  /*0230*/  IMAD.IADD R6, R3.reuse, 0x1, -R12 ;  /* 0x0000000103067824 */ /* 0x040fe200078e0a0c */
[----:B------:R-:W-:-:S13]  /*0240*/  ISETP.GE.U32.AND P2, PT, R3, R12, PT ;  /* 0x0000000c0300720c */ /* 0x000fda0003f46070 */
[----:B------:R-:W-:-:S05]  /*0250*/  @P2 VIADD R2, R2, 0x1 ;  /* 0x0000000102022836 */ /* 0x000fca0000000000 */
[----:B------:R-:W-:Y:S02]  /*0260*/  SEL R0, R15, R2, !P3 ;  /* 0x000000020f007207 */ /* 0x000fe40005800000 */
[----:B------:R-:W-:-:S05]  /*0270*/  @P3 SEL R15, R6, R3, P2 ;  /* 0x00000003060f3207 */ /* 0x000fca0001000000 */
[----:B---3--:R-:W-:Y:S01]  /*0280*/  IMAD R2, R15, UR5, R10 ;  /* 0x000000050f027c24 */ /* 0x008fe2000f8e020a */
[----:B------:R-:W1:Y:S04]  /*0290*/  @P4 LDC.64 R6, c[0x0][0x3d8] ;  /* 0x0000f600ff064b82 */ /* 0x000e680000000a00 */
[----:B------:R-:W-:-:S05]  /*02a0*/  SHF.R.S32.HI R3, RZ, 0x2, R2 ;  /* 0x00000002ff037819 */ /* 0x000fca0000011402 */
[----:B--2---:R-:W-:Y:S02]  /*02b0*/  IMAD.WIDE R16, R3, 0x4, R16 ;  /* 0x0000000403107825 */ /* 0x004fe400078e0210 */
[----:B------:R-:W2:Y:S03]  /*02c0*/  @P4 LDC.64 R2, c[0x0][0x3e8] ;  /* 0x0000fa00ff024b82 */ /* 0x000ea60000000a00 */
[----:B------:R3:W4:Y:S01]  /*02d0*/  LDG.E.CONSTANT R14, desc[UR6][R16.64] ;  /* 0x00000006100e7981 */ /* 0x000722000c1e9900 */
[----:B0-----:R-:W-:-:S05]  /*02e0*/  IMAD.WIDE.U32 R4, R10, 0x2, R4 ;  /* 0x000000020a047825 */ /* 0x001fca00078e0004 */
[----:B------:R-:W5:Y:S04]  /*02f0*/  LDG.E.U16.CONSTANT R11, desc[UR6][R4.64+0x2] ;  /* 0x00000206040b7981 */ /* 0x000f68000c1e9500 */
[----:B------:R-:W5:Y:S01]  /*0300*/  LDG.E.U16.CONSTANT R19, desc[UR6][R4.64] ;  /* 0x0000000604137981 */ /* 0x000f62000c1e9500 */
[----:B---3--:R-:W0:Y:S03]  /*0310*/  LDC R16, c[0x0][0x3b8] ;  /* 0x0000ee00ff107b82 */ /* 0x008e260000000800 */
[----:B------:R-:W3:Y:S04]  /*0320*/  LDG.E.U16.CONSTANT R12, desc[UR6][R4.64+0x4] ;  /* 0x00000406040c7981 */ /* 0x000ee8000c1e9500 */
[----:B------:R-:W3:Y:S01]  /*0330*/  LDG.E.U16.CONSTANT R13, desc[UR6][R4.64+0x6] ;  /* 0x00000606040d7981 */ /* 0x000ee2000c1e9500 */
[----:B------:R-:W0:Y:S03]  /*0340*/  LDC R17, c[0x0][0x3c0] ;  /* 0x0000f000ff117b82 */ /* 0x000e260000000800 */
[----:B-1----:R1:W3:Y:S04]  /*0350*/  @P4 LDG.E.CONSTANT R8, desc[UR6][R6.64] ;  /* 0x0000000606084981 */ /* 0x0022e8000c1e9900 */
[----:B--2---:R2:W3:Y:S01]  /*0360*/  @P4 LDG.E.CONSTANT R9, desc[UR6][R2.64] ;  /* 0x0000000602094981 */ /* 0x0044e2000c1e9900 */
[----:B0-----:R-:W-:-:S02]  /*0370*/  IABS R20, R16 ;  /* 0x0000001000147213 */ /* 0x001fc40000000000 */
[----:B------:R-:W-:Y:S02]  /*0380*/  IABS R18, R17 ;  /* 0x0000001100127213 */ /* 0x000fe40000000000 */
[----:B------:R-:W0:Y:S08]  /*0390*/  I2F.RP R21, R20 ;  /* 0x0000001400157306 */ /* 0x000e300000209400 */
[----:B------:R-:W1:Y:S08]  /*03a0*/  I2F.RP R22, R18 ;  /* 0x0000001200167306 */ /* 0x000e700000209400 */
[----:B0-----:R-:W0:Y:S08]  /*03b0*/  MUFU.RCP R21, R21 ;  /* 0x0000001500157308 */ /* 0x001e300000001000 */
[----:B-1----:R-:W2:Y:S08]  /*03c0*/  MUFU.RCP R22, R22 ;  /* 0x0000001600167308 */ /* 0x002eb00000001000 */
[----:B------:R-:W1:Y:S01]  /*03d0*/  I2F.U32.RP R23, R16 ;  /* 0x0000001000177306 */ /* 0x000e620000209000 */
[----:B0-----:R-:W-:-:S07]  /*03e0*/  VIADD R6, R21, 0xffffffe ;  /* 0x0ffffffe15067836 */ /* 0x001fce0000000000 */
[----:B------:R-:W0:Y:S01]  /*03f0*/  F2I.FTZ.U32.TRUNC.NTZ R7, R6 ;  /* 0x0000000600077305 */ /* 0x000e22000021f000 */
[----:B--2---:R-:W-:-:S07]  /*0400*/  VIADD R2, R22, 0xffffffe ;  /* 0x0ffffffe16027836 */ /* 0x004fce0000000000 */
[----:B------:R-:W2:Y:S08]  /*0410*/  F2I.FTZ.U32.TRUNC.NTZ R3, R2 ;  /* 0x0000000200037305 */ /* 0x000eb0000021f000 */
[----:B-1----:R-:W1:Y:S01]  /*0420*/  MUFU.RCP R23, R23 ;  /* 0x0000001700177308 */ /* 0x002e620000001000 */
[----:B0-----:R-:W-:Y:S02]  /*0430*/  IMAD.MOV R25, RZ, RZ, -R7 ;  /* 0x000000ffff197224 */ /* 0x001fe400078e0a07 */
[----:B------:R-:W-:-:S02]  /*0440*/  IMAD.MOV.U32 R6, RZ, RZ, RZ ;  /* 0x000000ffff067224 */ /* 0x000fc400078e00ff */
[----:B------:R-:W-:Y:S02]  /*0450*/  IMAD R21, R25, R20, RZ ;  /* 0x0000001419157224 */ /* 0x000fe400078e02ff */
[----:B--2---:R-:W-:Y:S02]  /*0460*/  IMAD.MOV R24, RZ, RZ, -R3 ;  /* 0x000000ffff187224 */ /* 0x004fe400078e0a03 */
[----:B------:R-:W-:Y:S02]  /*0470*/  HFMA2 R2, -RZ, RZ, 0, 0 ;  /* 0x00000000ff027431 */ /* 0x000fe400000001ff */
[----:B------:R-:W-:Y:S01]  /*0480*/  IMAD.HI.U32 R6, R7, R21, R6 ;  /* 0x0000001507067227 */ /* 0x000fe200078e0006 */
[----:B------:R-:W-:Y:S02]  /*0490*/  MOV R25, R24 ;  /* 0x0000001800197202 */ /* 0x000fe40000000f00 */
[----:B-1----:R-:W-:Y:S02]  /*04a0*/  IADD3 R4, PT, PT, R23, 0xffffffe, RZ ;  /* 0x0ffffffe17047810 */ /* 0x002fe40007ffe0ff */
[----:B------:R-:W-:-:S02]  /*04b0*/  IABS R23, R15 ;  /* 0x0000000f00177213 */ /* 0x000fc40000000000 */
[----:B------:R-:W0:Y:S01]  /*04c0*/  F2I.FTZ.U32.TRUNC.NTZ R5, R4 ;  /* 0x0000000400057305 */ /* 0x000e22000021f000 */
[----:B------:R-:W-:Y:S02]  /*04d0*/  IMAD R7, R25, R18, RZ ;  /* 0x0000001219077224 */ /* 0x000fe400078e02ff */
[----:B------:R-:W-:-:S04]  /*04e0*/  IMAD.HI.U32 R6, R6, R23, RZ ;  /* 0x0000001706067227 */ /* 0x000fc800078e00ff */
[----:B------:R-:W-:Y:S01]  /*04f0*/  IMAD.HI.U32 R2, R3, R7, R2 ;  /* 0x0000000703027227 */ /* 0x000fe200078e0002 */
[----:B------:R-:W-:-:S03]  /*0500*/  IABS R27, R10 ;  /* 0x0000000a001b7213 */ /* 0x000fc60000000000 */
[----:B------:R-:W-:-:S04]  /*0510*/  IMAD.MOV R3, RZ, RZ, -R6 ;  /* 0x000000ffff037224 */ /* 0x000fc800078e0a06 */
[----:B------:R-:W-:Y:S02]  /*0520*/  IMAD R3, R20, R3, R23 ;  /* 0x0000000314037224 */ /* 0x000fe400078e0217 */
[----:B0-----:R-:W-:Y:S02]  /*0530*/  IMAD.MOV R25, RZ, RZ, -R5 ;  /* 0x000000ffff197224 */ /* 0x001fe400078e0a05 */
[----:B------:R-:W-:Y:S01]  /*0540*/  IMAD.HI.U32 R7, R2, R27, RZ ;  /* 0x0000001b02077227 */ /* 0x000fe200078e00ff */
[----:B------:R-:W-:-:S03]  /*0550*/  ISETP.GT.U32.AND P1, PT, R20, R3, PT ;  /* 0x000000031400720c */ /* 0x000fc60003f24070 */
[----:B------:R-:W-:Y:S01]  /*0560*/  IMAD R25, R25, R16, RZ ;  /* 0x0000001019197224 */ /* 0x000fe200078e02ff */
[----:B------:R-:W-:Y:S01]  /*0570*/  IADD3 R2, PT, PT, -R7, RZ, RZ ;  /* 0x000000ff07027210 */ /* 0x000fe20007ffe1ff */
[----:B------:R-:W-:-:S04]  /*0580*/  IMAD.MOV.U32 R4, RZ, RZ, RZ ;  /* 0x000000ffff047224 */ /* 0x000fc800078e00ff */
[----:B------:R-:W-:-:S04]  /*0590*/  IMAD.HI.U32 R4, R5, R25, R4 ;  /* 0x0000001905047227 */ /* 0x000fc800078e0004 */
[----:B------:R-:W-:Y:S02]  /*05a0*/  IMAD R27, R18, R2, R27 ;  /* 0x00000002121b7224 */ /* 0x000fe400078e021b */
[----:B------:R-:W-:-:S03]  /*05b0*/  IMAD.HI.U32 R4, R4, UR4, RZ ;  /* 0x0000000404047c27 */ /* 0x000fc6000f8e00ff */
[----:B------:R-:W-:Y:S01]  /*05c0*/  ISETP.GT.U32.AND P6, PT, R18, R27, PT ;  /* 0x0000001b1200720c */ /* 0x000fe20003fc4070 */
[----:B------:R-:W-:Y:S02]  /*05d0*/  @!P1 IMAD.IADD R3, R3, 0x1, -R20 ;  /* 0x0000000103039824 */ /* 0x000fe400078e0a14 */
[----:B------:R-:W-:Y:S01]  /*05e0*/  IMAD.MOV R5, RZ, RZ, -R4 ;  /* 0x000000ffff057224 */ /* 0x000fe200078e0a04 */
[----:B------:R-:W-:Y:S02]  /*05f0*/  LOP3.LUT R15, R15, R16, RZ, 0x3c, !PT ;  /* 0x000000100f0f7212 */ /* 0x000fe400078e3cff */
[----:B------:R-:W-:Y:S02]  /*0600*/  ISETP.GE.U32.AND P3, PT, R3, R20, PT ;  /* 0x000000140300720c */ /* 0x000fe40003f66070 */
[----:B------:R-:W0:Y:S01]  /*0610*/  LDC.64 R2, c[0x0][0x380] ;  /* 0x0000e000ff027b82 */ /* 0x000e220000000a00 */
[----:B------:R-:W-:Y:S01]  /*0620*/  IMAD R5, R16, R5, UR4 ;  /* 0x0000000410057e24 */ /* 0x000fe2000f8e0205 */
[----:B------:R-:W-:Y:S01]  /*0630*/  ISETP.GE.AND P2, PT, R15, RZ, PT ;  /* 0x000000ff0f00720c */ /* 0x000fe20003f46270 */
[----:B------:R-:W1:Y:S02]  /*0640*/  LDCU.U8 UR4, c[0x0][0x3f0] ;  /* 0x00007e00ff0477ac */ /* 0x000e640008000000 */
[----:B------:R-:W-:-:S02]  /*0650*/  @!P6 IADD3 R27, PT, PT, R27, -R18, RZ ;  /* 0x800000121b1be210 */ /* 0x000fc40007ffe0ff */
[----:B------:R-:W-:Y:S01]  /*0660*/  ISETP.GE.U32.AND P5, PT, R5, R16, PT ;  /* 0x000000100500720c */ /* 0x000fe20003fa6070 */
[----:B----4-:R-:W2:Y:S01]  /*0670*/  I2F.S8 R21, R14 ;  /* 0x0000000e00157306 */ /* 0x010ea20000001400 */
[----:B------:R-:W-:-:S07]  /*0680*/  ISETP.GE.U32.AND P4, PT, R27, R18, PT ;  /* 0x000000121b00720c */ /* 0x000fce0003f86070 */
[----:B------:R-:W4:Y:S01]  /*0690*/  I2F.S8 R25, R14.B2 ;  /* 0x2000000e00197306 */ /* 0x000f220000001400 */
[----:B-----5:R-:W-:-:S07]  /*06a0*/  HADD2.F32 R20, -RZ, R11.H0_H0 ;  /* 0x2000000bff147230 */ /* 0x020fce0000004100 */
[----:B------:R-:W-:Y:S01]  /*06b0*/  I2F.S8 R23, R14.B1 ;  /* 0x1000000e00177306 */ /* 0x000fe20000001400 */
[----:B------:R-:W-:Y:S01]  /*06c0*/  HADD2.F32 R4, -RZ, R19.H0_H0 ;  /* 0x20000013ff047230 */ /* 0x000fe20000004100 */
[----:B0-----:R-:W0:Y:S06]  /*06d0*/  @P0 LDC R2, c[0x0][0x388] ;  /* 0x0000e200ff020b82 */ /* 0x001e2c0000000800 */
[----:B------:R-:W5:Y:S01]  /*06e0*/  I2F.S8 R15, R14.B3 ;  /* 0x3000000e000f7306 */ /* 0x000f620000001400 */
[----:B---3--:R-:W-:Y:S01]  /*06f0*/  HADD2.F32 R12, -RZ, R12.H0_H0 ;  /* 0x2000000cff0c7230 */ /* 0x008fe20000004100 */
[----:B------:R-:W-:Y:S01]  /*0700*/  LOP3.LUT R11, R10, R17, RZ, 0x3c, !PT ;  /* 0x000000110a0b7212 */ /* 0x000fe200078e3cff */
[----:B------:R-:W-:Y:S01]  /*0710*/  HADD2.F32 R18, -RZ, R13.H0_H0 ;  /* 0x2000000dff127230 */ /* 0x000fe20000004100 */
[----:B------:R-:W3:Y:S01]  /*0720*/  @P0 LDC R3, c[0x0][0x38c] ;  /* 0x0000e300ff030b82 */ /* 0x000ee20000000800 */
[----:B------:R-:W-:Y:S01]  /*0730*/  @P5 IMAD.IADD R5, R5, 0x1, -R16 ;  /* 0x0000000105055824 */ /* 0x000fe200078e0a10 */
[----:B------:R-:W-:Y:S01]  /*0740*/  ISETP.GE.AND P5, PT, R11, RZ, PT ;  /* 0x000000ff0b00720c */ /* 0x000fe20003fa6270 */
[----:B------:R-:W-:Y:S01]  /*0750*/  @!P6 VIADD R7, R7, 0x1 ;  /* 0x000000010707e836 */ /* 0x000fe20000000000 */
[----:B------:R-:W-:-:S04]  /*0760*/  ISETP.NE.AND P6, PT, R17, RZ, PT ;  /* 0x000000ff1100720c */ /* 0x000fc80003fc5270 */
[----:B------:R-:W-:Y:S02]  /*0770*/  @P4 IADD3 R7, PT, PT, R7, 0x1, RZ ;  /* 0x0000000107074810 */ /* 0x000fe40007ffe0ff */
[----:B------:R-:W-:Y:S01]  /*0780*/  ISETP.GE.U32.AND P4, PT, R5, R16, PT ;  /* 0x000000100500720c */ /* 0x000fe20003f86070 */
[----:B-1----:R-:W-:Y:S01]  /*0790*/  UPRMT UR4, UR4, 0x8880, URZ ;  /* 0x0000888004047896 */ /* 0x002fe200080000ff */
[----:B------:R-:W-:-:S03]  /*07a0*/  @!P1 VIADD R6, R6, 0x1 ;  /* 0x0000000106069836 */ /* 0x000fc60000000000 */
[----:B------:R-:W-:Y:S01]  /*07b0*/  UISETP.NE.AND UP0, UPT, UR4, URZ, UPT ;  /* 0x000000ff0400728c */ /* 0x000fe2000bf05270 */
[----:B------:R-:W-:Y:S01]  /*07c0*/  @!P5 IMAD.MOV R7, RZ, RZ, -R7 ;  /* 0x000000ffff07d224 */ /* 0x000fe200078e0a07 */
[----:B------:R-:W-:Y:S02]  /*07d0*/  @!P6 LOP3.LUT R7, RZ, R17, RZ, 0x33, !PT ;  /* 0x00000011ff07e212 */ /* 0x000fe400078e33ff */
[----:B------:R-:W-:Y:S02]  /*07e0*/  @P3 IADD3 R6, PT, PT, R6, 0x1, RZ ;  /* 0x0000000106063810 */ /* 0x000fe40007ffe0ff */
[C---:B------:R-:W-:Y:S01]  /*07f0*/  ISETP.NE.AND P1, PT, R16.reuse, RZ, PT ;  /* 0x000000ff1000720c */ /* 0x040fe20003f25270 */
[----:B------:R-:W-:Y:S01]  /*0800*/  IMAD.MOV R13, RZ, RZ, -R7 ;  /* 0x000000ffff0d7224 */ /* 0x000fe200078e0a07 */
[----:B------:R-:W-:Y:S01]  /*0810*/  ISETP.NE.U32.AND P3, PT, R16, RZ, PT ;  /* 0x000000ff1000720c */ /* 0x000fe20003f65070 */
[----:B------:R-:W-:Y:S01]  /*0820*/  @P4 IMAD.IADD R5, R5, 0x1, -R16 ;  /* 0x0000000105054824 */ /* 0x000fe200078e0a10 */
[----:B------:R-:W-:Y:S01]  /*0830*/  @!P2 IADD3 R6, PT, PT, -R6, RZ, RZ ;  /* 0x000000ff0606a210 */ /* 0x000fe20007ffe1ff */
[----:B------:R-:W-:-:S02]  /*0840*/  IMAD R10, R17, R13, R10 ;  /* 0x0000000d110a7224 */ /* 0x000fc400078e020a */
[-C--:B--2---:R-:W-:Y:S01]  /*0850*/  FFMA.FTZ R4, R21, R8.reuse, R4 ;  /* 0x0000000815047223 */ /* 0x084fe20000010004 */
[-C--:B----4-:R-:W-:Y:S01]  /*0860*/  FFMA.FTZ R12, R25, R8.reuse, R12 ;  /* 0x00000008190c7223 */ /* 0x090fe2000001000c */
[-C--:B-----5:R-:W-:Y:S01]  /*0870*/  FFMA.FTZ R18, R15, R8.reuse, R18 ;  /* 0x000000080f127223 */ /* 0x0a0fe20000010012 */
[----:B------:R-:W-:Y:S01]  /*0880*/  FFMA.FTZ R20, R23, R8, R20 ;  /* 0x0000000817147223 */ /* 0x000fe20000010014 */
[-C--:B------:R-:W-:Y:S01]  /*0890*/  FMUL.FTZ R4, R4, R9.reuse ;  /* 0x0000000904047220 */ /* 0x080fe20000410000 */
[-C--:B------:R-:W-:Y:S01]  /*08a0*/  FMUL.FTZ R8, R12, R9.reuse ;  /* 0x000000090c087220 */ /* 0x080fe20000410000 */
[-C--:B------:R-:W-:Y:S01]  /*08b0*/  FMUL.FTZ R11, R18, R9.reuse ;  /* 0x00000009120b7220 */ /* 0x080fe20000410000 */
[----:B------:R-:W-:-:S03]  /*08c0*/  FMUL.FTZ R20, R20, R9 ;  /* 0x0000000914147220 */ /* 0x000fc60000410000 */
[----:B------:R-:W1:Y:S08]  /*08d0*/  F2I.S8.NTZ R4, R4 ;  /* 0x0000000400047305 */ /* 0x000e700000202100 */
[----:B------:R2:W4:Y:S08]  /*08e0*/  F2I.S8.NTZ R9, R20 ;  /* 0x0000001400097305 */ /* 0x0005300000202100 */
[----:B------:R-:W0:Y:S08]  /*08f0*/  F2I.S8.NTZ R8, R8 ;  /* 0x0000000800087305 */ /* 0x000e300000202100 */
[----:B------:R-:W0:Y:S01]  /*0900*/  F2I.S8.NTZ R11, R11 ;  /* 0x0000000b000b7305 */ /* 0x000e220000202100 */
[----:B------:R-:W-:-:S04]  /*0910*/  LOP3.LUT R12, RZ, R16, RZ, 0x33, !PT ;  /* 0x00000010ff0c7212 */ /* 0x000fc800078e33ff */
[C---:B------:R-:W-:Y:S02]  /*0920*/  SEL R5, R12.reuse, R5, !P3 ;  /* 0x000000050c057207 */ /* 0x040fe40005800000 */
        /* <DEDUP_REMOVED lines=8> */
[----:B------:R-:W-:-:S03]  /*09b0*/  IMAD.SHL.U32 R5, R5, 0x80, RZ ;  /* 0x0000008005057824 */ /* 0x000fc600078e00ff */
[----:B------:R-:W-:Y:S02]  /*09c0*/  LOP3.LUT R0, R13, 0x6, R0, 0xf8, !PT ;  /* 0x000000060d007812 */ /* 0x000fe400078ef800 */
[----:B------:R-:W-:Y:S02]  /*09d0*/  LOP3.LUT R5, R5, 0x300, RZ, 0xc0, !PT ;  /* 0x0000030005057812 */ /* 0x000fe400078ec0ff */
[----:B------:R-:W-:Y:S02]  /*09e0*/  LOP3.LUT R13, R10, 0x1f, RZ, 0xc0, !PT ;  /* 0x0000001f0a0d7812 */ /* 0x000fe400078ec0ff */
[----:B------:R-:W-:-:S05]  /*09f0*/  LEA R0, R0, R5, 0x5 ;  /* 0x0000000500007211 */ /* 0x000fca00078e28ff */
[----:B------:R-:W-:Y:S01]  /*0a00*/  IMAD.IADD R0, R13, 0x1, R0 ;  /* 0x000000010d007824 */ /* 0x000fe200078e0200 */
[----:B------:R-:W-:Y:S06]  /*0a10*/  BRA `(.L_x_92) ;  /* 0x0000000000407947 */ /* 0x000fec0003800000 */
.L_x_91:
[----:B------:R-:W-:-:S13]  /*0a20*/  ISETP.NE.AND P1, PT, R0, 0x1, PT ;  /* 0x000000010000780c */ /* 0x000fda0003f25270 */
[----:B------:R-:W-:-:S05]  /*0a30*/  @P1 LOP3.LUT R0, R10, 0x1f, RZ, 0xc0, !PT ;  /* 0x0000001f0a001812 */ /* 0x000fca00078ec0ff */
[----:B------:R-:W-:Y:S01]  /*0a40*/  @P1 IMAD R0, R5, 0x20, R0 ;  /* 0x0000002005001824 */ /* 0x000fe200078e0200 */
[----:B------:R-:W-:Y:S06]  /*0a50*/  @P1 BRA `(.L_x_92) ;  /* 0x0000000000301947 */ /* 0x000fec0003800000 */
[----:B------:R-:W-:Y:S02]  /*0a60*/  SHF.R.U32.HI R0, RZ, 0x3, R10 ;  /* 0x00000003ff007819 */ /* 0x000fe4000001160a */
[--C-:B------:R-:W-:Y:S02]  /*0a70*/  SHF.R.U32.HI R12, RZ, 0x1, R5.reuse ;  /* 0x00000001ff0c7819 */ /* 0x100fe40000011605 */
[----:B------:R-:W-:Y:S02]  /*0a80*/  LOP3.LUT R0, R0, 0x3, RZ, 0xc0, !PT ;  /* 0x0000000300007812 */ /* 0x000fe400078ec0ff */
[----:B------:R-:W-:Y:S02]  /*0a90*/  SHF.L.U32 R14, R5, 0x7, RZ ;  /* 0x00000007050e7819 */ /* 0x000fe400000006ff */
[----:B------:R-:W-:Y:S02]  /*0aa0*/  LOP3.LUT R13, R12, 0x3, RZ, 0xc0, !PT ;  /* 0x000000030c0d7812 */ /* 0x000fe400078ec0ff */
[----:B------:R-:W-:-:S02]  /*0ab0*/  LOP3.LUT R0, R0, 0x7fffff8, R5, 0xf8, !PT ;  /* 0x07fffff800007812 */ /* 0x000fc400078ef805 */
[----:B------:R-:W-:Y:S02]  /*0ac0*/  LOP3.LUT R12, R10, 0x3, RZ, 0xc0, !PT ;  /* 0x000000030a0c7812 */ /* 0x000fe400078ec0ff */
[----:B------:R-:W-:Y:S02]  /*0ad0*/  LOP3.LUT R5, R14, 0x80, RZ, 0xc0, !PT ;  /* 0x000000800e057812 */ /* 0x000fe400078ec0ff */
[----:B------:R-:W-:-:S03]  /*0ae0*/  LOP3.LUT R13, R13, 0x4, R10, 0xf8, !PT ;  /* 0x000000040d0d7812 */ /* 0x000fc600078ef80a */
[----:B------:R-:W-:Y:S01]  /*0af0*/  IMAD R0, R0, 0x20, R5 ;  /* 0x0000002000007824 */ /* 0x000fe200078e0205 */
[----:B------:R-:W-:-:S05]  /*0b00*/  LEA R13, R13, R12, 0x2 ;  /* 0x0000000c0d0d7211 */ /* 0x000fca00078e10ff */
[----:B------:R-:W-:-:S07]  /*0b10*/  IMAD.IADD R0, R0, 0x1, R13 ;  /* 0x0000000100007824 */ /* 0x000fce00078e020d */
.L_x_92:
[----:B------:R-:W1:Y:S01]  /*0b20*/  LDC R12, c[0x0][0x3c8] ;  /* 0x0000f200ff0c7b82 */ /* 0x000e620000000800 */
[----:B------:R-:W2:Y:S01]  /*0b30*/  LDCU UR4, c[0x0][0x3bc] ;  /* 0x00007780ff0477ac */ /* 0x000ea20008000800 */
[----:B------:R-:W-:Y:S02]  /*0b40*/  LOP3.LUT R5, R10, 0xfe0, RZ, 0xc0, !PT ;  /* 0x00000fe00a057812 */ /* 0x000fe400078ec0ff */
[----:B0-----:R-:W-:Y:S02]  /*0b50*/  PRMT R8, R8, 0x3340, R11 ;  /* 0x0000334008087816 */ /* 0x001fe4000000000b */
[----:B------:R-:W-:Y:S02]  /*0b60*/  PRMT R9, R4, 0x3340, R9 ;  /* 0x0000334004097816 */ /* 0x000fe40000000009 */
[----:B------:R-:W0:Y:S02]  /*0b70*/  @P0 LDC R16, c[0x0][0x3c4] ;  /* 0x0000f100ff100b82 */ /* 0x000e240000000800 */
[----:B------:R-:W-:Y:S01]  /*0b80*/  PRMT R9, R9, 0x5410, R8 ;  /* 0x0000541009097816 */ /* 0x000fe20000000008 */
[----:B--2---:R-:W-:-:S05]  /*0b90*/  IMAD R7, R6, UR4, R7 ;  /* 0x0000000406077c24 */ /* 0x004fca000f8e0207 */
[----:B-1----:R-:W1:Y:S02]  /*0ba0*/  @P0 LDC R12, c[0x0][0x3cc] ;  /* 0x0000f300ff0c0b82 */ /* 0x002e640000000800 */
[----:B-1----:R-:W-:-:S04]  /*0bb0*/  IMAD R7, R12, R7, RZ ;  /* 0x000000070c077224 */ /* 0x002fc800078e02ff */
[----:B0-----:R-:W-:-:S05]  /*0bc0*/  IMAD R5, R5, R16, R7 ;  /* 0x0000001005057224 */ /* 0x001fca00078e0207 */
[----:B------:R-:W-:-:S04]  /*0bd0*/  IADD3 R0, PT, PT, R5, R0, RZ ;  /* 0x0000000005007210 */ /* 0x000fc80007ffe0ff */
[----:B------:R-:W-:-:S05]  /*0be0*/  SHF.R.S32.HI R5, RZ, 0x2, R0 ;  /* 0x00000002ff057819 */ /* 0x000fca0000011400 */
[----:B------:R-:W-:-:S05]  /*0bf0*/  IMAD.WIDE R2, R5, 0x4, R2 ;  /* 0x0000000405027825 */ /* 0x000fca00078e0202 */
[----:B------:R-:W-:Y:S01]  /*0c00*/  STG.E desc[UR6][R2.64], R9 ;  /* 0x0000000902007986 */ /* 0x000fe2000c101906 */
[----:B------:R-:W-:Y:S05]  /*0c10*/  EXIT ;  /* 0x000000000000794d */ /* 0x000fea0003800000 */
.L_x_93:
        /* <DEDUP_REMOVED lines=14> */
.L_x_143:


//--------------------- .text._ZN17fastertransformer32add_QK_bias_transform_varlen_rowIfEEvPaS1_PKaPKT_S3_S6_iiiiiiiiPKfS8_S8_S8_bi --------------------------
	.section	.text._ZN17fastertransformer32add_QK_bias_transform_varlen_rowIfEEvPaS1_PKaPKT_S3_S6_iiiiiiiiPKfS8_S8_S8_bi,"ax",@progbits
	.align	128
        .global         _ZN17fastertransformer32add_QK_bias_transform_varlen_rowIfEEvPaS1_PKaPKT_S3_S6_iiiiiiiiPKfS8_S8_S8_bi
        .type           _ZN17fastertransformer32add_QK_bias_transform_varlen_rowIfEEvPaS1_PKaPKT_S3_S6_iiiiiiiiPKfS8_S8_S8_bi,@function
        .size           _ZN17fastertransformer32add_QK_bias_transform_varlen_rowIfEEvPaS1_PKaPKT_S3_S6_iiiiiiiiPKfS8_S8_S8_bi,(.L_x_144 - _ZN17fastertransformer32add_QK_bias_transform_varlen_rowIfEEvPaS1_PKaPKT_S3_S6_iiiiiiiiPKfS8_S8_S8_bi)
        .other          _ZN17fastertransformer32add_QK_bias_transform_varlen_rowIfEEvPaS1_PKaPKT_S3_S6_iiiiiiiiPKfS8_S8_S8_bi,@"STO_CUDA_ENTRY STV_DEFAULT"
_ZN17fastertransformer32add_QK_bias_transform_varlen_rowIfEEvPaS1_PKaPKT_S3_S6_iiiiiiiiPKfS8_S8_S8_bi:
.text._ZN17fastertransformer32add_QK_bias_transform_varlen_rowIfEEvPaS1_PKaPKT_S3_S6_iiiiiiiiPKfS8_S8_S8_bi:
[----:B------:R-:W-:Y:S08]  /*0000*/  LDC R1, c[0x0][0x37c] ;  /* 0x0000df00ff017b82 */ /* 0x000ff00000000800 */
[----:B------:R-:W0:Y:S01]  /*0010*/  S2UR UR4, SR_CTAID.X ;  /* 0x00000000000479c3 */ /* 0x000e220000002500 */
[----:B------:R-:W1:Y:S01]  /*0020*/  LDCU.64 UR6, c[0x0][0x358] ;  /* 0x00006b00ff0677ac */ /* 0x000e620008000a00 */
[----:B------:R-:W2:Y:S06]  /*0030*/  LDCU UR5, c[0x0][0x3f4] ;  /* 0x00007e80ff0577ac */ /* 0x000eac0008000800 */
[----:B------:R-:W0:Y:S08]  /*0040*/  LDC R10, c[0x0][0x3b0] ;  /* 0x0000ec00ff0a7b82 */ /* 0x000e300000000800 */
[----:B------:R-:W3:Y:S01]  /*0050*/  LDC.64 R12, c[0x0][0x390] ;  /* 0x0000e400ff0c7b82 */ /* 0x000ee20000000a00 */
[----:B0-----:R-:W-:-:S13]  /*0060*/  ISETP.LE.U32.AND P4, PT, R10, UR4, PT ;  /* 0x000000040a007c0c */ /* 0x001fda000bf83070 */
[----:B------:R-:W1:Y:S08]  /*0070*/  @!P4 LDC.64 R2, c[0x0][0x3d0] ;  /* 0x0000f400ff02cb82 */ /* 0x000e700000000a00 */
[----:B------:R-:W0:Y:S01]  /*0080*/  @!P4 LDC.64 R8, c[0x0][0x3e0] ;  /* 0x0000f800ff08cb82 */ /* 0x000e220000000a00 */
[----:B-1----:R1:W4:Y:S04]  /*0090*/  @!P4 LDG.E.CONSTANT R11, desc[UR6][R2.64] ;  /* 0x00000006020bc981 */ /* 0x002328000c1e9900 */
[----:B0-----:R0:W5:Y:S01]  /*00a0*/  @!P4 LDG.E.CONSTANT R8, desc[UR6][R8.64] ;  /* 0x000000060808c981 */ /* 0x001162000c1e9900 */
[----:B------:R-:W2:Y:S01]  /*00b0*/  I2F.U32.RP R0, R10 ;  /* 0x0000000a00007306 */ /* 0x000ea20000209000 */
[C---:B------:R-:W-:Y:S01]  /*00c0*/  ISETP.LE.U32.AND P0, PT, R10.reuse, UR4, PT ;  /* 0x000000040a007c0c */ /* 0x040fe2000bf03070 */
[----:B-1----:R-:W1:Y:S01]  /*00d0*/  LDC.64 R2, c[0x0][0x398] ;  /* 0x0000e600ff027b82 */ /* 0x002e620000000a00 */
[----:B------:R-:W-:-:S02]  /*00e0*/  ISETP.NE.U32.AND P3, PT, R10, RZ, PT ;  /* 0x000000ff0a00720c */ /* 0x000fc40003f65070 */
[----:B------:R-:W-:Y:S01]  /*00f0*/  LOP3.LUT R17, RZ, R10, RZ, 0x33, !PT ;  /* 0x0000000aff117212 */ /* 0x000fe200078e33ff */
[----:B0-----:R-:W0:Y:S08]  /*0100*/  S2R R9, SR_TID.X ;  /* 0x0000000000097919 */ /* 0x001e300000002100 */
[----:B---3--:R-:W3:Y:S01]  /*0110*/  @P0 LDC R12, c[0x0][0x3a0] ;  /* 0x0000e800ff0c0b82 */ /* 0x008ee20000000800 */
[----:B--2---:R-:W2:Y:S07]  /*0120*/  MUFU.RCP R0, R0 ;  /* 0x0000000000007308 */ /* 0x004eae0000001000 */
[----:B------:R-:W3:Y:S08]  /*0130*/  @P0 LDC R13, c[0x0][0x3a4] ;  /* 0x0000e900ff0d0b82 */ /* 0x000ef00000000800 */
[----:B-1----:R-:W1:Y:S01]  /*0140*/  @P0 LDC R2, c[0x0][0x3a8] ;  /* 0x0000ea00ff020b82 */ /* 0x002e620000000800 */
[----:B--2---:R-:W-:-:S04]  /*0150*/  VIADD R4, R0, 0xffffffe ;  /* 0x0ffffffe00047836 */ /* 0x004fc80000000000 */
[----:B------:R2:W3:Y:S03]  /*0160*/  F2I.FTZ.U32.TRUNC.NTZ R5, R4 ;  /* 0x0000000400057305 */ /* 0x0004e6000021f000 */
[----:B------:R-:W1:Y:S01]  /*0170*/  @P0 LDC R3, c[0x0][0x3ac] ;  /* 0x0000eb00ff030b82 */ /* 0x000e620000000800 */
[----:B0-----:R-:W-:Y:S02]  /*0180*/  IMAD.SHL.U32 R9, R9, 0x4, RZ ;  /* 0x0000000409097824 */ /* 0x001fe400078e00ff */
[----:B--2---:R-:W-:Y:S02]  /*0190*/  IMAD.MOV.U32 R4, RZ, RZ, RZ ;  /* 0x000000ffff047224 */ /* 0x004fe400078e00ff */
[----:B---3--:R-:W-:-:S04]  /*01a0*/  IMAD.MOV R7, RZ, RZ, -R5 ;  /* 0x000000ffff077224 */ /* 0x008fc800078e0a05 */
[----:B------:R-:W-:-:S04]  /*01b0*/  IMAD R7, R7, R10, RZ ;  /* 0x0000000a07077224 */ /* 0x000fc800078e02ff */
[----:B------:R-:W-:-:S06]  /*01c0*/  IMAD.HI.U32 R5, R5, R7, R4 ;  /* 0x0000000705057227 */ /* 0x000fcc00078e0004 */
[----:B------:R-:W-:-:S05]  /*01d0*/  IMAD.HI.U32 R6, R5, UR4, RZ ;  /* 0x0000000405067c27 */ /* 0x000fca000f8e00ff */
[----:B------:R-:W-:-:S05]  /*01e0*/  IADD3 R5, PT, PT, -R6, RZ, RZ ;  /* 0x000000ff06057210 */ /* 0x000fca0007ffe1ff */
[----:B------:R-:W-:-:S05]  /*01f0*/  IMAD R5, R10, R5, UR4 ;  /* 0x000000040a057e24 */ /* 0x000fca000f8e0205 */
[----:B------:R-:W-:-:S13]  /*0200*/  ISETP.GE.U32.AND P1, PT, R5, R10, PT ;  /* 0x0000000a0500720c */ /* 0x000fda0003f26070 */
[----:B------:R-:W-:Y:S02]  /*0210*/  @P1 IMAD.IADD R5, R5, 0x1, -R10 ;  /* 0x0000000105051824 */ /* 0x000fe400078e0a0a */
[----:B------:R-:W-:-:S03]  /*0220*/  @P1 VIADD R6, R6, 0x1 ;  /* 0x0000000106061836 */ /* 0x000fc60000000000 */
[CC--:B------:R-:W-:Y:S02]  /*0230*/  ISETP.GE.U32.AND P2, PT, R5.reuse, R10.reuse, PT ;  /* 0x0000000a0500720c */ /* 0x0c0fe40003f46070 */
[----:B------:R-:W-:Y:S01]  /*0240*/  IADD3 R4, PT, PT, R5, -R10, RZ ;  /* 0x8000000a05047210 */ /* 0x000fe20007ffe0ff */
[----:B-1----:R-:W-:Y:S01]  /*0250*/  IMAD.WIDE.U32 R2, R9, 0x4, R2 ;  /* 0x0000000409027825 */ /* 0x002fe200078e0002 */
[----:B------:R-:W0:Y:S04]  /*0260*/  LDC R10, c[0x0][0x3b8] ;  /* 0x0000ee00ff0a7b82 */ /* 0x000e280000000800 */
[----:B------:R-:W4:Y:S04]  /*0270*/  LDG.E.CONSTANT R20, desc[UR6][R2.64] ;  /* 0x0000000602147981 */ /* 0x000f28000c1e9900 */
[----:B------:R-:W2:Y:S01]  /*0280*/  LDG.E.CONSTANT R16, desc[UR6][R2.64+0x8] ;  /* 0x0000080602107981 */ /* 0x000ea2000c1e9900 */
[----:B------:R-:W-:-:S03]  /*0290*/  @P2 VIADD R6, R6, 0x1 ;  /* 0x0000000106062836 */ /* 0x000fc60000000000 */
[----:B------:R-:W3:Y:S02]  /*02a0*/  LDG.E.CONSTANT R18, desc[UR6][R2.64+0x4] ;  /* 0x0000040602127981 */ /* 0x000ee4000c1e9900 */
[----:B------:R-:W-:Y:S02]  /*02b0*/  SEL R0, R17, R6, !P3 ;  /* 0x0000000611007207 */ /* 0x000fe40005800000 */
[----:B------:R-:W-:Y:S01]  /*02c0*/  @P3 SEL R17, R4, R5, P2 ;  /* 0x0000000504113207 */ /* 0x000fe20001000000 */
[----:B------:R-:W5:Y:S04]  /*02d0*/  LDG.E.CONSTANT R14, desc[UR6][R2.64+0xc] ;  /* 0x00000c06020e7981 */ /* 0x000f68000c1e9900 */
[----:B------:R-:W-:-:S05]  /*02e0*/  IMAD R4, R17, UR5, R9 ;  /* 0x0000000511047c24 */ /* 0x000fca000f8e0209 */
[----:B------:R-:W-:-:S05]  /*02f0*/  SHF.R.S32.HI R5, RZ, 0x2, R4 ;  /* 0x00000002ff057819 */ /* 0x000fca0000011404 */
[----:B------:R-:W-:Y:S02]  /*0300*/  IMAD.WIDE R12, R5, 0x4, R12 ;  /* 0x00000004050c7825 */ /* 0x000fe400078e020c */
[----:B------:R-:W1:Y:S03]  /*0310*/  @P4 LDC.64 R4, c[0x0][0x3d8] ;  /* 0x0000f600ff044b82 */ /* 0x000e660000000a00 */
[----:B------:R0:W4:Y:S05]  /*0320*/  LDG.E.CONSTANT R19, desc[UR6][R12.64] ;  /* 0x000000060c137981 */ /* 0x00012a000c1e9900 */
[----:B------:R-:W1:Y:S08]  /*0330*/  @P4 LDC.64 R6, c[0x0][0x3e8] ;  /* 0x0000fa00ff064b82 */ /* 0x000e700000000a00 */
[----:B0-----:R-:W0:Y:S01]  /*0340*/  LDC R12, c[0x0][0x3c0] ;  /* 0x0000f000ff0c7b82 */ /* 0x001e220000000800 */
[----:B-1----:R1:W2:Y:S04]  /*0350*/  @P4 LDG.E.CONSTANT R11, desc[UR6][R4.64] ;  /* 0x00000006040b4981 */ /* 0x0022a8000c1e9900 */
[----:B------:R1:W5:Y:S01]  /*0360*/  @P4 LDG.E.CONSTANT R8, desc[UR6][R6.64] ;  /* 0x0000000606084981 */ /* 0x000362000c1e9900 */
[----:B------:R-:W-:-:S02]  /*0370*/  IABS R13, R10 ;  /* 0x0000000a000d7213 */ /* 0x000fc40000000000 */
[----:B0-----:R-:W-:Y:S02]  /*0380*/  IABS R15, R12 ;  /* 0x0000000c000f7213 */ /* 0x001fe40000000000 */
[----:B------:R-:W0:Y:S08]  /*0390*/  I2F.RP R21, R13 ;  /* 0x0000000d00157306 */ /* 0x000e300000209400 */
[----:B------:R-:W1:Y:S08]  /*03a0*/  I2F.RP R22, R15 ;  /* 0x0000000f00167306 */ /* 0x000e700000209400 */
[----:B------:R-:W1:Y:S08]  /*03b0*/  I2F.U32.RP R23, R10 ;  /* 0x0000000a00177306 */ /* 0x000e700000209000 */
[----:B0-----:R-:W0:Y:S08]  /*03c0*/  MUFU.RCP R21, R21 ;  /* 0x0000001500157308 */ /* 0x001e300000001000 */
[----:B-1----:R-:W1:Y:S08]  /*03d0*/  MUFU.RCP R22, R22 ;  /* 0x0000001600167308 */ /* 0x002e700000001000 */
[----:B------:R-:W1:Y:S01]  /*03e0*/  MUFU.RCP R23, R23 ;  /* 0x0000001700177308 */ /* 0x000e620000001000 */
[----:B0-----:R-:W-:Y:S01]  /*03f0*/  VIADD R4, R21, 0xffffffe ;  /* 0x0ffffffe15047836 */ /* 0x001fe20000000000 */
[----:B-1----:R-:W-:-:S06]  /*0400*/  IADD3 R6, PT, PT, R22, 0xffffffe, RZ ;  /* 0x0ffffffe16067810 */ /* 0x002fcc0007ffe0ff */
[----:B------:R0:W1:Y:S08]  /*0410*/  F2I.FTZ.U32.TRUNC.NTZ R5, R4 ;  /* 0x0000000400057305 */ /* 0x000070000021f000 */
[----:B------:R-:W1:Y:S01]  /*0420*/  F2I.FTZ.U32.TRUNC.NTZ R7, R6 ;  /* 0x0000000600077305 */ /* 0x000e62000021f000 */
[----:B------:R-:W-:Y:S02]  /*0430*/  VIADD R2, R23, 0xffffffe ;  /* 0x0ffffffe17027836 */ /* 0x000fe40000000000 */
[----:B0-----:R-:W-:-:S02]  /*0440*/  IMAD.MOV.U32 R4, RZ, RZ, RZ ;  /* 0x000000ffff047224 */ /* 0x001fc400078e00ff */
[----:B-1----:R-:W-:-:S03]  /*0450*/  IMAD.MOV R24, RZ, RZ, -R5 ;  /* 0x000000ffff187224 */ /* 0x002fc600078e0a05 */
[----:B------:R0:W1:Y:S01]  /*0460*/  F2I.FTZ.U32.TRUNC.NTZ R3, R2 ;  /* 0x0000000200037305 */ /* 0x000062000021f000 */
[----:B------:R-:W-:Y:S01]  /*0470*/  IMAD R21, R24, R13, RZ ;  /* 0x0000000d18157224 */ /* 0x000fe200078e02ff */
[----:B------:R-:W-:-:S03]  /*0480*/  IADD3 R25, PT, PT, RZ, -R7, RZ ;  /* 0x80000007ff197210 */ /* 0x000fc60007ffe0ff */
[----:B------:R-:W-:-:S04]  /*0490*/  IMAD.HI.U32 R5, R5, R21, R4 ;  /* 0x0000001505057227 */ /* 0x000fc800078e0004 */
[----:B------:R-:W-:Y:S01]  /*04a0*/  IMAD.MOV.U32 R24, RZ, RZ, R25 ;  /* 0x000000ffff187224 */ /* 0x000fe200078e0019 */
[----:B------:R-:W-:Y:S01]  /*04b0*/  IABS R4, R9 ;  /* 0x0000000900047213 */ /* 0x000fe20000000000 */
[----:B------:R-:W-:Y:S02]  /*04c0*/  IMAD.MOV.U32 R6, RZ, RZ, RZ ;  /* 0x000000ffff067224 */ /* 0x000fe400078e00ff */
[----:B------:R-:W-:Y:S02]  /*04d0*/  IMAD R21, R24, R15, RZ ;  /* 0x0000000f18157224 */ /* 0x000fe400078e02ff */
[----:B0-----:R-:W-:Y:S01]  /*04e0*/  HFMA2 R2, -RZ, RZ, 0, 0 ;  /* 0x00000000ff027431 */ /* 0x001fe200000001ff */
[----:B-1----:R-:W-:Y:S01]  /*04f0*/  IADD3 R23, PT, PT, RZ, -R3, RZ ;  /* 0x80000003ff177210 */ /* 0x002fe20007ffe0ff */
[----:B------:R-:W-:Y:S01]  /*0500*/  IMAD.HI.U32 R21, R7, R21, R6 ;  /* 0x0000001507157227 */ /* 0x000fe200078e0006 */
[----:B------:R-:W-:-:S03]  /*0510*/  IABS R22, R17 ;  /* 0x0000001100167213 */ /* 0x000fc60000000000 */
[----:B------:R-:W-:Y:S02]  /*0520*/  IMAD.MOV.U32 R24, RZ, RZ, R4 ;  /* 0x000000ffff187224 */ /* 0x000fe400078e0004 */
[----:B------:R-:W-:Y:S02]  /*0530*/  IMAD R23, R23, R10, RZ ;  /* 0x0000000a17177224 */ /* 0x000fe400078e02ff */
[----:B------:R-:W-:-:S04]  /*0540*/  IMAD.HI.U32 R6, R21, R24, RZ ;  /* 0x0000001815067227 */ /* 0x000fc800078e00ff */
[----:B------:R-:W-:-:S04]  /*0550*/  IMAD.HI.U32 R4, R5, R22, RZ ;  /* 0x0000001605047227 */ /* 0x000fc800078e00ff */
[----:B------:R-:W-:Y:S02]  /*0560*/  IMAD.MOV R5, RZ, RZ, -R6 ;  /* 0x000000ffff057224 */ /* 0x000fe400078e0a06 */
[----:B------:R-:W-:-:S04]  /*0570*/  IMAD.HI.U32 R2, R3, R23, R2 ;  /* 0x0000001703027227 */ /* 0x000fc800078e0002 */
[----:B------:R-:W-:Y:S02]  /*0580*/  IMAD.MOV R3, RZ, RZ, -R4 ;  /* 0x000000ffff037224 */ /* 0x000fe400078e0a04 */
[----:B------:R-:W-:Y:S02]  /*0590*/  IMAD R24, R15, R5, R24 ;  /* 0x000000050f187224 */ /* 0x000fe400078e0218 */
[----:B------:R-:W-:Y:S02]  /*05a0*/  IMAD R22, R13, R3, R22 ;  /* 0x000000030d167224 */ /* 0x000fe400078e0216 */
[----:B------:R-:W-:Y:S01]  /*05b0*/  IMAD.HI.U32 R2, R2, UR4, RZ ;  /* 0x0000000402027c27 */ /* 0x000fe2000f8e00ff */
[----:B------:R-:W-:Y:S02]  /*05c0*/  ISETP.GT.U32.AND P6, PT, R15, R24, PT ;  /* 0x000000180f00720c */ /* 0x000fe40003fc4070 */
[----:B------:R-:W-:Y:S02]  /*05d0*/  ISETP.GT.U32.AND P1, PT, R13, R22, PT ;  /* 0x000000160d00720c */ /* 0x000fe40003f24070 */
[----:B------:R-:W-:-:S02]  /*05e0*/  IADD3 R5, PT, PT, -R2, RZ, RZ ;  /* 0x000000ff02057210 */ /* 0x000fc40007ffe1ff */
[----:B------:R-:W0:Y:S03]  /*05f0*/  LDC.64 R2, c[0x0][0x380] ;  /* 0x0000e000ff027b82 */ /* 0x000e260000000a00 */
[----:B------:R-:W-:Y:S01]  /*0600*/  IMAD R5, R10, R5, UR4 ;  /* 0x000000040a057e24 */ /* 0x000fe2000f8e0205 */
[----:B------:R-:W1:Y:S03]  /*0610*/  LDCU.U8 UR4, c[0x0][0x3f0] ;  /* 0x00007e00ff0477ac */ /* 0x000e660008000000 */
[----:B------:R-:W-:Y:S01]  /*0620*/  @!P6 IMAD.IADD R24, R24, 0x1, -R15 ;  /* 0x000000011818e824 */ /* 0x000fe200078e0a0f */
[----:B------:R-:W-:Y:S01]  /*0630*/  ISETP.GE.U32.AND P5, PT, R5, R10, PT ;  /* 0x0000000a0500720c */ /* 0x000fe20003fa6070 */
[----:B------:R-:W-:Y:S01]  /*0640*/  @!P1 IMAD.IADD R22, R22, 0x1, -R13 ;  /* 0x0000000116169824 */ /* 0x000fe200078e0a0d */
[----:B----4-:R-:W2:Y:S02]  /*0650*/  I2F.S8 R7, R19 ;  /* 0x0000001300077306 */ /* 0x010ea40000001400 */
[----:B------:R-:W-:-:S06]  /*0660*/  ISETP.GE.U32.AND P4, PT, R24, R15, PT ;  /* 0x0000000f1800720c */ /* 0x000fcc0003f86070 */
[----:B------:R-:W4:Y:S01]  /*0670*/  I2F.S8 R23, R19.B2 ;  /* 0x2000001300177306 */ /* 0x000f220000001400 */
[----:B------:R-:W-:-:S07]  /*0680*/  ISETP.GE.U32.AND P3, PT, R22, R13, PT ;  /* 0x0000000d1600720c */ /* 0x000fce0003f66070 */
[----:B------:R-:W3:Y:S08]  /*0690*/  I2F.S8 R21, R19.B1 ;  /* 0x1000001300157306 */ /* 0x000ef00000001400 */
[----:B------:R-:W5:Y:S01]  /*06a0*/  I2F.S8 R25, R19.B3 ;  /* 0x3000001300197306 */ /* 0x000f620000001400 */
[----:B------:R-:W-:Y:S01]  /*06b0*/  LOP3.LUT R13, R9, R12, RZ, 0x3c, !PT ;  /* 0x0000000c090d7212 */ /* 0x000fe200078e3cff */
[----:B------:R-:W-:Y:S01]  /*06c0*/  @!P6 VIADD R6, R6, 0x1 ;  /* 0x000000010606e836 */ /* 0x000fe20000000000 */
[----:B------:R-:W-:Y:S01]  /*06d0*/  @P5 IADD3 R5, PT, PT, R5, -R10, RZ ;  /* 0x8000000a05055210 */ /* 0x000fe20007ffe0ff */
[----:B0-----:R-:W0:Y:S01]  /*06e0*/  @P0 LDC R2, c[0x0][0x388] ;  /* 0x0000e200ff020b82 */ /* 0x001e220000000800 */
[----:B------:R-:W-:-:S02]  /*06f0*/  ISETP.GE.AND P5, PT, R13, RZ, PT ;  /* 0x000000ff0d00720c */ /* 0x000fc40003fa6270 */
[----:B------:R-:W-:Y:S02]  /*0700*/  @!P1 IADD3 R4, PT, PT, R4, 0x1, RZ ;  /* 0x0000000104049810 */ /* 0x000fe40007ffe0ff */
[----:B------:R-:W-:Y:S01]  /*0710*/  ISETP.NE.AND P6, PT, R12, RZ, PT ;  /* 0x000000ff0c00720c */ /* 0x000fe20003fc5270 */
[----:B------:R-:W-:Y:S01]  /*0720*/  @P4 VIADD R6, R6, 0x1 ;  /* 0x0000000106064836 */ /* 0x000fe20000000000 */
[-C--:B------:R-:W-:Y:S01]  /*0730*/  LOP3.LUT R17, R17, R10.reuse, RZ, 0x3c, !PT ;  /* 0x0000000a11117212 */ /* 0x080fe200078e3cff */
[----:B------:R-:W0:Y:S01]  /*0740*/  @P0 LDC R3, c[0x0][0x38c] ;  /* 0x0000e300ff030b82 */ /* 0x000e220000000800 */
[----:B------:R-:W-:Y:S01]  /*0750*/  ISETP.GE.U32.AND P4, PT, R5, R10, PT ;  /* 0x0000000a0500720c */ /* 0x000fe20003f86070 */
[----:B------:R-:W-:Y:S01]  /*0760*/  @P3 VIADD R4, R4, 0x1 ;  /* 0x0000000104043836 */ /* 0x000fe20000000000 */
[----:B------:R-:W-:Y:S01]  /*0770*/  ISETP.GE.AND P2, PT, R17, RZ, PT ;  /* 0x000000ff1100720c */ /* 0x000fe20003f46270 */
[----:B-1----:R-:W-:-:S03]  /*0780*/  UPRMT UR4, UR4, 0x8880, URZ ;  /* 0x0000888004047896 */ /* 0x002fc600080000ff */
[----:B------:R-:W-:Y:S01]  /*0790*/  MOV R13, R4 ;  /* 0x00000004000d7202 */ /* 0x000fe20000000f00 */
[----:B------:R-:W-:Y:S01]  /*07a0*/  UISETP.NE.AND UP0, UPT, UR4, URZ, UPT ;  /* 0x000000ff0400728c */ /* 0x000fe2000bf05270 */
[----:B------:R-:W-:Y:S01]  /*07b0*/  @!P5 IMAD.MOV R6, RZ, RZ, -R6 ;  /* 0x000000ffff06d224 */ /* 0x000fe200078e0a06 */
[----:B------:R-:W-:Y:S02]  /*07c0*/  @!P6 LOP3.LUT R6, RZ, R12, RZ, 0x33, !PT ;  /* 0x0000000cff06e212 */ /* 0x000fe400078e33ff */
[C---:B------:R-:W-:Y:S02]  /*07d0*/  ISETP.NE.U32.AND P3, PT, R10.reuse, RZ, PT ;  /* 0x000000ff0a00720c */ /* 0x040fe40003f65070 */
[----:B------:R-:W-:Y:S01]  /*07e0*/  @P4 IMAD.IADD R5, R5, 0x1, -R10 ;  /* 0x0000000105054824 */ /* 0x000fe200078e0a0a */
[----:B------:R-:W-:Y:S02]  /*07f0*/  ISETP.NE.AND P1, PT, R10, RZ, PT ;  /* 0x000000ff0a00720c */ /* 0x000fe40003f25270 */
[----:B------:R-:W-:Y:S01]  /*0800*/  @!P2 IADD3 R13, PT, PT, -R13, RZ, RZ ;  /* 0x000000ff0d0da210 */ /* 0x000fe20007ffe1ff */
[-C--:B--2---:R-:W-:Y:S01]  /*0810*/  FFMA.FTZ R7, R7, R11.reuse, R20 ;  /* 0x0000000b07077223 */ /* 0x084fe20000010014 */
[-C--:B----4-:R-:W-:Y:S01]  /*0820*/  FFMA.FTZ R23, R23, R11.reuse, R16 ;  /* 0x0000000b17177223 */ /* 0x090fe20000010010 */
[-C--:B---3--:R-:W-:Y:S01]  /*0830*/  FFMA.FTZ R21, R21, R11.reuse, R18 ;  /* 0x0000000b15157223 */ /* 0x088fe20000010012 */
[----:B-----5:R-:W-:Y:S01]  /*0840*/  FFMA.FTZ R25, R25, R11, R14 ;  /* 0x0000000b19197223 */ /* 0x020fe2000001000e */
[-C--:B------:R-:W-:Y:S01]  /*0850*/  FMUL.FTZ R7, R7, R8.reuse ;  /* 0x0000000807077220 */ /* 0x080fe20000410000 */
[-C--:B------:R-:W-:Y:S01]  /*0860*/  FMUL.FTZ R11, R23, R8.reuse ;  /* 0x00000008170b7220 */ /* 0x080fe20000410000 */
[-C--:B------:R-:W-:Y:S01]  /*0870*/  FMUL.FTZ R21, R21, R8.reuse ;  /* 0x0000000815157220 */ /* 0x080fe20000410000 */
[----:B------:R-:W-:-:S03]  /*0880*/  FMUL.FTZ R25, R25, R8 ;  /* 0x0000000819197220 */ /* 0x000fc60000410000 */
[----:B------:R-:W1:Y:S01]  /*0890*/  F2I.S8.NTZ R7, R7 ;  /* 0x0000000700077305 */ /* 0x000e620000202100 */
[----:B------:R-:W-:-:S07]  /*08a0*/  LOP3.LUT R14, RZ, R10, RZ, 0x33, !PT ;  /* 0x0000000aff0e7212 */ /* 0x000fce00078e33ff */
[----:B------:R2:W3:Y:S08]  /*08b0*/  F2I.S8.NTZ R8, R21 ;  /* 0x0000001500087305 */ /* 0x0004f00000202100 */
[----:B------:R-:W4:Y:S08]  /*08c0*/  F2I.S8.NTZ R11, R11 ;  /* 0x0000000b000b7305 */ /* 0x000f300000202100 */
[----:B------:R2:W0:Y:S01]  /*08d0*/  F2I.S8.NTZ R4, R25 ;  /* 0x0000001900047305 */ /* 0x0004220000202100 */
[----:B------:R-:W-:Y:S01]  /*08e0*/  IMAD.MOV R16, RZ, RZ, -R6 ;  /* 0x000000ffff107224 */ /* 0x000fe200078e0a06 */
[----:B------:R-:W-:-:S02]  /*08f0*/  SEL R15, R14, R5, !P3 ;  /* 0x000000050e0f7207 */ /* 0x000fc40005800000 */
[----:B------:R-:W-:Y:S01]  /*0900*/  SEL R5, R14, R13, !P1 ;  /* 0x0000000d0e057207 */ /* 0x000fe20004800000 */
[----:B------:R-:W-:Y:S01]  /*0910*/  IMAD R9, R12, R16, R9 ;  /* 0x000000100c097224 */ /* 0x000fe200078e0209 */
[----:B-1-3--:R-:W-:Y:S06]  /*0920*/  BRA.U !UP0, `(.L_x_94) ;  /* 0x0000000108347547 */ /* 0x00afec000b800000 */
        /* <DEDUP_REMOVED lines=13> */
.L_x_94:
        /* <DEDUP_REMOVED lines=13> */
[----:B------:R-:W-:Y:S02]  /*0ad0*/  IMAD R0, R0, 0x20, R13 ;  /* 0x0000002000007824 */ /* 0x000fe400078e020d */
[----:B------:R-:W-:-:S05]  /*0ae0*/  IMAD R15, R12, 0x4, R15 ;  /* 0x000000040c0f7824 */ /* 0x000fca00078e020f */
[----:B------:R-:W-:-:S07]  /*0af0*/  IADD3 R0, PT, PT, R0, R15, RZ ;  /* 0x0000000f00007210 */ /* 0x000fce0007ffe0ff */
.L_x_95:
[----:B------:R-:W1:Y:S01]  /*0b00*/  LDC R12, c[0x0][0x3c8] ;  /* 0x0000f200ff0c7b82 */ /* 0x000e620000000800 */
[----:B------:R-:W3:Y:S01]  /*0b10*/  LDCU UR4, c[0x0][0x3bc] ;  /* 0x00007780ff0477ac */ /* 0x000ee20008000800 */
[----:B------:R-:W-:Y:S02]  /*0b20*/  LOP3.LUT R9, R9, 0xfe0, RZ, 0xc0, !PT ;  /* 0x00000fe009097812 */ /* 0x000fe400078ec0ff */
[----:B0---4-:R-:W-:Y:S02]  /*0b30*/  PRMT R4, R11, 0x3340, R4 ;  /* 0x000033400b047816 */ /* 0x011fe40000000004 */
[----:B------:R-:W-:Y:S02]  /*0b40*/  PRMT R7, R7, 0x3340, R8 ;  /* 0x0000334007077816 */ /* 0x000fe40000000008 */
[----:B------:R-:W0:Y:S02]  /*0b50*/  @P0 LDC R10, c[0x0][0x3c4] ;  /* 0x0000f100ff0a0b82 */ /* 0x000e240000000800 */
[----:B------:R-:W-:Y:S01]  /*0b60*/  PRMT R7, R7, 0x5410, R4 ;  /* 0x0000541007077816 */ /* 0x000fe20000000004 */
[----:B---3--:R-:W-:-:S05]  /*0b70*/  IMAD R5, R5, UR4, R6 ;  /* 0x0000000405057c24 */ /* 0x008fca000f8e0206 */
[----:B-1----:R-:W1:Y:S02]  /*0b80*/  @P0 LDC R12, c[0x0][0x3cc] ;  /* 0x0000f300ff0c0b82 */ /* 0x002e640000000800 */
[----:B-1----:R-:W-:-:S04]  /*0b90*/  IMAD R5, R12, R5, RZ ;  /* 0x000000050c057224 */ /* 0x002fc800078e02ff */
[----:B0-----:R-:W-:-:S04]  /*0ba0*/  IMAD R5, R9, R10, R5 ;  /* 0x0000000a09057224 */ /* 0x001fc800078e0205 */
[----:B------:R-:W-:-:S05]  /*0bb0*/  IMAD.IADD R0, R5, 0x1, R0 ;  /* 0x0000000105007824 */ /* 0x000fca00078e0200 */
[----:B------:R-:W-:-:S05]  /*0bc0*/  SHF.R.S32.HI R5, RZ, 0x2, R0 ;  /* 0x00000002ff057819 */ /* 0x000fca0000011400 */
[----:B------:R-:W-:-:S05]  /*0bd0*/  IMAD.WIDE R2, R5, 0x4, R2 ;  /* 0x0000000405027825 */ /* 0x000fca00078e0202 */
[----:B------:R-:W-:Y:S01]  /*0be0*/  STG.E desc[UR6][R2.64], R7 ;  /* 0x0000000702007986 */ /* 0x000fe2000c101906 */
[----:B------:R-:W-:Y:S05]  /*0bf0*/  EXIT ;  /* 0x000000000000794d */ /* 0x000fea0003800000 */
.L_x_96:
        /* <DEDUP_REMOVED lines=16> */
.L_x_144:


//--------------------- .text._ZN17fastertransformer28add_QK_bias_transform_varlenI6__halfEEvPaS2_PKaPKT_S4_S7_iiiiiiiiPKfS9_S9_S9_b --------------------------
	.section	.text._ZN17fastertransformer28add_QK_bias_transform_varlenI6__halfEEvPaS2_PKaPKT_S4_S7_iiiiiiiiPKfS9_S9_S9_b,"ax",@progbits
	.align	128
        .global         _ZN17fastertransformer28add_QK_bias_transform_varlenI6__halfEEvPaS2_PKaPKT_S4_S7_iiiiiiiiPKfS9_S9_S9_b
        .type           _ZN17fastertransformer28add_QK_bias_transform_varlenI6__halfEEvPaS2_PKaPKT_S4_S7_iiiiiiiiPKfS9_S9_S9_b,@function
        .size           _ZN17fastertransformer28add_QK_bias_transform_varlenI6__halfEEvPaS2_PKaPKT_S4_S7_iiiiiiiiPKfS9_S9_S9_b,(.L_x_145 - _ZN17fastertransformer28add_QK_bias_transform_varlenI6__halfEEvPaS2_PKaPKT_S4_S7_iiiiiiiiPKfS9_S9_S9_b)
        .other          _ZN17fastertransformer28add_QK_bias_transform_varlenI6__halfEEvPaS2_PKaPKT_S4_S7_iiiiiiiiPKfS9_S9_S9_b,@"STO_CUDA_ENTRY STV_DEFAULT"
_ZN17fastertransformer28add_QK_bias_transform_varlenI6__halfEEvPaS2_PKaPKT_S4_S7_iiiiiiiiPKfS9_S9_S9_b:
.text._ZN17fastertransformer28add_QK_bias_transform_varlenI6__halfEEvPaS2_PKaPKT_S4_S7_iiiiiiiiPKfS9_S9_S9_b:
[----:B------:R-:W-:Y:S08]  /*0000*/  LDC R1, c[0x0][0x37c] ;  /* 0x0000df00ff017b82 */ /* 0x000ff00000000800 */
[----:B------:R-:W0:Y:S01]  /*0010*/  S2UR UR5, SR_CTAID.X ;  /* 0x00000000000579c3 */ /* 0x000e220000002500 */
[----:B------:R-:W1:Y:S01]  /*0020*/  LDCU.64 UR6, c[0x0][0x358] ;  /* 0x00006b00ff0677ac */ /* 0x000e620008000a00 */
[----:B------:R-:W2:Y:S06]  /*0030*/  LDCU.U8 UR4, c[0x0][0x3f0] ;  /* 0x00007e00ff0477ac */ /* 0x000eac0008000000 */
[----:B------:R-:W0:Y:S02]  /*0040*/  LDC R15, c[0x0][0x3b0] ;  /* 0x0000ec00ff0f7b82 */ /* 0x000e240000000800 */
[----:B0-----:R-:W-:-:S13]  /*0050*/  ISETP.LE.U32.AND P4, PT, R15, UR5, PT ;  /* 0x000000050f007c0c */ /* 0x001fda000bf83070 */
[----:B------:R-:W1:Y:S08]  /*0060*/  @!P4 LDC.64 R2, c[0x0][0x3d0] ;  /* 0x0000f400ff02cb82 */ /* 0x000e700000000a00 */
[----:B------:R-:W0:Y:S01]  /*0070*/  @!P4 LDC.64 R4, c[0x0][0x3e0] ;  /* 0x0000f800ff04cb82 */ /* 0x000e220000000a00 */
[----:B-1----:R1:W3:Y:S04]  /*0080*/  @!P4 LDG.E.CONSTANT R6, desc[UR6][R2.64] ;  /* 0x000000060206c981 */ /* 0x0022e8000c1e9900 */
[----:B0-----:R0:W4:Y:S01]  /*0090*/  @!P4 LDG.E.CONSTANT R7, desc[UR6][R4.64] ;  /* 0x000000060407c981 */ /* 0x001122000c1e9900 */
[----:B------:R-:W5:Y:S02]  /*00a0*/  I2F.U32.RP R0, R15 ;  /* 0x0000000f00007306 */ /* 0x000f640000209000 */
[----:B-1----:R-:W1:Y:S01]  /*00b0*/  LDC.64 R2, c[0x0][0x398] ;  /* 0x0000e600ff027b82 */ /* 0x002e620000000a00 */
[----:B------:R-:W-:-:S02]  /*00c0*/  ISETP.LE.U32.AND P0, PT, R15, UR5, PT ;  /* 0x000000050f007c0c */ /* 0x000fc4000bf03070 */
[----:B------:R-:W-:Y:S02]  /*00d0*/  ISETP.NE.U32.AND P3, PT, R15, RZ, PT ;  /* 0x000000ff0f00720c */ /* 0x000fe40003f65070 */
[----:B------:R-:W-:-:S03]  /*00e0*/  LOP3.LUT R12, RZ, R15, RZ, 0x33, !PT ;  /* 0x0000000fff0c7212 */ /* 0x000fc600078e33ff */
[----:B0-----:R-:W0:Y:S01]  /*00f0*/  LDC.64 R4, c[0x0][0x390] ;  /* 0x0000e400ff047b82 */ /* 0x001e220000000a00 */
[----:B-----5:R-:W5:Y:S07]  /*0100*/  MUFU.RCP R0, R0 ;  /* 0x0000000000007308 */ /* 0x020f6e0000001000 */
[----:B-1----:R-:W1:Y:S01]  /*0110*/  @P0 LDC R2, c[0x0][0x3a8] ;  /* 0x0000ea00ff020b82 */ /* 0x002e620000000800 */
[----:B-----5:R-:W-:-:S07]  /*0120*/  VIADD R8, R0, 0xffffffe ;  /* 0x0ffffffe00087836 */ /* 0x020fce0000000000 */
[----:B0-----:R-:W0:Y:S01]  /*0130*/  @P0 LDC R4, c[0x0][0x3a0] ;  /* 0x0000e800ff040b82 */ /* 0x001e220000000800 */
[----:B------:R5:W2:Y:S07]  /*0140*/  F2I.FTZ.U32.TRUNC.NTZ R9, R8 ;  /* 0x0000000800097305 */ /* 0x000aae000021f000 */
[----:B------:R-:W1:Y:S01]  /*0150*/  @P0 LDC R5, c[0x0][0x3a4] ;  /* 0x0000e900ff050b82 */ /* 0x000e620000000800 */
[----:B-----5:R-:W-:-:S07]  /*0160*/  IMAD.MOV.U32 R8, RZ, RZ, RZ ;  /* 0x000000ffff087224 */ /* 0x020fce00078e00ff */
[----:B------:R-:W1:Y:S01]  /*0170*/  @P0 LDC R3, c[0x0][0x3ac] ;  /* 0x0000eb00ff030b82 */ /* 0x000e620000000800 */
[----:B--2---:R-:W-:-:S04]  /*0180*/  IMAD.MOV R10, RZ, RZ, -R9 ;  /* 0x000000ffff0a7224 */ /* 0x004fc800078e0a09 */
[----:B------:R-:W-:-:S04]  /*0190*/  IMAD R11, R10, R15, RZ ;  /* 0x0000000f0a0b7224 */ /* 0x000fc800078e02ff */
[----:B------:R-:W-:Y:S02]  /*01a0*/  IMAD.HI.U32 R9, R9, R11, R8 ;  /* 0x0000000b09097227 */ /* 0x000fe400078e0008 */
[----:B------:R-:W2:Y:S04]  /*01b0*/  S2R R11, SR_TID.X ;  /* 0x00000000000b7919 */ /* 0x000ea80000002100 */
[----:B------:R-:W-:-:S05]  /*01c0*/  IMAD.HI.U32 R9, R9, UR5, RZ ;  /* 0x0000000509097c27 */ /* 0x000fca000f8e00ff */
[----:B------:R-:W-:-:S05]  /*01d0*/  IADD3 R10, PT, PT, -R9, RZ, RZ ;  /* 0x000000ff090a7210 */ /* 0x000fca0007ffe1ff */
[----:B------:R-:W-:-:S05]  /*01e0*/  IMAD R10, R15, R10, UR5 ;  /* 0x000000050f0a7e24 */ /* 0x000fca000f8e020a */
[----:B------:R-:W-:-:S13]  /*01f0*/  ISETP.GE.U32.AND P1, PT, R10, R15, PT ;  /* 0x0000000f0a00720c */ /* 0x000fda0003f26070 */
[--C-:B------:R-:W-:Y:S01]  /*0200*/  @P1 IMAD.IADD R10, R10, 0x1, -R15.reuse ;  /* 0x000000010a0a1824 */ /* 0x100fe200078e0a0f */
[----:B------:R-:W-:Y:S01]  /*0210*/  @P1 IADD3 R9, PT, PT, R9, 0x1, RZ ;  /* 0x0000000109091810 */ /* 0x000fe20007ffe0ff */
[----:B--2---:R-:W-:Y:S02]  /*0220*/  IMAD.SHL.U32 R8, R11, 0x4, RZ ;  /* 0x000000040b087824 */ /* 0x004fe400078e00ff */
[C---:B------:R-:W-:Y:S01]  /*0230*/  IMAD.IADD R11, R10.reuse, 0x1, -R15 ;  /* 0x000000010a0b7824 */ /* 0x040fe200078e0a0f */
[----:B------:R-:W-:Y:S02]  /*0240*/  ISETP.GE.U32.AND P2, PT, R10, R15, PT ;  /* 0x0000000f0a00720c */ /* 0x000fe40003f46070 */
[C---:B------:R-:W-:Y:S02]  /*0250*/  LOP3.LUT R0, R8.reuse, 0xfe0, RZ, 0xc0, !PT ;  /* 0x00000fe008007812 */ /* 0x040fe400078ec0ff */
[----:B------:R-:W-:-:S05]  /*0260*/  LOP3.LUT R13, R8, 0x1c, RZ, 0xc0, !PT ;  /* 0x0000001c080d7812 */ /* 0x000fca00078ec0ff */
[----:B------:R-:W-:-:S04]  /*0270*/  IMAD R13, R0, R15, R13 ;  /* 0x0000000f000d7224 */ /* 0x000fc800078e020d */
[----:B------:R-:W-:-:S05]  /*0280*/  @P2 VIADD R9, R9, 0x1 ;  /* 0x0000000109092836 */ /* 0x000fca0000000000 */
[----:B------:R-:W-:Y:S02]  /*0290*/  SEL R0, R12, R9, !P3 ;  /* 0x000000090c007207 */ /* 0x000fe40005800000 */
[----:B------:R-:W-:Y:S01]  /*02a0*/  @P3 SEL R12, R11, R10, P2 ;  /* 0x0000000a0b0c3207 */ /* 0x000fe20001000000 */
[----:B------:R-:W2:Y:S03]  /*02b0*/  @P4 LDC.64 R18, c[0x0][0x3e8] ;  /* 0x0000fa00ff124b82 */ /* 0x000ea60000000a00 */
[----:B------:R-:W-:-:S04]  /*02c0*/  LEA R13, R12, R13, 0x5 ;  /* 0x0000000d0c0d7211 */ /* 0x000fc800078e28ff */
[----:B0-----:R-:W-:Y:S01]  /*02d0*/  IADD3 R10, P1, PT, R13, R4, RZ ;  /* 0x000000040d0a7210 */ /* 0x001fe20007f3e0ff */
[----:B-1----:R-:W-:Y:S01]  /*02e0*/  IMAD.WIDE.U32 R20, R8, 0x2, R2 ;  /* 0x0000000208147825 */ /* 0x002fe200078e0002 */
[----:B------:R-:W0:Y:S03]  /*02f0*/  LDC R9, c[0x0][0x3b8] ;  /* 0x0000ee00ff097b82 */ /* 0x000e260000000800 */
[----:B------:R-:W-:Y:S01]  /*0300*/  IMAD.X R11, RZ, RZ, R5, P1 ;  /* 0x000000ffff0b7224 */ /* 0x000fe200008e0605 */
[----:B------:R-:W5:Y:S04]  /*0310*/  LDG.E.U16.CONSTANT R13, desc[UR6][R20.64] ;  /* 0x00000006140d7981 */ /* 0x000f68000c1e9500 */
[----:B------:R-:W1:Y:S01]  /*0320*/  @P4 LDC.64 R4, c[0x0][0x3d8] ;  /* 0x0000f600ff044b82 */ /* 0x000e620000000a00 */
[----:B------:R2:W3:Y:S04]  /*0330*/  LDG.E.CONSTANT R10, desc[UR6][R10.64] ;  /* 0x000000060a0a7981 */ /* 0x0004e8000c1e9900 */
[----:B------:R-:W4:Y:S04]  /*0340*/  LDG.E.U16.CONSTANT R14, desc[UR6][R20.64+0x2] ;  /* 0x00000206140e7981 */ /* 0x000f28000c1e9500 */
[----:B------:R-:W4:Y:S01]  /*0350*/  LDG.E.U16.CONSTANT R15, desc[UR6][R20.64+0x4] ;  /* 0x00000406140f7981 */ /* 0x000f22000c1e9500 */
[----:B--2---:R-:W2:Y:S03]  /*0360*/  LDC R11, c[0x0][0x3c0] ;  /* 0x0000f000ff0b7b82 */ /* 0x004ea60000000800 */
[----:B------:R-:W4:Y:S04]  /*0370*/  LDG.E.U16.CONSTANT R17, desc[UR6][R20.64+0x6] ;  /* 0x0000060614117981 */ /* 0x000f28000c1e9500 */
[----:B-1----:R1:W4:Y:S04]  /*0380*/  @P4 LDG.E.CONSTANT R6, desc[UR6][R4.64] ;  /* 0x0000000604064981 */ /* 0x002328000c1e9900 */
[----:B------:R1:W4:Y:S01]  /*0390*/  @P4 LDG.E.CONSTANT R7, desc[UR6][R18.64] ;  /* 0x0000000612074981 */ /* 0x000322000c1e9900 */
[----:B--2---:R-:W-:Y:S01]  /*03a0*/  IABS R16, R11 ;  /* 0x0000000b00107213 */ /* 0x004fe20000000000 */
[----:B0-----:R-:W0:Y:S08]  /*03b0*/  I2F.U32.RP R22, R9 ;  /* 0x0000000900167306 */ /* 0x001e300000209000 */
[----:B------:R-:W2:Y:S08]  /*03c0*/  I2F.RP R23, R16 ;  /* 0x0000001000177306 */ /* 0x000eb00000209400 */
[----:B0-----:R-:W1:Y:S08]  /*03d0*/  MUFU.RCP R22, R22 ;  /* 0x0000001600167308 */ /* 0x001e700000001000 */
[----:B--2---:R-:W0:Y:S01]  /*03e0*/  MUFU.RCP R23, R23 ;  /* 0x0000001700177308 */ /* 0x004e220000001000 */
[----:B-1----:R-:W-:Y:S01]  /*03f0*/  IADD3 R4, PT, PT, R22, 0xffffffe, RZ ;  /* 0x0ffffffe16047810 */ /* 0x002fe20007ffe0ff */
[----:B0-----:R-:W-:-:S06]  /*0400*/  VIADD R3, R23, 0xffffffe ;  /* 0x0ffffffe17037836 */ /* 0x001fcc0000000000 */
[----:B------:R0:W1:Y:S08]  /*0410*/  F2I.FTZ.U32.TRUNC.NTZ R5, R4 ;  /* 0x0000000400057305 */ /* 0x000070000021f000 */
[----:B------:R-:W2:Y:S01]  /*0420*/  F2I.FTZ.U32.TRUNC.NTZ R3, R3 ;  /* 0x0000000300037305 */ /* 0x000ea2000021f000 */
[----:B0-----:R-:W-:Y:S02]  /*0430*/  HFMA2 R4, -RZ, RZ, 0, 0 ;  /* 0x00000000ff047431 */ /* 0x001fe400000001ff */
[----:B-1----:R-:W-:-:S04]  /*0440*/  IMAD R2, R5, R9, RZ ;  /* 0x0000000905027224 */ /* 0x002fc800078e02ff */
[----:B------:R-:W-:Y:S02]  /*0450*/  IMAD.MOV R19, RZ, RZ, -R2 ;  /* 0x000000ffff137224 */ /* 0x000fe400078e0a02 */
[----:B--2---:R-:W-:Y:S02]  /*0460*/  IMAD.MOV R21, RZ, RZ, -R3 ;  /* 0x000000ffff157224 */ /* 0x004fe400078e0a03 */
[----:B------:R-:W-:Y:S02]  /*0470*/  IMAD.MOV.U32 R2, RZ, RZ, RZ ;  /* 0x000000ffff027224 */ /* 0x000fe400078e00ff */
[----:B------:R-:W-:Y:S01]  /*0480*/  IMAD R21, R21, R16, RZ ;  /* 0x0000001015157224 */ /* 0x000fe200078e02ff */
[----:B------:R-:W-:-:S03]  /*0490*/  IABS R25, R8 ;  /* 0x0000000800197213 */ /* 0x000fc60000000000 */
[----:B------:R-:W-:-:S04]  /*04a0*/  IMAD.HI.U32 R2, R3, R21, R2 ;  /* 0x0000001503027227 */ /* 0x000fc800078e0002 */
[----:B------:R-:W-:-:S04]  /*04b0*/  IMAD.HI.U32 R19, R5, R19, R4 ;  /* 0x0000001305137227 */ /* 0x000fc800078e0004 */
[----:B------:R-:W-:-:S04]  /*04c0*/  IMAD.HI.U32 R5, R2, R25, RZ ;  /* 0x0000001902057227 */ /* 0x000fc800078e00ff */
[----:B------:R-:W-:Y:S01]  /*04d0*/  IMAD.HI.U32 R4, R19, R12, RZ ;  /* 0x0000000c13047227 */ /* 0x000fe200078e00ff */
[----:B------:R-:W-:-:S03]  /*04e0*/  IADD3 R2, PT, PT, -R5, RZ, RZ ;  /* 0x000000ff05027210 */ /* 0x000fc60007ffe1ff */
[----:B------:R-:W-:Y:S02]  /*04f0*/  IMAD.MOV R18, RZ, RZ, -R4 ;  /* 0x000000ffff127224 */ /* 0x000fe400078e0a04 */
[C---:B------:R-:W-:Y:S02]  /*0500*/  IMAD R25, R16.reuse, R2, R25 ;  /* 0x0000000210197224 */ /* 0x040fe400078e0219 */
[----:B------:R-:W-:Y:S01]  /*0510*/  IMAD R18, R9, R18, R12 ;  /* 0x0000001209127224 */ /* 0x000fe200078e020c */
[----:B------:R-:W0:Y:S01]  /*0520*/  LDC.64 R2, c[0x0][0x380] ;  /* 0x0000e000ff027b82 */ /* 0x000e220000000a00 */
[----:B------:R-:W-:Y:S01]  /*0530*/  IMAD.HI.U32 R12, R19, UR5, RZ ;  /* 0x00000005130c7c27 */ /* 0x000fe2000f8e00ff */
[----:B------:R-:W-:Y:S02]  /*0540*/  ISETP.GT.U32.AND P6, PT, R16, R25, PT ;  /* 0x000000191000720c */ /* 0x000fe40003fc4070 */
[----:B------:R-:W-:Y:S01]  /*0550*/  ISETP.GE.U32.AND P2, PT, R18, R9, PT ;  /* 0x000000091200720c */ /* 0x000fe20003f46070 */
[----:B------:R-:W-:-:S04]  /*0560*/  IMAD.MOV R12, RZ, RZ, -R12 ;  /* 0x000000ffff0c7224 */ /* 0x000fc800078e0a0c */
[----:B------:R-:W-:-:S05]  /*0570*/  IMAD R12, R9, R12, UR5 ;  /* 0x00000005090c7e24 */ /* 0x000fca000f8e020c */
[----:B------:R-:W-:Y:S02]  /*0580*/  ISETP.GE.U32.AND P3, PT, R12, R9, PT ;  /* 0x000000090c00720c */ /* 0x000fe40003f66070 */
[----:B------:R-:W-:Y:S01]  /*0590*/  @!P6 IADD3 R25, PT, PT, R25, -R16, RZ ;  /* 0x800000101919e210 */ /* 0x000fe20007ffe0ff */
[----:B------:R-:W-:-:S03]  /*05a0*/  @P2 IMAD.IADD R18, R18, 0x1, -R9 ;  /* 0x0000000112122824 */ /* 0x000fc600078e0a09 */
[----:B------:R-:W-:Y:S02]  /*05b0*/  ISETP.GE.U32.AND P5, PT, R25, R16, PT ;  /* 0x000000101900720c */ /* 0x000fe40003fa6070 */
[----:B------:R-:W-:Y:S01]  /*05c0*/  ISETP.GE.U32.AND P1, PT, R18, R9, PT ;  /* 0x000000091200720c */ /* 0x000fe20003f26070 */
[----:B-----5:R-:W-:Y:S01]  /*05d0*/  HADD2.F32 R20, -RZ, R13.H0_H0 ;  /* 0x2000000dff147230 */ /* 0x020fe20000004100 */
[----:B0-----:R-:W0:Y:S01]  /*05e0*/  @P0 LDC R2, c[0x0][0x388] ;  /* 0x0000e200ff020b82 */ /* 0x001e220000000800 */
[----:B---3--:R-:W1:Y:S07]  /*05f0*/  I2F.S8 R23, R10 ;  /* 0x0000000a00177306 */ /* 0x008e6e0000001400 */
[----:B------:R-:W2:Y:S01]  /*0600*/  @P0 LDC R3, c[0x0][0x38c] ;  /* 0x0000e300ff030b82 */ /* 0x000ea20000000800 */
[----:B------:R-:W3:Y:S08]  /*0610*/  I2F.S8 R21, R10.B1 ;  /* 0x1000000a00157306 */ /* 0x000ef00000001400 */
[----:B------:R-:W5:Y:S08]  /*0620*/  I2F.S8 R19, R10.B2 ;  /* 0x2000000a00137306 */ /* 0x000f700000001400 */
[----:B------:R-:W5:Y:S01]  /*0630*/  I2F.S8 R13, R10.B3 ;  /* 0x3000000a000d7306 */ /* 0x000f620000001400 */
[----:B----4-:R-:W-:Y:S01]  /*0640*/  HADD2.F32 R16, -RZ, R14.H0_H0 ;  /* 0x2000000eff107230 */ /* 0x010fe20000004100 */
[----:B------:R-:W-:Y:S01]  /*0650*/  LOP3.LUT R14, R8, R11, RZ, 0x3c, !PT ;  /* 0x0000000b080e7212 */ /* 0x000fe200078e3cff */
[----:B------:R-:W-:-:S02]  /*0660*/  HADD2.F32 R18, -RZ, R15.H0_H0 ;  /* 0x2000000fff127230 */ /* 0x000fc40000004100 */
[----:B------:R-:W-:Y:S01]  /*0670*/  HADD2.F32 R22, -RZ, R17.H0_H0 ;  /* 0x20000011ff167230 */ /* 0x000fe20000004100 */
[----:B------:R-:W-:Y:S01]  /*0680*/  ISETP.GE.AND P4, PT, R14, RZ, PT ;  /* 0x000000ff0e00720c */ /* 0x000fe20003f86270 */
[----:B------:R-:W-:Y:S02]  /*0690*/  @!P6 VIADD R5, R5, 0x1 ;  /* 0x000000010505e836 */ /* 0x000fe40000000000 */
[----:B------:R-:W-:Y:S01]  /*06a0*/  @P3 IMAD.IADD R12, R12, 0x1, -R9 ;  /* 0x000000010c0c3824 */ /* 0x000fe200078e0a09 */
[----:B------:R-:W-:Y:S02]  /*06b0*/  ISETP.NE.AND P3, PT, R11, RZ, PT ;  /* 0x000000ff0b00720c */ /* 0x000fe40003f65270 */
[----:B------:R-:W-:Y:S02]  /*06c0*/  @P5 IADD3 R5, PT, PT, R5, 0x1, RZ ;  /* 0x0000000105055810 */ /* 0x000fe40007ffe0ff */
[----:B------:R-:W-:Y:S01]  /*06d0*/  ISETP.GE.U32.AND P5, PT, R12, R9, PT ;  /* 0x000000090c00720c */ /* 0x000fe20003fa6070 */
[----:B------:R-:W-:Y:S01]  /*06e0*/  UPRMT UR4, UR4, 0x8880, URZ ;  /* 0x0000888004047896 */ /* 0x000fe200080000ff */
[----:B------:R-:W-:-:S03]  /*06f0*/  @P2 VIADD R4, R4, 0x1 ;  /* 0x0000000104042836 */ /* 0x000fc60000000000 */
[----:B------:R-:W-:Y:S01]  /*0700*/  UISETP.NE.AND UP0, UPT, UR4, URZ, UPT ;  /* 0x000000ff0400728c */ /* 0x000fe2000bf05270 */
[----:B------:R-:W-:-:S03]  /*0710*/  @!P4 IMAD.MOV R5, RZ, RZ, -R5 ;  /* 0x000000ffff05c224 */ /* 0x000fc600078e0a05 */
[----:B------:R-:W-:Y:S01]  /*0720*/  @!P3 LOP3.LUT R5, RZ, R11, RZ, 0x33, !PT ;  /* 0x0000000bff05b212 */ /* 0x000fe200078e33ff */
[----:B------:R-:W-:Y:S01]  /*0730*/  @P1 VIADD R4, R4, 0x1 ;  /* 0x0000000104041836 */ /* 0x000fe20000000000 */
[----:B------:R-:W-:Y:S02]  /*0740*/  ISETP.NE.U32.AND P4, PT, R9, RZ, PT ;  /* 0x000000ff0900720c */ /* 0x000fe40003f85070 */
[-C--:B------:R-:W-:Y:S01]  /*0750*/  LOP3.LUT R15, RZ, R9.reuse, RZ, 0x33, !PT ;  /* 0x00000009ff0f7212 */ /* 0x080fe200078e33ff */
[----:B------:R-:W-:Y:S01]  /*0760*/  IMAD.MOV R14, RZ, RZ, -R5 ;  /* 0x000000ffff0e7224 */ /* 0x000fe200078e0a05 */
[----:B------:R-:W-:Y:S02]  /*0770*/  @P5 IADD3 R12, PT, PT, R12, -R9, RZ ;  /* 0x800000090c0c5210 */ /* 0x000fe40007ffe0ff */
[----:B------:R-:W-:Y:S01]  /*0780*/  SEL R4, R15, R4, !P4 ;  /* 0x000000040f047207 */ /* 0x000fe20006000000 */
[----:B------:R-:W-:Y:S01]  /*0790*/  IMAD R8, R11, R14, R8 ;  /* 0x0000000e0b087224 */ /* 0x000fe200078e0208 */
[----:B------:R-:W-:Y:S01]  /*07a0*/  SEL R12, R15, R12, !P4 ;  /* 0x0000000c0f0c7207 */ /* 0x000fe20006000000 */
[-C--:B-1----:R-:W-:Y:S01]  /*07b0*/  FFMA.FTZ R20, R23, R6.reuse, R20 ;  /* 0x0000000617147223 */ /* 0x082fe20000010014 */
[-C--:B---3--:R-:W-:Y:S01]  /*07c0*/  FFMA.FTZ R16, R21, R6.reuse, R16 ;  /* 0x0000000615107223 */ /* 0x088fe20000010010 */
[-C--:B-----5:R-:W-:Y:S01]  /*07d0*/  FFMA.FTZ R18, R19, R6.reuse, R18 ;  /* 0x0000000613127223 */ /* 0x0a0fe20000010012 */
[----:B------:R-:W-:Y:S01]  /*07e0*/  FFMA.FTZ R22, R13, R6, R22 ;  /* 0x000000060d167223 */ /* 0x000fe20000010016 */
[-C--:B------:R-:W-:Y:S01]  /*07f0*/  FMUL.FTZ R20, R20, R7.reuse ;  /* 0x0000000714147220 */ /* 0x080fe20000410000 */
[-C--:B------:R-:W-:Y:S01]  /*0800*/  FMUL.FTZ R13, R16, R7.reuse ;  /* 0x00000007100d7220 */ /* 0x080fe20000410000 */
[-C--:B------:R-:W-:Y:S01]  /*0810*/  FMUL.FTZ R6, R18, R7.reuse ;  /* 0x0000000712067220 */ /* 0x080fe20000410000 */
[----:B------:R-:W-:Y:S01]  /*0820*/  FMUL.FTZ R7, R22, R7 ;  /* 0x0000000716077220 */ /* 0x000fe20000410000 */
[----:B------:R1:W3:Y:S08]  /*0830*/  F2I.S8.NTZ R10, R20 ;  /* 0x00000014000a7305 */ /* 0x0002f00000202100 */
[----:B------:R-:W4:Y:S08]  /*0840*/  F2I.S8.NTZ R13, R13 ;  /* 0x0000000d000d7305 */ /* 0x000f300000202100 */
[----:B------:R-:W0:Y:S08]  /*0850*/  F2I.S8.NTZ R6, R6 ;  /* 0x0000000600067305 */ /* 0x000e300000202100 */
[----:B------:R-:W0:Y:S01]  /*0860*/  F2I.S8.NTZ R7, R7 ;  /* 0x0000000700077305 */ /* 0x000e220000202100 */
[----:B-1234-:R-:W-:Y:S05]  /*0870*/  BRA.U !UP0, `(.L_x_97) ;  /* 0x0000000108347547 */ /* 0x01efea000b800000 */
[----:B------:R-:W-:-:S13]  /*0880*/  ISETP.NE.AND P1, PT, R0, 0x1, PT ;  /* 0x000000010000780c */ /* 0x000fda0003f25270 */
[----:B------:R-:W-:-:S04]  /*0890*/  @P1 LOP3.LUT R11, R8, 0x1f, RZ, 0xc0, !PT ;  /* 0x0000001f080b1812 */ /* 0x000fc800078ec0ff */
[----:B------:R-:W-:Y:S01]  /*08a0*/  @P1 LEA R11, R12, R11, 0x5 ;  /* 0x0000000b0c0b1211 */ /* 0x000fe200078e28ff */
[----:B------:R-:W-:Y:S06]  /*08b0*/  @P1 BRA `(.L_x_98) ;  /* 0x0000000000641947 */ /* 0x000fec0003800000 */
[----:B------:R-:W-:Y:S02]  /*08c0*/  SHF.R.U32.HI R0, RZ, 0x2, R12 ;  /* 0x00000002ff007819 */ /* 0x000fe4000001160c */
[C---:B------:R-:W-:Y:S01]  /*08d0*/  LOP3.LUT R11, R12.reuse, 0x7ffffe1, RZ, 0xc0, !PT ;  /* 0x07ffffe10c0b7812 */ /* 0x040fe200078ec0ff */
[----:B------:R-:W-:-:S03]  /*08e0*/  IMAD.SHL.U32 R12, R12, 0x80, RZ ;  /* 0x000000800c0c7824 */ /* 0x000fc600078e00ff */
[----:B------:R-:W-:Y:S02]  /*08f0*/  LOP3.LUT R0, R11, 0x6, R0, 0xf8, !PT ;  /* 0x000000060b007812 */ /* 0x000fe400078ef800 */
[----:B------:R-:W-:Y:S02]  /*0900*/  LOP3.LUT R11, R12, 0x300, RZ, 0xc0, !PT ;  /* 0x000003000c0b7812 */ /* 0x000fe400078ec0ff */
[----:B------:R-:W-:-:S03]  /*0910*/  LOP3.LUT R12, R8, 0x1f, RZ, 0xc0, !PT ;  /* 0x0000001f080c7812 */ /* 0x000fc600078ec0ff */
[----:B------:R-:W-:-:S05]  /*0920*/  IMAD R11, R0, 0x20, R11 ;  /* 0x00000020000b7824 */ /* 0x000fca00078e020b */
[----:B------:R-:W-:Y:S01]  /*0930*/  IADD3 R11, PT, PT, R12, R11, RZ ;  /* 0x0000000b0c0b7210 */ /* 0x000fe20007ffe0ff */
[----:B------:R-:W-:Y:S06]  /*0940*/  BRA `(.L_x_98) ;  /* 0x0000000000407947 */ /* 0x000fec0003800000 */
.L_x_97:
[----:B------:R-:W-:-:S13]  /*0950*/  ISETP.NE.AND P1, PT, R0, 0x1, PT ;  /* 0x000000010000780c */ /* 0x000fda0003f25270 */
[----:B------:R-:W-:-:S05]  /*0960*/  @P1 LOP3.LUT R11, R8, 0x1f, RZ, 0xc0, !PT ;  /* 0x0000001f080b1812 */ /* 0x000fca00078ec0ff */
[----:B------:R-:W-:Y:S01]  /*0970*/  @P1 IMAD R11, R12, 0x20, R11 ;  /* 0x000000200c0b1824 */ /* 0x000fe200078e020b */
[----:B------:R-:W-:Y:S06]  /*0980*/  @P1 BRA `(.L_x_98) ;  /* 0x0000000000301947 */ /* 0x000fec0003800000 */
[----:B------:R-:W-:Y:S02]  /*0990*/  SHF.R.U32.HI R0, RZ, 0x3, R8 ;  /* 0x00000003ff007819 */ /* 0x000fe40000011608 */
[--C-:B------:R-:W-:Y:S02]  /*09a0*/  SHF.R.U32.HI R14, RZ, 0x1, R12.reuse ;  /* 0x00000001ff0e7819 */ /* 0x100fe4000001160c */
[----:B------:R-:W-:Y:S01]  /*09b0*/  LOP3.LUT R11, R0, 0x3, RZ, 0xc0, !PT ;  /* 0x00000003000b7812 */ /* 0x000fe200078ec0ff */
[----:B------:R-:W-:Y:S01]  /*09c0*/  IMAD.SHL.U32 R0, R12, 0x80, RZ ;  /* 0x000000800c007824 */ /* 0x000fe200078e00ff */
[----:B------:R-:W-:Y:S02]  /*09d0*/  LOP3.LUT R15, R14, 0x3, RZ, 0xc0, !PT ;  /* 0x000000030e0f7812 */ /* 0x000fe400078ec0ff */
[----:B------:R-:W-:Y:S02]  /*09e0*/  LOP3.LUT R11, R11, 0x7fffff8, R12, 0xf8, !PT ;  /* 0x07fffff80b0b7812 */ /* 0x000fe400078ef80c */
[----:B------:R-:W-:-:S02]  /*09f0*/  LOP3.LUT R12, R8, 0x3, RZ, 0xc0, !PT ;  /* 0x00000003080c7812 */ /* 0x000fc400078ec0ff */
[----:B------:R-:W-:Y:S02]  /*0a00*/  LOP3.LUT R0, R0, 0x80, RZ, 0xc0, !PT ;  /* 0x0000008000007812 */ /* 0x000fe400078ec0ff */
[----:B------:R-:W-:Y:S02]  /*0a10*/  LOP3.LUT R15, R15, 0x4, R8, 0xf8, !PT ;  /* 0x000000040f0f7812 */ /* 0x000fe400078ef808 */
[----:B------:R-:W-:-:S03]  /*0a20*/  LEA R11, R11, R0, 0x5 ;  /* 0x000000000b0b7211 */ /* 0x000fc600078e28ff */
[----:B------:R-:W-:-:S04]  /*0a30*/  IMAD R12, R15, 0x4, R12 ;  /* 0x000000040f0c7824 */ /* 0x000fc800078e020c */
[----:B------:R-:W-:-:S07]  /*0a40*/  IMAD.IADD R11, R11, 0x1, R12 ;  /* 0x000000010b0b7824 */ /* 0x000fce00078e020c */
.L_x_98:
        /* <DEDUP_REMOVED lines=16> */
.L_x_99:
        /* <DEDUP_REMOVED lines=11> */
.L_x_145:


//--------------------- .text._ZN17fastertransformer28add_QK_bias_transform_varlenIfEEvPaS1_PKaPKT_S3_S6_iiiiiiiiPKfS8_S8_S8_b --------------------------
	.section	.text._ZN17fastertransformer28add_QK_bias_transform_varlenIfEEvPaS1_PKaPKT_S3_S6_iiiiiiiiPKfS8_S8_S8_b,"ax",@progbits
	.align	128
        .global         _ZN17fastertransformer28add_QK_bias_transform_varlenIfEEvPaS1_PKaPKT_S3_S6_iiiiiiiiPKfS8_S8_S8_b
        .type           _ZN17fastertransformer28add_QK_bias_transform_varlenIfEEvPaS1_PKaPKT_S3_S6_iiiiiiiiPKfS8_S8_S8_b,@function
        .size           _ZN17fastertransformer28add_QK_bias_transform_varlenIfEEvPaS1_PKaPKT_S3_S6_iiiiiiiiPKfS8_S8_S8_b,(.L_x_146 - _ZN17fastertransformer28add_QK_bias_transform_varlenIfEEvPaS1_PKaPKT_S3_S6_iiiiiiiiPKfS8_S8_S8_b)
        .other          _ZN17fastertransformer28add_QK_bias_transform_varlenIfEEvPaS1_PKaPKT_S3_S6_iiiiiiiiPKfS8_S8_S8_b,@"STO_CUDA_ENTRY STV_DEFAULT"
_ZN17fastertransformer28add_QK_bias_transform_varlenIfEEvPaS1_PKaPKT_S3_S6_iiiiiiiiPKfS8_S8_S8_b:
.text._ZN17fastertransformer28add_QK_bias_transform_varlenIfEEvPaS1_PKaPKT_S3_S6_iiiiiiiiPKfS8_S8_S8_b:
        /* <DEDUP_REMOVED lines=8> */
[----:B-1----:R-:W3:Y:S04]  /*0080*/  @!P4 LDG.E.CONSTANT R10, desc[UR6][R10.64] ;  /* 0x000000060a0ac981 */ /* 0x002ee8000c1e9900 */
[----:B0-----:R0:W4:Y:S01]  /*0090*/  @!P4 LDG.E.CONSTANT R6, desc[UR6][R6.64] ;  /* 0x000000060606c981 */ /* 0x001122000c1e9900 */
[----:B------:R-:W1:Y:S01]  /*00a0*/  I2F.U32.RP R0, R15 ;  /* 0x0000000f00007306 */ /* 0x000e620000209000 */
[----:B------:R-:W-:-:S02]  /*00b0*/  ISETP.LE.U32.AND P0, PT, R15, UR5, PT ;  /* 0x000000050f007c0c */ /* 0x000fc4000bf03070 */
[----:B------:R-:W-:Y:S02]  /*00c0*/  ISETP.NE.U32.AND P3, PT, R15, RZ, PT ;  /* 0x000000ff0f00720c */ /* 0x000fe40003f65070 */
[----:B------:R-:W-:Y:S01]  /*00d0*/  LOP3.LUT R12, RZ, R15, RZ, 0x33, !PT ;  /* 0x0000000fff0c7212 */ /* 0x000fe200078e33ff */
[----:B0-----:R-:W0:Y:S02]  /*00e0*/  S2R R7, SR_TID.X ;  /* 0x0000000000077919 */ /* 0x001e240000002100 */
[----:B-1----:R-:W1:Y:S02]  /*00f0*/  MUFU.RCP R0, R0 ;  /* 0x0000000000007308 */ /* 0x002e640000001000 */
[----:B-1----:R-:W-:-:S06]  /*0100*/  VIADD R2, R0, 0xffffffe ;  /* 0x0ffffffe00027836 */ /* 0x002fcc0000000000 */
[----:B------:R1:W5:Y:S01]  /*0110*/  F2I.FTZ.U32.TRUNC.NTZ R3, R2 ;  /* 0x0000000200037305 */ /* 0x000362000021f000 */
[----:B0-----:R-:W-:Y:S02]  /*0120*/  IMAD.SHL.U32 R7, R7, 0x4, RZ ;  /* 0x0000000407077824 */ /* 0x001fe400078e00ff */
[----:B-1----:R-:W-:-:S03]  /*0130*/  IMAD.MOV.U32 R2, RZ, RZ, RZ ;  /* 0x000000ffff027224 */ /* 0x002fc600078e00ff */
[C---:B------:R-:W-:Y:S02]  /*0140*/  LOP3.LUT R0, R7.reuse, 0xfe0, RZ, 0xc0, !PT ;  /* 0x00000fe007007812 */ /* 0x040fe400078ec0ff */
[----:B------:R-:W-:Y:S01]  /*0150*/  LOP3.LUT R13, R7, 0x1c, RZ, 0xc0, !PT ;  /* 0x0000001c070d7812 */ /* 0x000fe200078ec0ff */
[----:B-----5:R-:W-:-:S04]  /*0160*/  IMAD.MOV R4, RZ, RZ, -R3 ;  /* 0x000000ffff047224 */ /* 0x020fc800078e0a03 */
[-C--:B------:R-:W-:Y:S02]  /*0170*/  IMAD R13, R0, R15.reuse, R13 ;  /* 0x0000000f000d7224 */ /* 0x080fe400078e020d */
[----:B------:R-:W-:-:S04]  /*0180*/  IMAD R5, R4, R15, RZ ;  /* 0x0000000f04057224 */ /* 0x000fc800078e02ff */
[----:B------:R-:W-:Y:S02]  /*0190*/  IMAD.HI.U32 R3, R3, R5, R2 ;  /* 0x0000000503037227 */ /* 0x000fe400078e0002 */
[----:B------:R-:W0:Y:S04]  /*01a0*/  LDC.64 R4, c[0x0][0x390] ;  /* 0x0000e400ff047b82 */ /* 0x000e280000000a00 */
[----:B------:R-:W-:-:S04]  /*01b0*/  IMAD.HI.U32 R9, R3, UR5, RZ ;  /* 0x0000000503097c27 */ /* 0x000fc8000f8e00ff */
[----:B------:R-:W1:Y:S01]  /*01c0*/  LDC.64 R2, c[0x0][0x398] ;  /* 0x0000e600ff027b82 */ /* 0x000e620000000a00 */
[----:B------:R-:W-:-:S05]  /*01d0*/  IADD3 R8, PT, PT, -R9, RZ, RZ ;  /* 0x000000ff09087210 */ /* 0x000fca0007ffe1ff */
[----:B------:R-:W-:-:S05]  /*01e0*/  IMAD R8, R15, R8, UR5 ;  /* 0x000000050f087e24 */ /* 0x000fca000f8e0208 */
[----:B------:R-:W-:Y:S01]  /*01f0*/  ISETP.GE.U32.AND P1, PT, R8, R15, PT ;  /* 0x0000000f0800720c */ /* 0x000fe20003f26070 */
[----:B0-----:R-:W0:-:S12]  /*0200*/  @P0 LDC R4, c[0x0][0x3a0] ;  /* 0x0000e800ff040b82 */ /* 0x001e180000000800 */
[--C-:B------:R-:W-:Y:S01]  /*0210*/  @P1 IMAD.IADD R8, R8, 0x1, -R15.reuse ;  /* 0x0000000108081824 */ /* 0x100fe200078e0a0f */
[----:B------:R-:W5:Y:S01]  /*0220*/  @P0 LDC R5, c[0x0][0x3a4] ;  /* 0x0000e900ff050b82 */ /* 0x000f620000000800 */
[----:B------:R-:W-:Y:S02]  /*0230*/  @P1 VIADD R9, R9, 0x1 ;  /* 0x0000000109091836 */ /* 0x000fe40000000000 */
[C---:B------:R-:W-:Y:S01]  /*0240*/  IMAD.IADD R11, R8.reuse, 0x1, -R15 ;  /* 0x00000001080b7824 */ /* 0x040fe200078e0a0f */
[----:B------:R-:W-:-:S04]  /*0250*/  ISETP.GE.U32.AND P2, PT, R8, R15, PT ;  /* 0x0000000f0800720c */ /* 0x000fc80003f46070 */
[----:B-1----:R-:W1:Y:S08]  /*0260*/  @P0 LDC R2, c[0x0][0x3a8] ;  /* 0x0000ea00ff020b82 */ /* 0x002e700000000800 */
[----:B------:R-:W1:Y:S01]  /*0270*/  @P0 LDC R3, c[0x0][0x3ac] ;  /* 0x0000eb00ff030b82 */ /* 0x000e620000000800 */
[----:B------:R-:W-:-:S04]  /*0280*/  @P2 IADD3 R9, PT, PT, R9, 0x1, RZ ;  /* 0x0000000109092810 */ /* 0x000fc80007ffe0ff */
[----:B------:R-:W-:Y:S02]  /*0290*/  SEL R0, R12, R9, !P3 ;  /* 0x000000090c007207 */ /* 0x000fe40005800000 */
[----:B------:R-:W-:-:S05]  /*02a0*/  @P3 SEL R12, R11, R8, P2 ;  /* 0x000000080b0c3207 */ /* 0x000fca0001000000 */
[----:B------:R-:W-:-:S05]  /*02b0*/  IMAD R13, R12, 0x20, R13 ;  /* 0x000000200c0d7824 */ /* 0x000fca00078e020d */
[----:B0-----:R-:W-:-:S05]  /*02c0*/  IADD3 R8, P1, PT, R13, R4, RZ ;  /* 0x000000040d087210 */ /* 0x001fca0007f3e0ff */
[----:B-----5:R-:W-:Y:S02]  /*02d0*/  IMAD.X R9, RZ, RZ, R5, P1 ;  /* 0x000000ffff097224 */ /* 0x020fe400008e0605 */
[----:B------:R-:W0:Y:S03]  /*02e0*/  @P4 LDC.64 R4, c[0x0][0x3d8] ;  /* 0x0000f600ff044b82 */ /* 0x000e260000000a00 */
[----:B------:R5:W2:Y:S01]  /*02f0*/  LDG.E.CONSTANT R11, desc[UR6][R8.64] ;  /* 0x00000006080b7981 */ /* 0x000aa2000c1e9900 */
[----:B-1----:R-:W-:-:S04]  /*0300*/  IMAD.WIDE.U32 R22, R7, 0x4, R2 ;  /* 0x0000000407167825 */ /* 0x002fc800078e0002 */
[----:B------:R-:W1:Y:S01]  /*0310*/  @P4 LDC.64 R20, c[0x0][0x3e8] ;  /* 0x0000fa00ff144b82 */ /* 0x000e620000000a00 */
[----:B------:R-:W3:Y:S04]  /*0320*/  LDG.E.CONSTANT R13, desc[UR6][R22.64] ;  /* 0x00000006160d7981 */ /* 0x000ee8000c1e9900 */
[----:B------:R-:W4:Y:S03]  /*0330*/  LDG.E.CONSTANT R17, desc[UR6][R22.64+0x4] ;  /* 0x0000040616117981 */ /* 0x000f26000c1e9900 */
[----:B-----5:R-:W5:Y:S01]  /*0340*/  LDC R9, c[0x0][0x3b8] ;  /* 0x0000ee00ff097b82 */ /* 0x020f620000000800 */
[----:B------:R-:W4:Y:S04]  /*0350*/  LDG.E.CONSTANT R15, desc[UR6][R22.64+0x8] ;  /* 0x00000806160f7981 */ /* 0x000f28000c1e9900 */
[----:B------:R-:W4:Y:S03]  /*0360*/  LDG.E.CONSTANT R19, desc[UR6][R22.64+0xc] ;  /* 0x00000c0616137981 */ /* 0x000f26000c1e9900 */
[----:B------:R-:W5:Y:S01]  /*0370*/  LDC R8, c[0x0][0x3c0] ;  /* 0x0000f000ff087b82 */ /* 0x000f620000000800 */
[----:B0-----:R0:W3:Y:S04]  /*0380*/  @P4 LDG.E.CONSTANT R10, desc[UR6][R4.64] ;  /* 0x00000006040a4981 */ /* 0x0010e8000c1e9900 */
[----:B-1----:R1:W4:Y:S01]  /*0390*/  @P4 LDG.E.CONSTANT R6, desc[UR6][R20.64] ;  /* 0x0000000614064981 */ /* 0x002322000c1e9900 */
[----:B-----5:R-:W5:Y:S01]  /*03a0*/  I2F.U32.RP R16, R9 ;  /* 0x0000000900107306 */ /* 0x020f620000209000 */
[----:B------:R-:W-:-:S07]  /*03b0*/  IABS R14, R8 ;  /* 0x00000008000e7213 */ /* 0x000fce0000000000 */
[----:B------:R-:W0:Y:S08]  /*03c0*/  I2F.RP R18, R14 ;  /* 0x0000000e00127306 */ /* 0x000e300000209400 */
[----:B-----5:R-:W5:Y:S08]  /*03d0*/  MUFU.RCP R16, R16 ;  /* 0x0000001000107308 */ /* 0x020f700000001000 */
[----:B0-----:R-:W0:Y:S01]  /*03e0*/  MUFU.RCP R18, R18 ;  /* 0x0000001200127308 */ /* 0x001e220000001000 */
[----:B-----5:R-:W-:-:S07]  /*03f0*/  VIADD R4, R16, 0xffffffe ;  /* 0x0ffffffe10047836 */ /* 0x020fce0000000000 */
[----:B------:R-:W5:Y:S01]  /*0400*/  F2I.FTZ.U32.TRUNC.NTZ R5, R4 ;  /* 0x0000000400057305 */ /* 0x000f62000021f000 */
[----:B0-----:R-:W-:-:S07]  /*0410*/  IADD3 R3, PT, PT, R18, 0xffffffe, RZ ;  /* 0x0ffffffe12037810 */ /* 0x001fce0007ffe0ff */
[----:B------:R-:W0:Y:S01]  /*0420*/  F2I.FTZ.U32.TRUNC.NTZ R3, R3 ;  /* 0x0000000300037305 */ /* 0x000e22000021f000 */
[----:B-----5:R-:W-:-:S04]  /*0430*/  IMAD R2, R5, R9, RZ ;  /* 0x0000000905027224 */ /* 0x020fc800078e02ff */
[----:B-1----:R-:W-:Y:S02]  /*0440*/  IMAD.MOV R21, RZ, RZ, -R2 ;  /* 0x000000ffff157224 */ /* 0x002fe400078e0a02 */
[----:B------:R-:W-:Y:S02]  /*0450*/  HFMA2 R2, -RZ, RZ, 0, 0 ;  /* 0x00000000ff027431 */ /* 0x000fe400000001ff */
[----:B0-----:R-:W-:Y:S01]  /*0460*/  IMAD.MOV R23, RZ, RZ, -R3 ;  /* 0x000000ffff177224 */ /* 0x001fe200078e0a03 */
[----:B------:R-:W-:-:S03]  /*0470*/  IABS R20, R7 ;  /* 0x0000000700147213 */ /* 0x000fc60000000000 */
[----:B------:R-:W-:Y:S02]  /*0480*/  IMAD R23, R23, R14, RZ ;  /* 0x0000000e17177224 */ /* 0x000fe400078e02ff */
[----:B------:R-:W-:Y:S02]  /*0490*/  IMAD.MOV.U32 R4, RZ, RZ, RZ ;  /* 0x000000ffff047224 */ /* 0x000fe400078e00ff */
[----:B------:R-:W-:-:S04]  /*04a0*/  IMAD.HI.U32 R2, R3, R23, R2 ;  /* 0x0000001703027227 */ /* 0x000fc800078e0002 */
[----:B------:R-:W-:Y:S02]  /*04b0*/  IMAD.MOV.U32 R23, RZ, RZ, R20 ;  /* 0x000000ffff177224 */ /* 0x000fe400078e0014 */
[----:B------:R-:W-:-:S04]  /*04c0*/  IMAD.HI.U32 R3, R5, R21, R4 ;  /* 0x0000001505037227 */ /* 0x000fc800078e0004 */
[----:B------:R-:W-:-:S05]  /*04d0*/  IMAD.HI.U32 R5, R2, R23, RZ ;  /* 0x0000001702057227 */ /* 0x000fca00078e00ff */
[----:B------:R-:W-:Y:S01]  /*04e0*/  IADD3 R21, PT, PT, -R5, RZ, RZ ;  /* 0x000000ff05157210 */ /* 0x000fe20007ffe1ff */
[----:B------:R-:W-:-:S04]  /*04f0*/  IMAD.HI.U32 R4, R3, R12, RZ ;  /* 0x0000000c03047227 */ /* 0x000fc800078e00ff */
[C---:B------:R-:W-:Y:S02]  /*0500*/  IMAD R21, R14.reuse, R21, R23 ;  /* 0x000000150e157224 */ /* 0x040fe400078e0217 */
[----:B------:R-:W-:Y:S02]  /*0510*/  IMAD.MOV R22, RZ, RZ, -R4 ;  /* 0x000000ffff167224 */ /* 0x000fe400078e0a04 */
[----:B------:R-:W-:Y:S01]  /*0520*/  IMAD.HI.U32 R3, R3, UR5, RZ ;  /* 0x0000000503037c27 */ /* 0x000fe2000f8e00ff */
[----:B------:R-:W-:-:S03]  /*0530*/  ISETP.GT.U32.AND P6, PT, R14, R21, PT ;  /* 0x000000150e00720c */ /* 0x000fc60003fc4070 */
[C---:B------:R-:W-:Y:S02]  /*0540*/  IMAD R22, R9.reuse, R22, R12 ;  /* 0x0000001609167224 */ /* 0x040fe400078e020c */
[----:B------:R-:W-:Y:S02]  /*0550*/  IMAD.MOV R12, RZ, RZ, -R3 ;  /* 0x000000ffff0c7224 */ /* 0x000fe400078e0a03 */
[----:B------:R-:W0:Y:S02]  /*0560*/  LDC.64 R2, c[0x0][0x380] ;  /* 0x0000e000ff027b82 */ /* 0x000e240000000a00 */
[----:B------:R-:W-:Y:S01]  /*0570*/  IMAD R12, R9, R12, UR5 ;  /* 0x00000005090c7e24 */ /* 0x000fe2000f8e020c */
[----:B------:R-:W-:-:S03]  /*0580*/  ISETP.GE.U32.AND P1, PT, R22, R9, PT ;  /* 0x000000091600720c */ /* 0x000fc60003f26070 */
[-C--:B------:R-:W-:Y:S02]  /*0590*/  @!P6 IADD3 R21, PT, PT, R21, -R14.reuse, RZ ;  /* 0x8000000e1515e210 */ /* 0x080fe40007ffe0ff */
[CC--:B------:R-:W-:Y:S02]  /*05a0*/  ISETP.GE.U32.AND P3, PT, R12.reuse, R9.reuse, PT ;  /* 0x000000090c00720c */ /* 0x0c0fe40003f66070 */
[----:B------:R-:W-:Y:S01]  /*05b0*/  ISETP.GE.U32.AND P5, PT, R21, R14, PT ;  /* 0x0000000e1500720c */ /* 0x000fe20003fa6070 */
[----:B------:R-:W-:Y:S01]  /*05c0*/  @!P6 VIADD R5, R5, 0x1 ;  /* 0x000000010505e836 */ /* 0x000fe20000000000 */
[----:B--2---:R-:W3:Y:S08]  /*05d0*/  I2F.S8 R18, R11 ;  /* 0x0000000b00127306 */ /* 0x004ef00000001400 */
[----:B------:R-:W4:Y:S08]  /*05e0*/  I2F.S8 R16, R11.B1 ;  /* 0x1000000b00107306 */ /* 0x000f300000001400 */
[----:B------:R-:W1:Y:S08]  /*05f0*/  I2F.S8 R20, R11.B2 ;  /* 0x2000000b00147306 */ /* 0x000e700000001400 */
[----:B------:R-:W2:Y:S01]  /*0600*/  I2F.S8 R24, R11.B3 ;  /* 0x3000000b00187306 */ /* 0x000ea20000001400 */
[-C--:B------:R-:W-:Y:S01]  /*0610*/  @P3 IADD3 R12, PT, PT, R12, -R9.reuse, RZ ;  /* 0x800000090c0c3210 */ /* 0x080fe20007ffe0ff */
[----:B------:R-:W-:Y:S01]  /*0620*/  @P1 IMAD.IADD R22, R22, 0x1, -R9 ;  /* 0x0000000116161824 */ /* 0x000fe200078e0a09 */
[----:B------:R-:W-:Y:S01]  /*0630*/  ISETP.NE.AND P3, PT, R8, RZ, PT ;  /* 0x000000ff0800720c */ /* 0x000fe20003f65270 */
[----:B0-----:R-:W0:Y:S01]  /*0640*/  @P0 LDC R2, c[0x0][0x388] ;  /* 0x0000e200ff020b82 */ /* 0x001e220000000800 */
[----:B------:R-:W-:Y:S01]  /*0650*/  @P5 VIADD R5, R5, 0x1 ;  /* 0x0000000105055836 */ /* 0x000fe20000000000 */
[----:B------:R-:W-:-:S02]  /*0660*/  ISETP.GE.U32.AND P5, PT, R12, R9, PT ;  /* 0x000000090c00720c */ /* 0x000fc40003fa6070 */
[----:B------:R-:W-:-:S04]  /*0670*/  ISETP.GE.U32.AND P2, PT, R22, R9, PT ;  /* 0x000000091600720c */ /* 0x000fc80003f46070 */
[----:B------:R-:W0:Y:S01]  /*0680*/  @P0 LDC R3, c[0x0][0x38c] ;  /* 0x0000e300ff030b82 */ /* 0x000e220000000800 */
[----:B------:R-:W-:Y:S01]  /*0690*/  UPRMT UR4, UR4, 0x8880, URZ ;  /* 0x0000888004047896 */ /* 0x000fe200080000ff */
[----:B------:R-:W-:-:S03]  /*06a0*/  @P1 IADD3 R4, PT, PT, R4, 0x1, RZ ;  /* 0x0000000104041810 */ /* 0x000fc60007ffe0ff */
[----:B------:R-:W-:Y:S02]  /*06b0*/  UISETP.NE.AND UP0, UPT, UR4, URZ, UPT ;  /* 0x000000ff0400728c */ /* 0x000fe4000bf05270 */
[----:B------:R-:W-:Y:S02]  /*06c0*/  @P5 IMAD.IADD R12, R12, 0x1, -R9 ;  /* 0x000000010c0c5824 */ /* 0x000fe400078e0a09 */
[----:B------:R-:W-:Y:S01]  /*06d0*/  @P2 IADD3 R4, PT, PT, R4, 0x1, RZ ;  /* 0x0000000104042810 */ /* 0x000fe20007ffe0ff */
[-C--:B---3--:R-:W-:Y:S01]  /*06e0*/  FFMA.FTZ R13, R18, R10.reuse, R13 ;  /* 0x0000000a120d7223 */ /* 0x088fe2000001000d */
[-C--:B----4-:R-:W-:Y:S01]  /*06f0*/  FFMA.FTZ R17, R16, R10.reuse, R17 ;  /* 0x0000000a10117223 */ /* 0x090fe20000010011 */
[----:B-1----:R-:W-:Y:S02]  /*0700*/  FFMA.FTZ R15, R20, R10, R15 ;  /* 0x0000000a140f7223 */ /* 0x002fe4000001000f */
[----:B------:R-:W-:Y:S01]  /*0710*/  FMUL.FTZ R14, R13, R6 ;  /* 0x000000060d0e7220 */ /* 0x000fe20000410000 */
[----:B------:R-:W-:Y:S01]  /*0720*/  LOP3.LUT R13, R7, R8, RZ, 0x3c, !PT ;  /* 0x00000008070d7212 */ /* 0x000fe200078e3cff */
[----:B--2---:R-:W-:-:S03]  /*0730*/  FFMA.FTZ R19, R24, R10, R19 ;  /* 0x0000000a18137223 */ /* 0x004fc60000010013 */
[----:B------:R-:W-:Y:S01]  /*0740*/  ISETP.GE.AND P4, PT, R13, RZ, PT ;  /* 0x000000ff0d00720c */ /* 0x000fe20003f86270 */
[-C--:B------:R-:W-:Y:S01]  /*0750*/  FMUL.FTZ R10, R17, R6.reuse ;  /* 0x00000006110a7220 */ /* 0x080fe20000410000 */
[-C--:B------:R-:W-:Y:S01]  /*0760*/  FMUL.FTZ R13, R15, R6.reuse ;  /* 0x000000060f0d7220 */ /* 0x080fe20000410000 */
[----:B------:R-:W-:-:S04]  /*0770*/  FMUL.FTZ R6, R19, R6 ;  /* 0x0000000613067220 */ /* 0x000fc80000410000 */
[----:B------:R-:W1:Y:S06]  /*0780*/  F2I.S8.NTZ R10, R10 ;  /* 0x0000000a000a7305 */ /* 0x000e6c0000202100 */
[----:B------:R-:W-:Y:S02]  /*0790*/  @!P4 IMAD.MOV R5, RZ, RZ, -R5 ;  /* 0x000000ffff05c224 */ /* 0x000fe400078e0a05 */
[----:B------:R-:W2:Y:S01]  /*07a0*/  F2I.S8.NTZ R13, R13 ;  /* 0x0000000d000d7305 */ /* 0x000ea20000202100 */
[----:B------:R-:W-:-:S07]  /*07b0*/  @!P3 LOP3.LUT R5, RZ, R8, RZ, 0x33, !PT ;  /* 0x00000008ff05b212 */ /* 0x000fce00078e33ff */
[----:B------:R-:W3:Y:S01]  /*07c0*/  F2I.S8.NTZ R6, R6 ;  /* 0x0000000600067305 */ /* 0x000ee20000202100 */
[----:B------:R-:W-:Y:S02]  /*07d0*/  ISETP.NE.U32.AND P4, PT, R9, RZ, PT ;  /* 0x000000ff0900720c */ /* 0x000fe40003f85070 */
[----:B------:R-:W-:-:S05]  /*07e0*/  LOP3.LUT R15, RZ, R9, RZ, 0x33, !PT ;  /* 0x00000009ff0f7212 */ /* 0x000fca00078e33ff */
[----:B------:R4:W0:Y:S01]  /*07f0*/  F2I.S8.NTZ R11, R14 ;  /* 0x0000000e000b7305 */ /* 0x0008220000202100 */
[C---:B------:R-:W-:Y:S02]  /*0800*/  SEL R12, R15.reuse, R12, !P4 ;  /* 0x0000000c0f0c7207 */ /* 0x040fe40006000000 */
[----:B------:R-:W-:Y:S01]  /*0810*/  SEL R4, R15, R4, !P4 ;  /* 0x000000040f047207 */ /* 0x000fe20006000000 */
[----:B----4-:R-:W-:-:S04]  /*0820*/  IMAD.MOV R14, RZ, RZ, -R5 ;  /* 0x000000ffff0e7224 */ /* 0x010fc800078e0a05 */
[----:B------:R-:W-:Y:S01]  /*0830*/  IMAD R7, R8, R14, R7 ;  /* 0x0000000e08077224 */ /* 0x000fe200078e0207 */
        /* <DEDUP_REMOVED lines=14> */
.L_x_100:
        /* <DEDUP_REMOVED lines=16> */
.L_x_101:
[----:B------:R-:W1:Y:S01]  /*0a20*/  LDC R8, c[0x0][0x3c8] ;  /* 0x0000f200ff087b82 */ /* 0x000e620000000800 */
[----:B------:R-:W2:Y:S01]  /*0a30*/  LDCU UR4, c[0x0][0x3bc] ;  /* 0x00007780ff0477ac */ /* 0x000ea20008000800 */
[----:B------:R-:W-:Y:S02]  /*0a40*/  LOP3.LUT R0, R7, 0xfe0, RZ, 0xc0, !PT ;  /* 0x00000fe007007812 */ /* 0x000fe400078ec0ff */
[----:B------:R-:W-:Y:S02]  /*0a50*/  PRMT R6, R13, 0x3340, R6 ;  /* 0x000033400d067816 */ /* 0x000fe40000000006 */
[----:B0-----:R-:W-:Y:S02]  /*0a60*/  PRMT R11, R11, 0x3340, R10 ;  /* 0x000033400b0b7816 */ /* 0x001fe4000000000a */
[----:B------:R-:W0:Y:S02]  /*0a70*/  @P0 LDC R9, c[0x0][0x3c4] ;  /* 0x0000f100ff090b82 */ /* 0x000e240000000800 */
[----:B------:R-:W-:Y:S01]  /*0a80*/  PRMT R11, R11, 0x5410, R6 ;  /* 0x000054100b0b7816 */ /* 0x000fe20000000006 */
[----:B--2---:R-:W-:-:S05]  /*0a90*/  IMAD R5, R4, UR4, R5 ;  /* 0x0000000404057c24 */ /* 0x004fca000f8e0205 */
        /* <DEDUP_REMOVED lines=8> */
.L_x_102:
        /* <DEDUP_REMOVED lines=14> */
.L_x_146:


//--------------------- .text._ZN17fastertransformer28add_QK_bias_transform_varlenI6__halfEEvPaS2_PKiPKT_S4_S7_iiiiiiiiPKfS9_S9_S9_S9_S9_b --------------------------
	.section	.text._ZN17fastertransformer28add_QK_bias_transform_varlenI6__halfEEvPaS2_PKiPKT_S4_S7_iiiiiiiiPKfS9_S9_S9_S9_S9_b,"ax",@progbits
	.align	128
        .global         _ZN17fastertransformer28add_QK_bias_transform_varlenI6__halfEEvPaS2_PKiPKT_S4_S7_iiiiiiiiPKfS9_S9_S9_S9_S9_b
        .type           _ZN17fastertransformer28add_QK_bias_transform_varlenI6__halfEEvPaS2_PKiPKT_S4_S7_iiiiiiiiPKfS9_S9_S9_S9_S9_b,@function
        .size           _ZN17fastertransformer28add_QK_bias_transform_varlenI6__halfEEvPaS2_PKiPKT_S4_S7_iiiiiiiiPKfS9_S9_S9_S9_S9_b,(.L_x_147 - _ZN17fastertransformer28add_QK_bias_transform_varlenI6__halfEEvPaS2_PKiPKT_S4_S7_iiiiiiiiPKfS9_S9_S9_S9_S9_b)
        .other          _ZN17fastertransformer28add_QK_bias_transform_varlenI6__halfEEvPaS2_PKiPKT_S4_S7_iiiiiiiiPKfS9_S9_S9_S9_S9_b,@"STO_CUDA_ENTRY STV_DEFAULT"
_ZN17fastertransformer28add_QK_bias_transform_varlenI6__halfEEvPaS2_PKiPKT_S4_S7_iiiiiiiiPKfS9_S9_S9_S9_S9_b:
.text._ZN17fastertransformer28add_QK_bias_transform_varlenI6__halfEEvPaS2_PKiPKT_S4_S7_iiiiiiiiPKfS9_S9_S9_S9_S9_b:
[----:B------:R-:W-:Y:S08]  /*0000*/  LDC R1, c[0x0][0x37c] ;  /* 0x0000df00ff017b82 */ /* 0x000ff00000000800 */
[----:B------:R-:W0:Y:S01]  /*0010*/  S2UR UR5, SR_CTAID.X ;  /* 0x00000000000579c3 */ /* 0x000e220000002500 */
[----:B------:R-:W1:Y:S01]  /*0020*/  LDCU.64 UR6, c[0x0][0x358] ;  /* 0x00006b00ff0677ac */ /* 0x000e620008000a00 */
[----:B------:R-:W2:Y:S06]  /*0030*/  LDCU.U8 UR4, c[0x0][0x400] ;  /* 0x00008000ff0477ac */ /* 0x000eac0008000000 */
[----:B------:R-:W0:Y:S08]  /*0040*/  LDC R0, c[0x0][0x3b0] ;  /* 0x0000ec00ff007b82 */ /* 0x000e300000000800 */
[----:B------:R-:W3:Y:S08]  /*0050*/  LDC R15, c[0x0][0x3c0] ;  /* 0x0000f000ff0f7b82 */ /* 0x000ef00000000800 */
[----:B------:R-:W4:Y:S01]  /*0060*/  LDC R12, c[0x0][0x3b8] ;  /* 0x0000ee00ff0c7b82 */ /* 0x000f220000000800 */
[----:B0-----:R-:W-:-:S07]  /*0070*/  ISETP.LE.U32.AND P4, PT, R0, UR5, PT ;  /* 0x0000000500007c0c */ /* 0x001fce000bf83070 */
[----:B------:R-:W0:Y:S08]  /*0080*/  LDC.64 R10, c[0x0][0x398] ;  /* 0x0000e600ff0a7b82 */ /* 0x000e300000000a00 */
[----:B------:R-:W1:Y:S08]  /*0090*/  @!P4 LDC.64 R16, c[0x0][0x3d8] ;  /* 0x0000f600ff10cb82 */ /* 0x000e700000000a00 */
[----:B------:R-:W5:Y:S01]  /*00a0*/  @!P4 LDC.64 R2, c[0x0][0x3f0] ;  /* 0x0000fc00ff02cb82 */ /* 0x000f620000000a00 */
[----:B-1----:R1:W2:Y:S04]  /*00b0*/  @!P4 LDG.E.CONSTANT R16, desc[UR6][R16.64] ;  /* 0x000000061010c981 */ /* 0x0022a8000c1e9900 */
[----:B-----5:R5:W2:Y:S01]  /*00c0*/  @!P4 LDG.E.CONSTANT R14, desc[UR6][R2.64] ;  /* 0x00000006020ec981 */ /* 0x020aa2000c1e9900 */
[----:B------:R-:W4:Y:S01]  /*00d0*/  I2F.U32.RP R6, R0 ;  /* 0x0000000000067306 */ /* 0x000f220000209000 */
[----:B---3--:R-:W-:Y:S01]  /*00e0*/  IABS R13, R15 ;  /* 0x0000000f000d7213 */ /* 0x008fe20000000000 */
[----:B------:R-:W3:Y:S01]  /*00f0*/  @!P4 LDC R23, c[0x0][0x3d4] ;  /* 0x0000f500ff17cb82 */ /* 0x000ee20000000800 */
[----:B-1----:R-:W1:Y:S01]  /*0100*/  S2R R17, SR_TID.X ;  /* 0x0000000000117919 */ /* 0x002e620000002100 */
[----:B------:R-:W-:-:S02]  /*0110*/  ISETP.LE.U32.AND P0, PT, R0, UR5, PT ;  /* 0x0000000500007c0c */ /* 0x000fc4000bf03070 */
[----:B------:R-:W-:Y:S02]  /*0120*/  ISETP.NE.U32.AND P3, PT, R0, RZ, PT ;  /* 0x000000ff0000720c */ /* 0x000fe40003f65070 */
[----:B------:R-:W5:Y:S01]  /*0130*/  I2F.RP R8, R13 ;  /* 0x0000000d00087306 */ /* 0x000f620000209400 */
[----:B------:R-:W-:Y:S01]  /*0140*/  LOP3.LUT R19, RZ, R0, RZ, 0x33, !PT ;  /* 0x00000000ff137212 */ /* 0x000fe200078e33ff */
[----:B------:R-:W3:Y:S06]  /*0150*/  @!P4 LDC R22, c[0x0][0x3d0] ;  /* 0x0000f400ff16cb82 */ /* 0x000eec0000000800 */
[----:B----4-:R-:W4:Y:S02]  /*0160*/  MUFU.RCP R6, R6 ;  /* 0x0000000600067308 */ /* 0x010f240000001000 */
[----:B0-----:R-:W0:Y:S06]  /*0170*/  @P0 LDC R10, c[0x0][0x3a8] ;  /* 0x0000ea00ff0a0b82 */ /* 0x001e2c0000000800 */
[----:B-----5:R-:W5:Y:S02]  /*0180*/  MUFU.RCP R8, R8 ;  /* 0x0000000800087308 */ /* 0x020f640000001000 */
[----:B------:R-:W3:Y:S01]  /*0190*/  @P4 LDC R23, c[0x0][0x3e4] ;  /* 0x0000f900ff174b82 */ /* 0x000ee20000000800 */
[----:B----4-:R-:W-:-:S07]  /*01a0*/  VIADD R4, R6, 0xffffffe ;  /* 0x0ffffffe06047836 */ /* 0x010fce0000000000 */
[----:B------:R-:W4:Y:S01]  /*01b0*/  @P4 LDC R22, c[0x0][0x3e0] ;  /* 0x0000f800ff164b82 */ /* 0x000f220000000800 */
[----:B-1----:R-:W-:Y:S01]  /*01c0*/  IMAD.SHL.U32 R17, R17, 0x4, RZ ;  /* 0x0000000411117824 */ /* 0x002fe200078e00ff */
[----:B------:R1:W0:Y:S01]  /*01d0*/  F2I.FTZ.U32.TRUNC.NTZ R5, R4 ;  /* 0x0000000400057305 */ /* 0x000222000021f000 */
[----:B-----5:R-:W-:-:S05]  /*01e0*/  VIADD R20, R8, 0xffffffe ;  /* 0x0ffffffe08147836 */ /* 0x020fca0000000000 */
[----:B------:R-:W5:Y:S01]  /*01f0*/  @P0 LDC R11, c[0x0][0x3ac] ;  /* 0x0000eb00ff0b0b82 */ /* 0x000f620000000800 */
[----:B------:R-:W-:Y:S01]  /*0200*/  LOP3.LUT R8, R17, 0x1c, RZ, 0xc0, !PT ;  /* 0x0000001c11087812 */ /* 0x000fe200078ec0ff */
[----:B------:R0:W0:Y:S01]  /*0210*/  F2I.FTZ.U32.TRUNC.NTZ R21, R20 ;  /* 0x0000001400157305 */ /* 0x000022000021f000 */
[----:B-1----:R-:W-:Y:S02]  /*0220*/  HFMA2 R4, -RZ, RZ, 0, 0 ;  /* 0x00000000ff047431 */ /* 0x002fe400000001ff */
[--C-:B0-----:R-:W-:Y:S02]  /*0230*/  IMAD.MOV R7, RZ, RZ, -R5.reuse ;  /* 0x000000ffff077224 */ /* 0x101fe400078e0a05 */
[----:B------:R-:W-:Y:S02]  /*0240*/  IMAD.MOV.U32 R20, RZ, RZ, RZ ;  /* 0x000000ffff147224 */ /* 0x000fe400078e00ff */
[----:B------:R-:W-:Y:S02]  /*0250*/  IMAD R3, R7, R0, RZ ;  /* 0x0000000007037224 */ /* 0x000fe400078e02ff */
[----:B------:R-:W0:Y:S02]  /*0260*/  LDC.64 R6, c[0x0][0x390] ;  /* 0x0000e400ff067b82 */ /* 0x000e240000000a00 */
[----:B------:R-:W-:Y:S01]  /*0270*/  IMAD.HI.U32 R2, R5, R3, R4 ;  /* 0x0000000305027227 */ /* 0x000fe200078e0004 */
[----:B------:R-:W-:Y:S01]  /*0280*/  LOP3.LUT R5, R17, 0xfe0, RZ, 0xc0, !PT ;  /* 0x00000fe011057812 */ /* 0x000fe200078ec0ff */
[----:B------:R-:W1:Y:S02]  /*0290*/  I2F.U32.RP R4, R12 ;  /* 0x0000000c00047306 */ /* 0x000e640000209000 */
[----:B------:R-:W-:-:S02]  /*02a0*/  IMAD.MOV R18, RZ, RZ, -R21 ;  /* 0x000000ffff127224 */ /* 0x000fc400078e0a15 */
[----:B------:R-:W-:-:S04]  /*02b0*/  IMAD.HI.U32 R2, R2, UR5, RZ ;  /* 0x0000000502027c27 */ /* 0x000fc8000f8e00ff */
[----:B------:R-:W-:Y:S02]  /*02c0*/  IMAD.MOV R3, RZ, RZ, -R2 ;  /* 0x000000ffff037224 */ /* 0x000fe400078e0a02 */
[-C--:B------:R-:W-:Y:S02]  /*02d0*/  IMAD R8, R5, R0.reuse, R8 ;  /* 0x0000000005087224 */ /* 0x080fe400078e0208 */
[----:B------:R-:W-:Y:S02]  /*02e0*/  IMAD R3, R0, R3, UR5 ;  /* 0x0000000500037e24 */ /* 0x000fe4000f8e0203 */
[----:B------:R-:W-:Y:S01]  /*02f0*/  IMAD R25, R18, R13, RZ ;  /* 0x0000000d12197224 */ /* 0x000fe200078e02ff */
[----:B-1----:R-:W1:Y:S02]  /*0300*/  MUFU.RCP R4, R4 ;  /* 0x0000000400047308 */ /* 0x002e640000001000 */
[-C--:B------:R-:W-:Y:S01]  /*0310*/  ISETP.GE.U32.AND P1, PT, R3, R0.reuse, PT ;  /* 0x000000000300720c */ /* 0x080fe20003f26070 */
[----:B------:R-:W-:Y:S01]  /*0320*/  IMAD.HI.U32 R18, R21, R25, R20 ;  /* 0x0000001915127227 */ /* 0x000fe200078e0014 */
[----:B0-----:R-:W0:Y:S08]  /*0330*/  @P0 LDC R6, c[0x0][0x3a0] ;  /* 0x0000e800ff060b82 */ /* 0x001e300000000800 */
[----:B------:R-:W0:Y:S03]  /*0340*/  @P0 LDC R7, c[0x0][0x3a4] ;  /* 0x0000e900ff070b82 */ /* 0x000e260000000800 */
[----:B------:R-:W-:Y:S01]  /*0350*/  @P1 IADD3 R3, PT, PT, R3, -R0, RZ ;  /* 0x8000000003031210 */ /* 0x000fe20007ffe0ff */
[----:B-1----:R-:W-:Y:S01]  /*0360*/  VIADD R9, R4, 0xffffffe ;  /* 0x0ffffffe04097836 */ /* 0x002fe20000000000 */
[----:B------:R-:W-:-:S02]  /*0370*/  @P1 IADD3 R2, PT, PT, R2, 0x1, RZ ;  /* 0x0000000102021810 */ /* 0x000fc40007ffe0ff */
[CC--:B------:R-:W-:Y:S02]  /*0380*/  ISETP.GE.U32.AND P2, PT, R3.reuse, R0.reuse, PT ;  /* 0x000000000300720c */ /* 0x0c0fe40003f46070 */
[----:B------:R-:W-:Y:S01]  /*0390*/  IADD3 R4, PT, PT, R3, -R0, RZ ;  /* 0x8000000003047210 */ /* 0x000fe20007ffe0ff */
[----:B------:R-:W1:Y:S10]  /*03a0*/  F2I.FTZ.U32.TRUNC.NTZ R9, R9 ;  /* 0x0000000900097305 */ /* 0x000e74000021f000 */
[----:B------:R-:W-:-:S05]  /*03b0*/  @P2 VIADD R2, R2, 0x1 ;  /* 0x0000000102022836 */ /* 0x000fca0000000000 */
[----:B------:R-:W-:Y:S01]  /*03c0*/  SEL R0, R19, R2, !P3 ;  /* 0x0000000213007207 */ /* 0x000fe20005800000 */
[----:B-1----:R-:W-:Y:S01]  /*03d0*/  IMAD R24, R9, R12, RZ ;  /* 0x0000000c09187224 */ /* 0x002fe200078e02ff */
[----:B------:R-:W-:Y:S02]  /*03e0*/  @P3 SEL R19, R4, R3, P2 ;  /* 0x0000000304133207 */ /* 0x000fe40001000000 */
[----:B------:R-:W1:Y:S02]  /*03f0*/  @P4 LDC.64 R2, c[0x0][0x3e8] ;  /* 0x0000fa00ff024b82 */ /* 0x000e640000000a00 */
[----:B------:R-:W-:Y:S01]  /*0400*/  IADD3 R25, PT, PT, -R24, RZ, RZ ;  /* 0x000000ff18197210 */ /* 0x000fe20007ffe1ff */
[----:B------:R-:W-:Y:S02]  /*0410*/  IMAD R21, R19, 0x20, R8 ;  /* 0x0000002013157824 */ /* 0x000fe400078e0208 */
[----:B------:R-:W-:Y:S02]  /*0420*/  IMAD.MOV.U32 R8, RZ, RZ, RZ ;  /* 0x000000ffff087224 */ /* 0x000fe400078e00ff */
[----:B0-----:R-:W-:Y:S01]  /*0430*/  IMAD.WIDE R6, R21, 0x4, R6 ;  /* 0x0000000415067825 */ /* 0x001fe200078e0206 */
[----:B------:R-:W0:Y:S01]  /*0440*/  @P4 LDC.64 R4, c[0x0][0x3f8] ;  /* 0x0000fe00ff044b82 */ /* 0x000e220000000a00 */
[----:B------:R-:W-:-:S02]  /*0450*/  IABS R21, R17 ;  /* 0x0000001100157213 */ /* 0x000fc40000000000 */
[----:B------:R-:W-:Y:S01]  /*0460*/  IMAD.HI.U32 R20, R9, R25, R8 ;  /* 0x0000001909147227 */ /* 0x000fe200078e0008 */
[----:B---3--:R-:W-:Y:S01]  /*0470*/  MOV R9, R23 ;  /* 0x0000001700097202 */ /* 0x008fe20000000f00 */
[----:B------:R-:W3:Y:S02]  /*0480*/  LDG.E.CONSTANT R28, desc[UR6][R6.64+0x8] ;  /* 0x00000806061c7981 */ /* 0x000ee4000c1e9900 */
[----:B----4-:R-:W-:Y:S02]  /*0490*/  IMAD.MOV.U32 R8, RZ, RZ, R22 ;  /* 0x000000ffff087224 */ /* 0x010fe400078e0016 */
[C---:B-----5:R-:W-:Y:S01]  /*04a0*/  IMAD.WIDE.U32 R10, R17.reuse, 0x2, R10 ;  /* 0x00000002110a7825 */ /* 0x060fe200078e000a */
[----:B------:R-:W4:Y:S03]  /*04b0*/  LDG.E.CONSTANT R22, desc[UR6][R6.64] ;  /* 0x0000000606167981 */ /* 0x000f26000c1e9900 */
[----:B------:R-:W-:Y:S01]  /*04c0*/  IMAD.WIDE.U32 R8, R17, 0x4, R8 ;  /* 0x0000000411087825 */ /* 0x000fe200078e0008 */
[----:B------:R-:W5:Y:S04]  /*04d0*/  LDG.E.U16.CONSTANT R25, desc[UR6][R10.64] ;  /* 0x000000060a197981 */ /* 0x000f68000c1e9500 */
[----:B------:R-:W3:Y:S01]  /*04e0*/  LDG.E.CONSTANT R24, desc[UR6][R8.64] ;  /* 0x0000000608187981 */ /* 0x000ee2000c1e9900 */
[----:B------:R-:W-:-:S03]  /*04f0*/  IMAD.HI.U32 R18, R18, R21, RZ ;  /* 0x0000001512127227 */ /* 0x000fc600078e00ff */
[----:B------:R-:W3:Y:S01]  /*0500*/  LDG.E.CONSTANT R23, desc[UR6][R6.64+0x4] ;  /* 0x0000040606177981 */ /* 0x000ee2000c1e9900 */
[----:B------:R-:W-:-:S03]  /*0510*/  IMAD.MOV R29, RZ, RZ, -R18 ;  /* 0x000000ffff1d7224 */ /* 0x000fc600078e0a12 */
[----:B------:R-:W3:Y:S04]  /*0520*/  LDG.E.CONSTANT R26, desc[UR6][R8.64+0x4] ;  /* 0x00000406081a7981 */ /* 0x000ee8000c1e9900 */
[----:B------:R-:W3:Y:S04]  /*0530*/  LDG.E.U16.CONSTANT R27, desc[UR6][R10.64+0x2] ;  /* 0x000002060a1b7981 */ /* 0x000ee8000c1e9500 */
[----:B------:R-:W3:Y:S04]  /*0540*/  LDG.E.CONSTANT R6, desc[UR6][R6.64+0xc] ;  /* 0x00000c0606067981 */ /* 0x000ee8000c1e9900 */
[----:B-1----:R1:W3:Y:S04]  /*0550*/  @P4 LDG.E.CONSTANT R16, desc[UR6][R2.64] ;  /* 0x0000000602104981 */ /* 0x0022e8000c1e9900 */
[----:B0-----:R0:W3:Y:S01]  /*0560*/  @P4 LDG.E.CONSTANT R14, desc[UR6][R4.64] ;  /* 0x00000006040e4981 */ /* 0x0010e2000c1e9900 */
[----:B-1----:R-:W-:-:S03]  /*0570*/  IMAD R2, R13, R29, R21 ;  /* 0x0000001d0d027224 */ /* 0x002fc600078e0215 */
[----:B------:R-:W3:Y:S04]  /*0580*/  LDG.E.CONSTANT R21, desc[UR6][R8.64+0x8] ;  /* 0x0000080608157981 */ /* 0x000ee8000c1e9900 */
[----:B------:R-:W3:Y:S04]  /*0590*/  LDG.E.U16.CONSTANT R29, desc[UR6][R10.64+0x4] ;  /* 0x000004060a1d7981 */ /* 0x000ee8000c1e9500 */
[----:B------:R1:W3:Y:S04]  /*05a0*/  LDG.E.U16.CONSTANT R5, desc[UR6][R10.64+0x6] ;  /* 0x000006060a057981 */ /* 0x0002e8000c1e9500 */
[----:B------:R3:W3:Y:S01]  /*05b0*/  LDG.E.CONSTANT R8, desc[UR6][R8.64+0xc] ;  /* 0x00000c0608087981 */ /* 0x0006e2000c1e9900 */
[----:B------:R-:W-:Y:S01]  /*05c0*/  ISETP.GT.U32.AND P3, PT, R13, R2, PT ;  /* 0x000000020d00720c */ /* 0x000fe20003f64070 */
[----:B0-----:R-:W-:-:S12]  /*05d0*/  IMAD.HI.U32 R4, R20, R19, RZ ;  /* 0x0000001314047227 */ /* 0x001fd800078e00ff */
[----:B------:R-:W-:-:S05]  /*05e0*/  @!P3 IMAD.IADD R2, R2, 0x1, -R13 ;  /* 0x000000010202b824 */ /* 0x000fca00078e0a0d */
[----:B------:R-:W-:Y:S02]  /*05f0*/  ISETP.GE.U32.AND P5, PT, R2, R13, PT ;  /* 0x0000000d0200720c */ /* 0x000fe40003fa6070 */
[----:B------:R-:W-:Y:S01]  /*0600*/  LOP3.LUT R2, R17, R15, RZ, 0x3c, !PT ;  /* 0x0000000f11027212 */ /* 0x000fe200078e3cff */
[----:B------:R-:W-:-:S03]  /*0610*/  IMAD.HI.U32 R20, R20, UR5, RZ ;  /* 0x0000000514147c27 */ /* 0x000fc6000f8e00ff */
[----:B------:R-:W-:Y:S02]  /*0620*/  ISETP.GE.AND P4, PT, R2, RZ, PT ;  /* 0x000000ff0200720c */ /* 0x000fe40003f86270 */
[----:B------:R-:W-:Y:S01]  /*0630*/  IADD3 R2, PT, PT, -R4, RZ, RZ ;  /* 0x000000ff04027210 */ /* 0x000fe20007ffe1ff */
[----:B-1----:R-:W-:-:S04]  /*0640*/  IMAD.MOV R11, RZ, RZ, -R20 ;  /* 0x000000ffff0b7224 */ /* 0x002fc800078e0a14 */
[----:B------:R-:W-:-:S05]  /*0650*/  IMAD R19, R12, R2, R19 ;  /* 0x000000020c137224 */ /* 0x000fca00078e0213 */
[----:B------:R-:W-:Y:S02]  /*0660*/  ISETP.GE.U32.AND P2, PT, R19, R12, PT ;  /* 0x0000000c1300720c */ /* 0x000fe40003f46070 */
[----:B------:R-:W-:Y:S02]  /*0670*/  @!P3 IADD3 R18, PT, PT, R18, 0x1, RZ ;  /* 0x000000011212b810 */ /* 0x000fe40007ffe0ff */
[----:B------:R-:W-:-:S03]  /*0680*/  ISETP.NE.AND P3, PT, R15, RZ, PT ;  /* 0x000000ff0f00720c */ /* 0x000fc60003f65270 */
[----:B------:R-:W-:-:S06]  /*0690*/  @P5 VIADD R18, R18, 0x1 ;  /* 0x0000000112125836 */ /* 0x000fcc0000000000 */
[----:B------:R-:W-:Y:S01]  /*06a0*/  @P2 IMAD.IADD R19, R19, 0x1, -R12 ;  /* 0x0000000113132824 */ /* 0x000fe200078e0a0c */
[----:B--2---:R-:W-:-:S04]  /*06b0*/  UPRMT UR4, UR4, 0x8880, URZ ;  /* 0x0000888004047896 */ /* 0x004fc800080000ff */
[----:B------:R-:W-:Y:S01]  /*06c0*/  ISETP.GE.U32.AND P1, PT, R19, R12, PT ;  /* 0x0000000c1300720c */ /* 0x000fe20003f26070 */
[----:B------:R-:W-:Y:S01]  /*06d0*/  UISETP.NE.AND UP0, UPT, UR4, URZ, UPT ;  /* 0x000000ff0400728c */ /* 0x000fe2000bf05270 */
[----:B------:R-:W-:Y:S01]  /*06e0*/  @!P4 IADD3 R18, PT, PT, -R18, RZ, RZ ;  /* 0x000000ff1212c210 */ /* 0x000fe20007ffe1ff */
[----:B------:R-:W-:Y:S01]  /*06f0*/  @P2 VIADD R4, R4, 0x1 ;  /* 0x0000000104042836 */ /* 0x000fe20000000000 */
[----:B------:R-:W-:Y:S02]  /*0700*/  @!P3 LOP3.LUT R18, RZ, R15, RZ, 0x33, !PT ;  /* 0x0000000fff12b212 */ /* 0x000fe400078e33ff */
[----:B------:R-:W-:-:S07]  /*0710*/  ISETP.NE.U32.AND P4, PT, R12, RZ, PT ;  /* 0x000000ff0c00720c */ /* 0x000fce0003f85070 */
[----:B------:R-:W-:Y:S01]  /*0720*/  @P1 VIADD R4, R4, 0x1 ;  /* 0x0000000104041836 */ /* 0x000fe20000000000 */
[----:B----4-:R-:W-:Y:S01]  /*0730*/  I2FP.F32.S32 R3, R22 ;  /* 0x0000001600037245 */ /* 0x010fe20000201400 */
[----:B-----5:R-:W-:-:S04]  /*0740*/  HADD2.F32 R10, -RZ, R25.H0_H0 ;  /* 0x20000019ff0a7230 */ /* 0x020fc80000004100 */
[----:B---3--:R-:W-:Y:S02]  /*0750*/  FMUL.FTZ R7, R3, R24 ;  /* 0x0000001803077220 */ /* 0x008fe40000410000 */
[----:B------:R-:W0:Y:S01]  /*0760*/  LDC.64 R2, c[0x0][0x380] ;  /* 0x0000e000ff027b82 */ /* 0x000e220000000a00 */
[----:B------:R-:W-:Y:S02]  /*0770*/  I2FP.F32.S32 R28, R28 ;  /* 0x0000001c001c7245 */ /* 0x000fe40000201400 */
[----:B------:R-:W-:-:S05]  /*0780*/  I2FP.F32.S32 R23, R23 ;  /* 0x0000001700177245 */ /* 0x000fca0000201400 */
[----:B------:R-:W-:Y:S01]  /*0790*/  FMUL.FTZ R23, R23, R26 ;  /* 0x0000001a17177220 */ /* 0x000fe20000410000 */
[----:B------:R-:W-:Y:S01]  /*07a0*/  HADD2.F32 R20, -RZ, R27.H0_H0 ;  /* 0x2000001bff147230 */ /* 0x000fe20000004100 */
[----:B0-----:R-:W0:Y:S08]  /*07b0*/  @P0 LDC R2, c[0x0][0x388] ;  /* 0x0000e200ff020b82 */ /* 0x001e300000000800 */
[----:B------:R-:W1:Y:S01]  /*07c0*/  @P0 LDC R3, c[0x0][0x38c] ;  /* 0x0000e300ff030b82 */ /* 0x000e620000000800 */
[----:B------:R-:W-:Y:S01]  /*07d0*/  FFMA.FTZ R9, R7, R16, R10 ;  /* 0x0000001007097223 */ /* 0x000fe2000001000a */
[----:B------:R-:W-:-:S05]  /*07e0*/  IMAD R7, R12, R11, UR5 ;  /* 0x000000050c077e24 */ /* 0x000fca000f8e020b */
[----:B------:R-:W-:Y:S02]  /*07f0*/  ISETP.GE.U32.AND P6, PT, R7, R12, PT ;  /* 0x0000000c0700720c */ /* 0x000fe40003fc6070 */
[----:B------:R-:W-:Y:S01]  /*0800*/  I2FP.F32.S32 R11, R6 ;  /* 0x00000006000b7245 */ /* 0x000fe20000201400 */
[----:B------:R-:W-:Y:S01]  /*0810*/  FMUL.FTZ R9, R9, R14 ;  /* 0x0000000e09097220 */ /* 0x000fe20000410000 */
[----:B------:R-:W-:Y:S01]  /*0820*/  FMUL.FTZ R21, R28, R21 ;  /* 0x000000151c157220 */ /* 0x000fe20000410000 */
[----:B------:R-:W-:Y:S02]  /*0830*/  HADD2.F32 R10, -RZ, R29.H0_H0 ;  /* 0x2000001dff0a7230 */ /* 0x000fe40000004100 */
[----:B------:R-:W-:Y:S02]  /*0840*/  HADD2.F32 R6, -RZ, R5.H0_H0 ;  /* 0x20000005ff067230 */ /* 0x000fe40000004100 */
[----:B------:R-:W-:-:S04]  /*0850*/  FMUL.FTZ R11, R11, R8 ;  /* 0x000000080b0b7220 */ /* 0x000fc80000410000 */
[----:B------:R-:W-:Y:S02]  /*0860*/  @P6 IMAD.IADD R7, R7, 0x1, -R12 ;  /* 0x0000000107076824 */ /* 0x000fe400078e0a0c */
[-C--:B------:R-:W-:Y:S01]  /*0870*/  FFMA.FTZ R23, R23, R16.reuse, R20 ;  /* 0x0000001017177223 */ /* 0x080fe20000010014 */
[-C--:B------:R-:W-:Y:S01]  /*0880*/  FFMA.FTZ R21, R21, R16.reuse, R10 ;  /* 0x0000001015157223 */ /* 0x080fe2000001000a */
[----:B------:R-:W-:Y:S01]  /*0890*/  FFMA.FTZ R11, R11, R16, R6 ;  /* 0x000000100b0b7223 */ /* 0x000fe20000010006 */
[----:B------:R2:W3:Y:S01]  /*08a0*/  F2I.S8.NTZ R5, R9 ;  /* 0x0000000900057305 */ /* 0x0004e20000202100 */
[-C--:B------:R-:W-:Y:S01]  /*08b0*/  FMUL.FTZ R6, R23, R14.reuse ;  /* 0x0000000e17067220 */ /* 0x080fe20000410000 */
[----:B------:R-:W-:Y:S01]  /*08c0*/  FMUL.FTZ R8, R21, R14 ;  /* 0x0000000e15087220 */ /* 0x000fe20000410000 */
[----:B------:R-:W-:Y:S01]  /*08d0*/  ISETP.GE.U32.AND P5, PT, R7, R12, PT ;  /* 0x0000000c0700720c */ /* 0x000fe20003fa6070 */
[----:B--2---:R-:W-:-:S04]  /*08e0*/  FMUL.FTZ R9, R11, R14 ;  /* 0x0000000e0b097220 */ /* 0x004fc80000410000 */
[----:B------:R-:W2:Y:S01]  /*08f0*/  F2I.S8.NTZ R6, R6 ;  /* 0x0000000600067305 */ /* 0x000ea20000202100 */
[----:B------:R-:W-:-:S07]  /*0900*/  LOP3.LUT R10, RZ, R12, RZ, 0x33, !PT ;  /* 0x0000000cff0a7212 */ /* 0x000fce00078e33ff */
[----:B------:R-:W4:Y:S01]  /*0910*/  F2I.S8.NTZ R8, R8 ;  /* 0x0000000800087305 */ /* 0x000f220000202100 */
[----:B------:R-:W-:-:S07]  /*0920*/  @P5 IADD3 R7, PT, PT, R7, -R12, RZ ;  /* 0x8000000c07075210 */ /* 0x000fce0007ffe0ff */
[----:B------:R-:W0:Y:S01]  /*0930*/  F2I.S8.NTZ R9, R9 ;  /* 0x0000000900097305 */ /* 0x000e220000202100 */
[----:B------:R-:W-:Y:S01]  /*0940*/  IMAD.MOV R14, RZ, RZ, -R18 ;  /* 0x000000ffff0e7224 */ /* 0x000fe200078e0a12 */
[C---:B------:R-:W-:Y:S02]  /*0950*/  SEL R11, R10.reuse, R7, !P4 ;  /* 0x000000070a0b7207 */ /* 0x040fe40006000000 */
[----:B------:R-:W-:Y:S01]  /*0960*/  SEL R7, R10, R4, !P4 ;  /* 0x000000040a077207 */ /* 0x000fe20006000000 */
[----:B------:R-:W-:Y:S01]  /*0970*/  IMAD R15, R15, R14, R17 ;  /* 0x0000000e0f0f7224 */ /* 0x000fe200078e0211 */
[----:B-123--:R-:W-:Y:S06]  /*0980*/  BRA.U !UP0, `(.L_x_103) ;  /* 0x0000000108347547 */ /* 0x00efec000b800000 */
[----:B------:R-:W-:-:S13]  /*0990*/  ISETP.NE.AND P1, PT, R0, 0x1, PT ;  /* 0x000000010000780c */ /* 0x000fda0003f25270 */
[----:B------:R-:W-:-:S05]  /*09a0*/  @P1 LOP3.LUT R0, R15, 0x1f, RZ, 0xc0, !PT ;  /* 0x0000001f0f001812 */ /* 0x000fca00078ec0ff */
[----:B------:R-:W-:Y:S01]  /*09b0*/  @P1 IMAD R0, R11, 0x20, R0 ;  /* 0x000000200b001824 */ /* 0x000fe200078e0200 */
[----:B------:R-:W-:Y:S06]  /*09c0*/  @P1 BRA `(.L_x_104) ;  /* 0x0000000000641947 */ /* 0x000fec0003800000 */
[----:B------:R-:W-:Y:S02]  /*09d0*/  SHF.R.U32.HI R0, RZ, 0x2, R11 ;  /* 0x00000002ff007819 */ /* 0x000fe4000001160b */
[C---:B------:R-:W-:Y:S02]  /*09e0*/  LOP3.LUT R13, R11.reuse, 0x7ffffe1, RZ, 0xc0, !PT ;  /* 0x07ffffe10b0d7812 */ /* 0x040fe400078ec0ff */
[----:B------:R-:W-:Y:S02]  /*09f0*/  SHF.L.U32 R11, R11, 0x7, RZ ;  /* 0x000000070b0b7819 */ /* 0x000fe400000006ff */
[----:B------:R-:W-:Y:S02]  /*0a00*/  LOP3.LUT R0, R13, 0x6, R0, 0xf8, !PT ;  /* 0x000000060d007812 */ /* 0x000fe400078ef800 */
[----:B------:R-:W-:Y:S02]  /*0a10*/  LOP3.LUT R11, R11, 0x300, RZ, 0xc0, !PT ;  /* 0x000003000b0b7812 */ /* 0x000fe400078ec0ff */
[----:B------:R-:W-:-:S03]  /*0a20*/  LOP3.LUT R13, R15, 0x1f, RZ, 0xc0, !PT ;  /* 0x0000001f0f0d7812 */ /* 0x000fc600078ec0ff */
[----:B------:R-:W-:-:S05]  /*0a30*/  IMAD R0, R0, 0x20, R11 ;  /* 0x0000002000007824 */ /* 0x000fca00078e020b */
[----:B------:R-:W-:Y:S01]  /*0a40*/  IADD3 R0, PT, PT, R13, R0, RZ ;  /* 0x000000000d007210 */ /* 0x000fe20007ffe0ff */
[----:B------:R-:W-:Y:S06]  /*0a50*/  BRA `(.L_x_104) ;  /* 0x0000000000407947 */ /* 0x000fec0003800000 */
.L_x_103:
        /* <DEDUP_REMOVED lines=16> */
.L_x_104:
[----:B------:R-:W1:Y:S01]  /*0b60*/  LDC R4, c[0x0][0x3c8] ;  /* 0x0000f200ff047b82 */ /* 0x000e620000000800 */
[----:B------:R-:W2:Y:S01]  /*0b70*/  LDCU UR4, c[0x0][0x3bc] ;  /* 0x00007780ff0477ac */ /* 0x000ea20008000800 */
[----:B------:R-:W-:Y:S02]  /*0b80*/  LOP3.LUT R15, R15, 0xfe0, RZ, 0xc0, !PT ;  /* 0x00000fe00f0f7812 */ /* 0x000fe400078ec0ff */
[----:B0---4-:R-:W-:-:S04]  /*0b90*/  PRMT R8, R8, 0x3340, R9 ;  /* 0x0000334008087816 */ /* 0x011fc80000000009 */
[----:B------:R-:W0:Y:S01]  /*0ba0*/  @P0 LDC R12, c[0x0][0x3c4] ;  /* 0x0000f100ff0c0b82 */ /* 0x000e220000000800 */
[----:B--2---:R-:W-:-:S07]  /*0bb0*/  IMAD R7, R7, UR4, R18 ;  /* 0x0000000407077c24 */ /* 0x004fce000f8e0212 */
[----:B-1----:R-:W1:Y:S02]  /*0bc0*/  @P0 LDC R4, c[0x0][0x3cc] ;  /* 0x0000f300ff040b82 */ /* 0x002e640000000800 */
[----:B-1----:R-:W-:Y:S01]  /*0bd0*/  IMAD R4, R4, R7, RZ ;  /* 0x0000000704047224 */ /* 0x002fe200078e02ff */
[----:B------:R-:W-:-:S03]  /*0be0*/  PRMT R7, R5, 0x3340, R6 ;  /* 0x0000334005077816 */ /* 0x000fc60000000006 */
[----:B0-----:R-:W-:Y:S01]  /*0bf0*/  IMAD R15, R15, R12, R4 ;  /* 0x0000000c0f0f7224 */ /* 0x001fe200078e0204 */
[----:B------:R-:W-:-:S04]  /*0c00*/  PRMT R7, R7, 0x5410, R8 ;  /* 0x0000541007077816 */ /* 0x000fc80000000008 */
[----:B------:R-:W-:-:S04]  /*0c10*/  IADD3 R0, PT, PT, R15, R0, RZ ;  /* 0x000000000f007210 */ /* 0x000fc80007ffe0ff */
[----:B------:R-:W-:-:S05]  /*0c20*/  SHF.R.S32.HI R5, RZ, 0x2, R0 ;  /* 0x00000002ff057819 */ /* 0x000fca0000011400 */
[----:B------:R-:W-:-:S05]  /*0c30*/  IMAD.WIDE R2, R5, 0x4, R2 ;  /* 0x0000000405027825 */ /* 0x000fca00078e0202 */
[----:B------:R-:W-:Y:S01]  /*0c40*/  STG.E desc[UR6][R2.64], R7 ;  /* 0x0000000702007986 */ /* 0x000fe2000c101906 */
[----:B------:R-:W-:Y:S05]  /*0c50*/  EXIT ;  /* 0x000000000000794d */ /* 0x000fea0003800000 */
.L_x_105:
        /* <DEDUP_REMOVED lines=10> */
.L_x_147:


//--------------------- .text._ZN17fastertransformer21add_QK_bias_transformI6__halfEEvPaS2_PKiPKT_S4_S7_iiiiiiPKfS9_S9_S9_S9_S9_b --------------------------
	.section	.text._ZN17fastertransformer21add_QK_bias_transformI6__halfEEvPaS2_PKiPKT_S4_S7_iiiiiiPKfS9_S9_S9_S9_S9_b,"ax",@progbits
	.align	128
        .global         _ZN17fastertransformer21add_QK_bias_transformI6__halfEEvPaS2_PKiPKT_S4_S7_iiiiiiPKfS9_S9_S9_S9_S9_b
        .type           _ZN17fastertransformer21add_QK_bias_transformI6__halfEEvPaS2_PKiPKT_S4_S7_iiiiiiPKfS9_S9_S9_S9_S9_b,@function
        .size           _ZN17fastertransformer21add_QK_bias_transformI6__halfEEvPaS2_PKiPKT_S4_S7_iiiiiiPKfS9_S9_S9_S9_S9_b,(.L_x_148 - _ZN17fastertransformer21add_QK_bias_transformI6__halfEEvPaS2_PKiPKT_S4_S7_iiiiiiPKfS9_S9_S9_S9_S9_b)
        .other          _ZN17fastertransformer21add_QK_bias_transformI6__halfEEvPaS2_PKiPKT_S4_S7_iiiiiiPKfS9_S9_S9_S9_S9_b,@"STO_CUDA_ENTRY STV_DEFAULT"
_ZN17fastertransformer21add_QK_bias_transformI6__halfEEvPaS2_PKiPKT_S4_S7_iiiiiiPKfS9_S9_S9_S9_S9_b:
.text._ZN17fastertransformer21add_QK_bias_transformI6__halfEEvPaS2_PKiPKT_S4_S7_iiiiiiPKfS9_S9_S9_S9_S9_b:
        /* <DEDUP_REMOVED lines=30> */
[----:B-----5:R-:W-:-:S05]  /*01e0*/  IADD3 R20, PT, PT, R10, 0xffffffe, RZ ;  /* 0x0ffffffe0a147810 */ /* 0x020fca0007ffe0ff */
[----:B------:R-:W5:Y:S01]  /*01f0*/  @P0 LDC R9, c[0x0][0x3ac] ;  /* 0x0000eb00ff090b82 */ /* 0x000f620000000800 */
[----:B------:R-:W-:Y:S01]  /*0200*/  LOP3.LUT R10, R17, 0x1c, RZ, 0xc0, !PT ;  /* 0x0000001c110a7812 */ /* 0x000fe200078ec0ff */
[----:B------:R0:W0:Y:S01]  /*0210*/  F2I.FTZ.U32.TRUNC.NTZ R21, R20 ;  /* 0x0000001400157305 */ /* 0x000022000021f000 */
[----:B-1----:R-:W-:Y:S02]  /*0220*/  HFMA2 R4, -RZ, RZ, 0, 0 ;  /* 0x00000000ff047431 */ /* 0x002fe400000001ff */
[--C-:B0-----:R-:W-:Y:S02]  /*0230*/  IMAD.MOV R7, RZ, RZ, -R5.reuse ;  /* 0x000000ffff077224 */ /* 0x101fe400078e0a05 */
[----:B------:R-:W-:Y:S02]  /*0240*/  HFMA2 R20, -RZ, RZ, 0, 0 ;  /* 0x00000000ff147431 */ /* 0x000fe400000001ff */
        /* <DEDUP_REMOVED lines=12> */
[----:B------:R-:W-:Y:S01]  /*0310*/  ISETP.GE.U32.AND P1, PT, R3, R0, PT ;  /* 0x000000000300720c */ /* 0x000fe20003f26070 */
[----:B------:R-:W-:Y:S01]  /*0320*/  IMAD.HI.U32 R18, R21, R27, R20 ;  /* 0x0000001b15127227 */ /* 0x000fe200078e0014 */
[----:B0-----:R-:W0:Y:S08]  /*0330*/  @P0 LDC R6, c[0x0][0x3a0] ;  /* 0x0000e800ff060b82 */ /* 0x001e300000000800 */
[----:B------:R-:W0:Y:S03]  /*0340*/  @P0 LDC R7, c[0x0][0x3a4] ;  /* 0x0000e900ff070b82 */ /* 0x000e260000000800 */
[----:B------:R-:W-:Y:S01]  /*0350*/  @P1 IMAD.IADD R3, R3, 0x1, -R0 ;  /* 0x0000000103031824 */ /* 0x000fe200078e0a00 */
[----:B------:R-:W-:Y:S01]  /*0360*/  @P1 IADD3 R2, PT, PT, R2, 0x1, RZ ;  /* 0x0000000102021810 */ /* 0x000fe20007ffe0ff */
[----:B-1----:R-:W-:-:S03]  /*0370*/  VIADD R4, R4, 0xffffffe ;  /* 0x0ffffffe04047836 */ /* 0x002fc60000000000 */
[CC--:B------:R-:W-:Y:S01]  /*0380*/  ISETP.GE.U32.AND P2, PT, R3.reuse, R0.reuse, PT ;  /* 0x000000000300720c */ /* 0x0c0fe20003f46070 */
[----:B------:R1:W3:Y:S02]  /*0390*/  F2I.FTZ.U32.TRUNC.NTZ R11, R4 ;  /* 0x00000004000b7305 */ /* 0x0002e4000021f000 */
[----:B-1----:R-:W-:-:S10]  /*03a0*/  IADD3 R4, PT, PT, R3, -R0, RZ ;  /* 0x8000000003047210 */ /* 0x002fd40007ffe0ff */
[----:B------:R-:W-:Y:S02]  /*03b0*/  @P2 VIADD R2, R2, 0x1 ;  /* 0x0000000102022836 */ /* 0x000fe40000000000 */
[----:B---3--:R-:W-:-:S03]  /*03c0*/  IMAD.MOV R29, RZ, RZ, -R11 ;  /* 0x000000ffff1d7224 */ /* 0x008fc600078e0a0b */
[----:B------:R-:W-:Y:S02]  /*03d0*/  SEL R0, R19, R2, !P3 ;  /* 0x0000000213007207 */ /* 0x000fe40005800000 */
[----:B------:R-:W-:Y:S01]  /*03e0*/  @P3 SEL R19, R4, R3, P2 ;  /* 0x0000000304133207 */ /* 0x000fe20001000000 */
[----:B------:R-:W-:Y:S01]  /*03f0*/  IMAD R21, R29, R12, RZ ;  /* 0x0000000c1d157224 */ /* 0x000fe200078e02ff */
[----:B------:R-:W1:Y:S03]  /*0400*/  @P4 LDC.64 R2, c[0x0][0x3e0] ;  /* 0x0000f800ff024b82 */ /* 0x000e660000000a00 */
[----:B------:R-:W-:Y:S02]  /*0410*/  IMAD R25, R19, 0x20, R10 ;  /* 0x0000002013197824 */ /* 0x000fe400078e020a */
[----:B------:R-:W-:Y:S02]  /*0420*/  IMAD.MOV.U32 R10, RZ, RZ, RZ ;  /* 0x000000ffff0a7224 */ /* 0x000fe400078e00ff */
[----:B0-----:R-:W-:Y:S01]  /*0430*/  IMAD.WIDE R6, R25, 0x4, R6 ;  /* 0x0000000419067825 */ /* 0x001fe200078e0206 */
[----:B------:R-:W0:Y:S03]  /*0440*/  @P4 LDC.64 R4, c[0x0][0x3f0] ;  /* 0x0000fc00ff044b82 */ /* 0x000e260000000a00 */
[----:B------:R-:W-:Y:S01]  /*0450*/  IMAD.HI.U32 R20, R11, R21, R10 ;  /* 0x000000150b147227 */ /* 0x000fe200078e000a */
[----:B------:R-:W-:Y:S01]  /*0460*/  MOV R11, R23 ;  /* 0x00000017000b7202 */ /* 0x000fe20000000f00 */
[----:B------:R-:W3:Y:S01]  /*0470*/  LDG.E.CONSTANT R28, desc[UR6][R6.64+0x8] ;  /* 0x00000806061c7981 */ /* 0x000ee2000c1e9900 */
[----:B------:R-:W-:Y:S01]  /*0480*/  IABS R21, R17 ;  /* 0x0000001100157213 */ /* 0x000fe20000000000 */
[----:B----4-:R-:W-:-:S02]  /*0490*/  IMAD.MOV.U32 R10, RZ, RZ, R22 ;  /* 0x000000ffff0a7224 */ /* 0x010fc400078e0016 */
        /* <DEDUP_REMOVED lines=16> */
[----:B------:R-:W3:Y:S04]  /*05a0*/  LDG.E.U16.CONSTANT R5, desc[UR6][R8.64+0x6] ;  /* 0x0000060608057981 */ /* 0x000ee8000c1e9500 */
[----:B------:R1:W3:Y:S01]  /*05b0*/  LDG.E.CONSTANT R10, desc[UR6][R10.64+0xc] ;  /* 0x00000c060a0a7981 */ /* 0x0002e2000c1e9900 */
[----:B------:R-:W-:Y:S01]  /*05c0*/  ISETP.GT.U32.AND P3, PT, R13, R2, PT ;  /* 0x000000020d00720c */ /* 0x000fe20003f64070 */
[----:B0-----:R-:W-:-:S04]  /*05d0*/  IMAD.HI.U32 R4, R20, R19, RZ ;  /* 0x0000001314047227 */ /* 0x001fc800078e00ff */
[----:B------:R-:W-:-:S08]  /*05e0*/  IMAD.HI.U32 R20, R20, UR5, RZ ;  /* 0x0000000514147c27 */ /* 0x000fd0000f8e00ff */
[----:B------:R-:W-:-:S05]  /*05f0*/  @!P3 IMAD.IADD R2, R2, 0x1, -R13 ;  /* 0x000000010202b824 */ /* 0x000fca00078e0a0d */
[----:B------:R-:W-:Y:S02]  /*0600*/  ISETP.GE.U32.AND P5, PT, R2, R13, PT ;  /* 0x0000000d0200720c */ /* 0x000fe40003fa6070 */
[----:B------:R-:W-:Y:S01]  /*0610*/  LOP3.LUT R2, R17, R15, RZ, 0x3c, !PT ;  /* 0x0000000f11027212 */ /* 0x000fe200078e3cff */
[----:B-1----:R-:W-:-:S03]  /*0620*/  IMAD.MOV R11, RZ, RZ, -R20 ;  /* 0x000000ffff0b7224 */ /* 0x002fc600078e0a14 */
[----:B------:R-:W-:Y:S02]  /*0630*/  ISETP.GE.AND P4, PT, R2, RZ, PT ;  /* 0x000000ff0200720c */ /* 0x000fe40003f86270 */
[----:B------:R-:W-:-:S05]  /*0640*/  IADD3 R2, PT, PT, -R4, RZ, RZ ;  /* 0x000000ff04027210 */ /* 0x000fca0007ffe1ff */
        /* <DEDUP_REMOVED lines=11> */
[----:B------:R-:W-:-:S09]  /*0700*/  @!P3 LOP3.LUT R18, RZ, R15, RZ, 0x33, !PT ;  /* 0x0000000fff12b212 */ /* 0x000fd200078e33ff */
[----:B------:R-:W-:Y:S01]  /*0710*/  @P1 VIADD R4, R4, 0x1 ;  /* 0x0000000104041836 */ /* 0x000fe20000000000 */
[----:B----4-:R-:W-:Y:S01]  /*0720*/  I2FP.F32.S32 R3, R22 ;  /* 0x0000001600037245 */ /* 0x010fe20000201400 */
[----:B-----5:R-:W-:-:S04]  /*0730*/  HADD2.F32 R8, -RZ, R25.H0_H0 ;  /* 0x20000019ff087230 */ /* 0x020fc80000004100 */
[----:B---3--:R-:W-:Y:S01]  /*0740*/  FMUL.FTZ R7, R3, R24 ;  /* 0x0000001803077220 */ /* 0x008fe20000410000 */
[----:B------:R-:W-:Y:S01]  /*0750*/  I2FP.F32.S32 R28, R28 ;  /* 0x0000001c001c7245 */ /* 0x000fe20000201400 */
[----:B------:R-:W0:Y:S01]  /*0760*/  LDC.64 R2, c[0x0][0x380] ;  /* 0x0000e000ff027b82 */ /* 0x000e220000000a00 */
[----:B------:R-:W-:-:S05]  /*0770*/  I2FP.F32.S32 R23, R23 ;  /* 0x0000001700177245 */ /* 0x000fca0000201400 */
[----:B------:R-:W-:Y:S01]  /*0780*/  FMUL.FTZ R23, R23, R26 ;  /* 0x0000001a17177220 */ /* 0x000fe20000410000 */
[----:B------:R-:W-:Y:S01]  /*0790*/  HADD2.F32 R20, -RZ, R27.H0_H0 ;  /* 0x2000001bff147230 */ /* 0x000fe20000004100 */
[----:B0-----:R-:W0:Y:S08]  /*07a0*/  @P0 LDC R2, c[0x0][0x388] ;  /* 0x0000e200ff020b82 */ /* 0x001e300000000800 */
[----:B------:R-:W1:Y:S01]  /*07b0*/  @P0 LDC R3, c[0x0][0x38c] ;  /* 0x0000e300ff030b82 */ /* 0x000e620000000800 */
[C---:B------:R-:W-:Y:S01]  /*07c0*/  ISETP.NE.U32.AND P0, PT, R12.reuse, RZ, PT ;  /* 0x000000ff0c00720c */ /* 0x040fe20003f05070 */
        /* <DEDUP_REMOVED lines=41> */
.L_x_106:
        /* <DEDUP_REMOVED lines=16> */
.L_x_107:
[----:B------:R-:W1:Y:S01]  /*0b60*/  LDCU UR4, c[0x0][0x3bc] ;  /* 0x00007780ff0477ac */ /* 0x000e620008000800 */
[----:B------:R-:W-:Y:S02]  /*0b70*/  LOP3.LUT R15, R15, 0xfe0, RZ, 0xc0, !PT ;  /* 0x00000fe00f0f7812 */ /* 0x000fe400078ec0ff */
[----:B0---4-:R-:W-:Y:S01]  /*0b80*/  PRMT R8, R8, 0x3340, R9 ;  /* 0x0000334008087816 */ /* 0x011fe20000000009 */
[----:B------:R-:W0:Y:S01]  /*0b90*/  LDCU UR5, c[0x0][0x3c4] ;  /* 0x00007880ff0577ac */ /* 0x000e220008000800 */
[----:B-1----:R-:W-:-:S04]  /*0ba0*/  IMAD R7, R7, UR4, R18 ;  /* 0x0000000407077c24 */ /* 0x002fc8000f8e0212 */
[----:B0-----:R-:W-:-:S04]  /*0bb0*/  IMAD R7, R7, UR5, RZ ;  /* 0x0000000507077c24 */ /* 0x001fc8000f8e02ff */
[----:B------:R-:W-:-:S05]  /*0bc0*/  IMAD R7, R15, R12, R7 ;  /* 0x0000000c0f077224 */ /* 0x000fca00078e0207 */
[----:B------:R-:W-:Y:S02]  /*0bd0*/  IADD3 R0, PT, PT, R7, R0, RZ ;  /* 0x0000000007007210 */ /* 0x000fe40007ffe0ff */
[----:B------:R-:W-:Y:S02]  /*0be0*/  PRMT R7, R5, 0x3340, R6 ;  /* 0x0000334005077816 */ /* 0x000fe40000000006 */
[----:B------:R-:W-:Y:S02]  /*0bf0*/  SHF.R.S32.HI R5, RZ, 0x2, R0 ;  /* 0x00000002ff057819 */ /* 0x000fe40000011400 */
[----:B------:R-:W-:-:S03]  /*0c00*/  PRMT R7, R7, 0x5410, R8 ;  /* 0x0000541007077816 */ /* 0x000fc60000000008 */
[----:B------:R-:W-:-:S05]  /*0c10*/  IMAD.WIDE R2, R5, 0x4, R2 ;  /* 0x0000000405027825 */ /* 0x000fca00078e0202 */
[----:B------:R-:W-:Y:S01]  /*0c20*/  STG.E desc[UR6][R2.64], R7 ;  /* 0x0000000702007986 */ /* 0x000fe2000c101906 */
[----:B------:R-:W-:Y:S05]  /*0c30*/  EXIT ;  /* 0x000000000000794d */ /* 0x000fea0003800000 */
.L_x_108:
        /* <DEDUP_REMOVED lines=12> */
.L_x_148:


//--------------------- .text._ZN17fastertransformer28add_QK_bias_transform_varlenIfEEvPaS1_PKiPKT_S3_S6_iiiiiiiiPKfS8_S8_S8_S8_S8_b --------------------------
	.section	.text._ZN17fastertransformer28add_QK_bias_transform_varlenIfEEvPaS1_PKiPKT_S3_S6_iiiiiiiiPKfS8_S8_S8_S8_S8_b,"ax",@progbits
	.align	128
        .global         _ZN17fastertransformer28add_QK_bias_transform_varlenIfEEvPaS1_PKiPKT_S3_S6_iiiiiiiiPKfS8_S8_S8_S8_S8_b
        .type           _ZN17fastertransformer28add_QK_bias_transform_varlenIfEEvPaS1_PKiPKT_S3_S6_iiiiiiiiPKfS8_S8_S8_S8_S8_b,@function
        .size           _ZN17fastertransformer28add_QK_bias_transform_varlenIfEEvPaS1_PKiPKT_S3_S6_iiiiiiiiPKfS8_S8_S8_S8_S8_b,(.L_x_149 - _ZN17fastertransformer28add_QK_bias_transform_varlenIfEEvPaS1_PKiPKT_S3_S6_iiiiiiiiPKfS8_S8_S8_S8_S8_b)
        .other          _ZN17fastertransformer28add_QK_bias_transform_varlenIfEEvPaS1_PKiPKT_S3_S6_iiiiiiiiPKfS8_S8_S8_S8_S8_b,@"STO_CUDA_ENTRY STV_DEFAULT"
_ZN17fastertransformer28add_QK_bias_transform_varlenIfEEvPaS1_PKiPKT_S3_S6_iiiiiiiiPKfS8_S8_S8_S8_S8_b:
.text._ZN17fastertransformer28add_QK_bias_transform_varlenIfEEvPaS1_PKiPKT_S3_S6_iiiiiiiiPKfS8_S8_S8_S8_S8_b:
[----:B------:R-:W-:Y:S08]  /*0000*/  LDC R1, c[0x0][0x37c] ;  /* 0x0000df00ff017b82 */ /* 0x000ff00000000800 */
[----:B------:R-:W0:Y:S01]  /*0010*/  LDC R19, c[0x0][0x3b0] ;  /* 0x0000ec00ff137b82 */ /* 0x000e220000000800 */
[----:B------:R-:W1:Y:S01]  /*0020*/  S2R R17, SR_TID.X ;  /* 0x0000000000117919 */ /* 0x000e620000002100 */
[----:B------:R-:W2:Y:S01]  /*0030*/  LDCU.64 UR6, c[0x0][0x358] ;  /* 0x00006b00ff0677ac */ /* 0x000ea20008000a00 */
[----:B------:R-:W3:Y:S05]  /*0040*/  LDCU.U8 UR4, c[0x0][0x400] ;  /* 0x00008000ff0477ac */ /* 0x000eea0008000000 */
[----:B------:R-:W4:Y:S08]  /*0050*/  S2UR UR5, SR_CTAID.X ;  /* 0x00000000000579c3 */ /* 0x000f300000002500 */
[----:B------:R-:W5:Y:S01]  /*0060*/  LDC R18, c[0x0][0x3c0] ;  /* 0x0000f000ff127b82 */ /* 0x000f620000000800 */
[----:B0-----:R-:W0:Y:S01]  /*0070*/  I2F.U32.RP R0, R19 ;  /* 0x0000001300007306 */ /* 0x001e220000209000 */
[----:B------:R-:W-:-:S02]  /*0080*/  ISETP.NE.U32.AND P3, PT, R19, RZ, PT ;  /* 0x000000ff1300720c */ /* 0x000fc40003f65070 */
[----:B------:R-:W-:Y:S02]  /*0090*/  LOP3.LUT R20, RZ, R19, RZ, 0x33, !PT ;  /* 0x00000013ff147212 */ /* 0x000fe400078e33ff */
[----:B----4-:R-:W-:Y:S01]  /*00a0*/  ISETP.LE.U32.AND P5, PT, R19, UR5, PT ;  /* 0x0000000513007c0c */ /* 0x010fe2000bfa3070 */
[----:B-1----:R-:W-:Y:S01]  /*00b0*/  IMAD.SHL.U32 R17, R17, 0x4, RZ ;  /* 0x0000000411117824 */ /* 0x002fe200078e00ff */
[----:B------:R-:W-:-:S04]  /*00c0*/  ISETP.LE.U32.AND P0, PT, R19, UR5, PT ;  /* 0x0000000513007c0c */ /* 0x000fc8000bf03070 */
[C---:B------:R-:W-:Y:S01]  /*00d0*/  LOP3.LUT R13, R17.reuse, 0x1c, RZ, 0xc0, !PT ;  /* 0x0000001c110d7812 */ /* 0x040fe200078ec0ff */
[----:B0-----:R-:W0:Y:S06]  /*00e0*/  MUFU.RCP R0, R0 ;  /* 0x0000000000007308 */ /* 0x001e2c0000001000 */
[----:B------:R-:W1:Y:S08]  /*00f0*/  @!P5 LDC R10, c[0x0][0x3d0] ;  /* 0x0000f400ff0adb82 */ /* 0x000e700000000800 */
[----:B------:R-:W4:Y:S01]  /*0100*/  @!P5 LDC R15, c[0x0][0x3d4] ;  /* 0x0000f500ff0fdb82 */ /* 0x000f220000000800 */
[----:B0-----:R-:W-:Y:S01]  /*0110*/  VIADD R2, R0, 0xffffffe ;  /* 0x0ffffffe00027836 */ /* 0x001fe20000000000 */
[----:B------:R-:W-:-:S03]  /*0120*/  LOP3.LUT R0, R17, 0xfe0, RZ, 0xc0, !PT ;  /* 0x00000fe011007812 */ /* 0x000fc600078ec0ff */
[----:B------:R0:W2:Y:S03]  /*0130*/  F2I.FTZ.U32.TRUNC.NTZ R3, R2 ;  /* 0x0000000200037305 */ /* 0x0000a6000021f000 */
[----:B------:R-:W3:Y:S01]  /*0140*/  @!P5 LDC.64 R8, c[0x0][0x3d8] ;  /* 0x0000f600ff08db82 */ /* 0x000ee20000000a00 */
[----:B------:R-:W-:Y:S02]  /*0150*/  IMAD R13, R0, R19, R13 ;  /* 0x00000013000d7224 */ /* 0x000fe400078e020d */
[----:B0-----:R-:W-:-:S05]  /*0160*/  IMAD.MOV.U32 R2, RZ, RZ, RZ ;  /* 0x000000ffff027224 */ /* 0x001fca00078e00ff */
[----:B------:R-:W1:Y:S01]  /*0170*/  @P5 LDC R10, c[0x0][0x3e0] ;  /* 0x0000f800ff0a5b82 */ /* 0x000e620000000800 */
[----:B--2---:R-:W-:-:S07]  /*0180*/  IMAD.MOV R4, RZ, RZ, -R3 ;  /* 0x000000ffff047224 */ /* 0x004fce00078e0a03 */
[----:B------:R-:W4:Y:S01]  /*0190*/  @P5 LDC R15, c[0x0][0x3e4] ;  /* 0x0000f900ff0f5b82 */ /* 0x000f220000000800 */
[----:B------:R-:W-:-:S04]  /*01a0*/  IMAD R5, R4, R19, RZ ;  /* 0x0000001304057224 */ /* 0x000fc800078e02ff */
[----:B------:R-:W-:-:S03]  /*01b0*/  IMAD.HI.U32 R3, R3, R5, R2 ;  /* 0x0000000503037227 */ /* 0x000fc600078e0002 */
[----:B------:R-:W0:Y:S03]  /*01c0*/  @!P5 LDC.64 R6, c[0x0][0x3f0] ;  /* 0x0000fc00ff06db82 */ /* 0x000e260000000a00 */
[----:B------:R-:W-:-:S05]  /*01d0*/  IMAD.HI.U32 R5, R3, UR5, RZ ;  /* 0x0000000503057c27 */ /* 0x000fca000f8e00ff */
[----:B------:R-:W-:Y:S01]  /*01e0*/  IADD3 R4, PT, PT, -R5, RZ, RZ ;  /* 0x000000ff05047210 */ /* 0x000fe20007ffe1ff */
[----:B------:R-:W2:Y:S04]  /*01f0*/  LDC.64 R2, c[0x0][0x390] ;  /* 0x0000e400ff027b82 */ /* 0x000ea80000000a00 */
[----:B------:R-:W-:-:S05]  /*0200*/  IMAD R4, R19, R4, UR5 ;  /* 0x0000000513047e24 */ /* 0x000fca000f8e0204 */
[----:B------:R-:W-:Y:S01]  /*0210*/  ISETP.GE.U32.AND P1, PT, R4, R19, PT ;  /* 0x000000130400720c */ /* 0x000fe20003f26070 */
[----:B0-----:R0:W4:-:S12]  /*0220*/  @!P5 LDG.E.CONSTANT R16, desc[UR6][R6.64] ;  /* 0x000000060610d981 */ /* 0x001118000c1e9900 */
[--C-:B------:R-:W-:Y:S01]  /*0230*/  @P1 IMAD.IADD R4, R4, 0x1, -R19.reuse ;  /* 0x0000000104041824 */ /* 0x100fe200078e0a13 */
[----:B------:R-:W-:Y:S01]  /*0240*/  @P1 IADD3 R5, PT, PT, R5, 0x1, RZ ;  /* 0x0000000105051810 */ /* 0x000fe20007ffe0ff */
[----:B--2---:R-:W2:Y:S02]  /*0250*/  @P0 LDC R2, c[0x0][0x3a0] ;  /* 0x0000e800ff020b82 */ /* 0x004ea40000000800 */
[C---:B------:R-:W-:Y:S01]  /*0260*/  IMAD.IADD R11, R4.reuse, 0x1, -R19 ;  /* 0x00000001040b7824 */ /* 0x040fe200078e0a13 */
[----:B------:R-:W-:Y:S02]  /*0270*/  ISETP.GE.U32.AND P2, PT, R4, R19, PT ;  /* 0x000000130400720c */ /* 0x000fe40003f46070 */
[----:B---3--:R3:W3:Y:S03]  /*0280*/  @!P5 LDG.E.CONSTANT R19, desc[UR6][R8.64] ;  /* 0x000000060813d981 */ /* 0x0086e6000c1e9900 */
[----:B------:R-:W2:Y:S08]  /*0290*/  @P0 LDC R3, c[0x0][0x3a4] ;  /* 0x0000e900ff030b82 */ /* 0x000eb00000000800 */
[----:B------:R-:W-:Y:S01]  /*02a0*/  @P2 VIADD R5, R5, 0x1 ;  /* 0x0000000105052836 */ /* 0x000fe20000000000 */
[----:B-----5:R-:W-:Y:S01]  /*02b0*/  IABS R14, R18 ;  /* 0x00000012000e7213 */ /* 0x020fe20000000000 */
[----:B0-----:R-:W0:Y:S03]  /*02c0*/  LDC.64 R6, c[0x0][0x398] ;  /* 0x0000e600ff067b82 */ /* 0x001e260000000a00 */
[----:B------:R-:W-:-:S02]  /*02d0*/  SEL R0, R20, R5, !P3 ;  /* 0x0000000514007207 */ /* 0x000fc40005800000 */
[----:B------:R-:W-:-:S04]  /*02e0*/  @P3 SEL R20, R11, R4, P2 ;  /* 0x000000040b143207 */ /* 0x000fc80001000000 */
[----:B------:R-:W-:Y:S01]  /*02f0*/  LEA R13, R20, R13, 0x5 ;  /* 0x0000000d140d7211 */ /* 0x000fe200078e28ff */
[----:B-1----:R-:W-:Y:S02]  /*0300*/  IMAD.MOV.U32 R4, RZ, RZ, R10 ;  /* 0x000000ffff047224 */ /* 0x002fe400078e000a */
[----:B----4-:R-:W-:Y:S02]  /*0310*/  IMAD.MOV.U32 R5, RZ, RZ, R15 ;  /* 0x000000ffff057224 */ /* 0x010fe400078e000f */
[----:B--2---:R-:W-:Y:S01]  /*0320*/  IMAD.WIDE R2, R13, 0x4, R2 ;  /* 0x000000040d027825 */ /* 0x004fe200078e0202 */
[----:B------:R-:W1:Y:S03]  /*0330*/  LDC R15, c[0x0][0x3b8] ;  /* 0x0000ee00ff0f7b82 */ /* 0x000e660000000800 */
[----:B------:R-:W-:Y:S01]  /*0340*/  IMAD.WIDE.U32 R4, R17, 0x4, R4 ;  /* 0x0000000411047825 */ /* 0x000fe200078e0004 */
[----:B------:R-:W2:Y:S04]  /*0350*/  LDG.E.CONSTANT R21, desc[UR6][R2.64] ;  /* 0x0000000602157981 */ /* 0x000ea8000c1e9900 */
[----:B------:R-:W4:Y:S01]  /*0360*/  LDG.E.CONSTANT R22, desc[UR6][R4.64] ;  /* 0x0000000604167981 */ /* 0x000f22000c1e9900 */
[----:B------:R-:W5:Y:S01]  /*0370*/  I2F.RP R13, R14 ;  /* 0x0000000e000d7306 */ /* 0x000f620000209400 */
[----:B------:R-:W-:Y:S01]  /*0380*/  HFMA2 R10, -RZ, RZ, 0, 0 ;  /* 0x00000000ff0a7431 */ /* 0x000fe200000001ff */
[----:B0-----:R-:W0:Y:S01]  /*0390*/  @P0 LDC R6, c[0x0][0x3a8] ;  /* 0x0000ea00ff060b82 */ /* 0x001e220000000800 */
[----:B------:R-:W4:Y:S04]  /*03a0*/  LDG.E.CONSTANT R26, desc[UR6][R2.64+0x8] ;  /* 0x00000806021a7981 */ /* 0x000f28000c1e9900 */
[----:B------:R-:W4:Y:S03]  /*03b0*/  LDG.E.CONSTANT R29, desc[UR6][R2.64+0xc] ;  /* 0x00000c06021d7981 */ /* 0x000f26000c1e9900 */
[----:B------:R-:W0:Y:S01]  /*03c0*/  @P0 LDC R7, c[0x0][0x3ac] ;  /* 0x0000eb00ff070b82 */ /* 0x000e220000000800 */
[----:B-1----:R-:W1:Y:S08]  /*03d0*/  I2F.U32.RP R12, R15 ;  /* 0x0000000f000c7306 */ /* 0x002e700000209000 */
[----:B-----5:R-:W5:Y:S08]  /*03e0*/  MUFU.RCP R13, R13 ;  /* 0x0000000d000d7308 */ /* 0x020f700000001000 */
[----:B-1----:R-:W3:Y:S01]  /*03f0*/  MUFU.RCP R12, R12 ;  /* 0x0000000c000c7308 */ /* 0x002ee20000001000 */
[----:B-----5:R-:W-:-:S07]  /*0400*/  IADD3 R23, PT, PT, R13, 0xffffffe, RZ ;  /* 0x0ffffffe0d177810 */ /* 0x020fce0007ffe0ff */
[----:B------:R-:W1:Y:S01]  /*0410*/  F2I.FTZ.U32.TRUNC.NTZ R11, R23 ;  /* 0x00000017000b7305 */ /* 0x000e62000021f000 */
[----:B---3--:R-:W-:-:S07]  /*0420*/  VIADD R8, R12, 0xffffffe ;  /* 0x0ffffffe0c087836 */ /* 0x008fce0000000000 */
[----:B------:R-:W3:Y:S01]  /*0430*/  F2I.FTZ.U32.TRUNC.NTZ R9, R8 ;  /* 0x0000000800097305 */ /* 0x000ee2000021f000 */
[----:B-1----:R-:W-:-:S04]  /*0440*/  IMAD.MOV R25, RZ, RZ, -R11 ;  /* 0x000000ffff197224 */ /* 0x002fc800078e0a0b */
[----:B------:R-:W-:-:S04]  /*0450*/  IMAD R25, R25, R14, RZ ;  /* 0x0000000e19197224 */ /* 0x000fc800078e02ff */
[----:B------:R-:W-:Y:S02]  /*0460*/  IMAD.HI.U32 R24, R11, R25, R10 ;  /* 0x000000190b187227 */ /* 0x000fe400078e000a */
[----:B------:R-:W1:Y:S02]  /*0470*/  @P5 LDC.64 R10, c[0x0][0x3e8] ;  /* 0x0000fa00ff0a5b82 */ /* 0x000e640000000a00 */
[----:B---3--:R-:W-:Y:S01]  /*0480*/  IMAD R23, R9, R15, RZ ;  /* 0x0000000f09177224 */ /* 0x008fe200078e02ff */
[----:B------:R-:W-:Y:S01]  /*0490*/  IABS R25, R17 ;  /* 0x0000001100197213 */ /* 0x000fe20000000000 */
[----:B------:R-:W-:Y:S02]  /*04a0*/  IMAD.MOV.U32 R8, RZ, RZ, RZ ;  /* 0x000000ffff087224 */ /* 0x000fe400078e00ff */
[----:B------:R-:W-:-:S04]  /*04b0*/  IMAD.MOV R23, RZ, RZ, -R23 ;  /* 0x000000ffff177224 */ /* 0x000fc800078e0a17 */
[----:B------:R-:W-:-:S04]  /*04c0*/  IMAD.HI.U32 R23, R9, R23, R8 ;  /* 0x0000001709177227 */ /* 0x000fc800078e0008 */
[----:B------:R-:W-:Y:S01]  /*04d0*/  IMAD.HI.U32 R8, R24, R25, RZ ;  /* 0x0000001918087227 */ /* 0x000fe200078e00ff */
[----:B------:R-:W-:Y:S01]  /*04e0*/  LOP3.LUT R24, R17, R18, RZ, 0x3c, !PT ;  /* 0x0000001211187212 */ /* 0x000fe200078e3cff */
[----:B------:R-:W3:Y:S03]  /*04f0*/  @P5 LDC.64 R12, c[0x0][0x3f8] ;  /* 0x0000fe00ff0c5b82 */ /* 0x000ee60000000a00 */
[----:B------:R-:W-:Y:S02]  /*0500*/  ISETP.GE.AND P4, PT, R24, RZ, PT ;  /* 0x000000ff1800720c */ /* 0x000fe40003f86270 */
[----:B------:R-:W5:Y:S01]  /*0510*/  LDG.E.CONSTANT R24, desc[UR6][R2.64+0x4] ;  /* 0x0000040602187981 */ /* 0x000f62000c1e9900 */
[----:B------:R-:W-:-:S05]  /*0520*/  IADD3 R9, PT, PT, -R8, RZ, RZ ;  /* 0x000000ff08097210 */ /* 0x000fca0007ffe1ff */
[----:B------:R-:W-:Y:S02]  /*0530*/  IMAD R9, R14, R9, R25 ;  /* 0x000000090e097224 */ /* 0x000fe400078e0219 */
[----:B------:R-:W-:-:S04]  /*0540*/  IMAD.HI.U32 R25, R23, R20, RZ ;  /* 0x0000001417197227 */ /* 0x000fc800078e00ff */
[----:B0-----:R-:W-:-:S05]  /*0550*/  IMAD.WIDE.U32 R6, R17, 0x4, R6 ;  /* 0x0000000411067825 */ /* 0x001fca00078e0006 */
[----:B------:R-:W5:Y:S04]  /*0560*/  LDG.E.CONSTANT R28, desc[UR6][R6.64] ;  /* 0x00000006061c7981 */ /* 0x000f68000c1e9900 */
[----:B------:R-:W5:Y:S04]  /*0570*/  LDG.E.CONSTANT R27, desc[UR6][R6.64+0x4] ;  /* 0x00000406061b7981 */ /* 0x000f68000c1e9900 */
[----:B---3--:R-:W3:Y:S04]  /*0580*/  @P5 LDG.E.CONSTANT R16, desc[UR6][R12.64] ;  /* 0x000000060c105981 */ /* 0x008ee8000c1e9900 */
[----:B------:R-:W3:Y:S04]  /*0590*/  LDG.E.CONSTANT R12, desc[UR6][R4.64+0xc] ;  /* 0x00000c06040c7981 */ /* 0x000ee8000c1e9900 */
[----:B-1----:R0:W3:Y:S04]  /*05a0*/  @P5 LDG.E.CONSTANT R19, desc[UR6][R10.64] ;  /* 0x000000060a135981 */ /* 0x0020e8000c1e9900 */
[----:B------:R-:W3:Y:S04]  /*05b0*/  LDG.E.CONSTANT R13, desc[UR6][R6.64+0xc] ;  /* 0x00000c06060d7981 */ /* 0x000ee8000c1e9900 */
[----:B------:R-:W3:Y:S01]  /*05c0*/  LDG.E.CONSTANT R10, desc[UR6][R4.64+0x4] ;  /* 0x00000406040a7981 */ /* 0x000ee2000c1e9900 */
[----:B0-----:R-:W-:-:S04]  /*05d0*/  IMAD.MOV R11, RZ, RZ, -R25 ;  /* 0x000000ffff0b7224 */ /* 0x001fc800078e0a19 */
[----:B------:R-:W-:Y:S02]  /*05e0*/  IMAD R20, R15, R11, R20 ;  /* 0x0000000b0f147224 */ /* 0x000fe400078e0214 */
[----:B------:R0:W3:Y:S01]  /*05f0*/  LDG.E.CONSTANT R11, desc[UR6][R4.64+0x8] ;  /* 0x00000806040b7981 */ /* 0x0000e2000c1e9900 */
[----:B--2---:R-:W-:-:S05]  /*0600*/  I2FP.F32.S32 R21, R21 ;  /* 0x0000001500157245 */ /* 0x004fca0000201400 */
[----:B----4-:R-:W-:Y:S02]  /*0610*/  FMUL.FTZ R21, R21, R22 ;  /* 0x0000001615157220 */ /* 0x010fe40000410000 */
[----:B------:R1:W2:Y:S01]  /*0620*/  LDG.E.CONSTANT R22, desc[UR6][R6.64+0x8] ;  /* 0x0000080606167981 */ /* 0x0002a2000c1e9900 */
[----:B------:R-:W-:Y:S01]  /*0630*/  ISETP.GT.U32.AND P3, PT, R14, R9, PT ;  /* 0x000000090e00720c */ /* 0x000fe20003f64070 */
[----:B------:R-:W-:Y:S01]  /*0640*/  IMAD.HI.U32 R23, R23, UR5, RZ ;  /* 0x0000000517177c27 */ /* 0x000fe2000f8e00ff */
[----:B------:R-:W-:Y:S02]  /*0650*/  ISETP.GE.U32.AND P2, PT, R20, R15, PT ;  /* 0x0000000f1400720c */ /* 0x000fe40003f46070 */
[----:B------:R-:W-:Y:S02]  /*0660*/  I2FP.F32.S32 R26, R26 ;  /* 0x0000001a001a7245 */ /* 0x000fe40000201400 */
[----:B------:R-:W-:-:S07]  /*0670*/  I2FP.F32.S32 R29, R29 ;  /* 0x0000001d001d7245 */ /* 0x000fce0000201400 */
[----:B------:R-:W-:-:S04]  /*0680*/  @!P3 IADD3 R9, PT, PT, R9, -R14, RZ ;  /* 0x8000000e0909b210 */ /* 0x000fc80007ffe0ff */
[----:B------:R-:W-:Y:S01]  /*0690*/  ISETP.GE.U32.AND P5, PT, R9, R14, PT ;  /* 0x0000000e0900720c */ /* 0x000fe20003fa6070 */
[----:B------:R-:W-:Y:S01]  /*06a0*/  @!P3 VIADD R8, R8, 0x1 ;  /* 0x000000010808b836 */ /* 0x000fe20000000000 */
[----:B------:R-:W-:Y:S01]  /*06b0*/  ISETP.NE.AND P3, PT, R18, RZ, PT ;  /* 0x000000ff1200720c */ /* 0x000fe20003f65270 */
[----:B------:R-:W-:Y:S01]  /*06c0*/  @P2 IMAD.IADD R20, R20, 0x1, -R15 ;  /* 0x0000000114142824 */ /* 0x000fe200078e0a0f */
[----:B------:R-:W-:-:S04]  /*06d0*/  UPRMT UR4, UR4, 0x8880, URZ ;  /* 0x0000888004047896 */ /* 0x000fc800080000ff */
[----:B------:R-:W-:-:S05]  /*06e0*/  ISETP.GE.U32.AND P1, PT, R20, R15, PT ;  /* 0x0000000f1400720c */ /* 0x000fca0003f26070 */
[----:B------:R-:W-:Y:S01]  /*06f0*/  @P5 IADD3 R8, PT, PT, R8, 0x1, RZ ;  /* 0x0000000108085810 */ /* 0x000fe20007ffe0ff */
[----:B------:R-:W-:Y:S01]  /*0700*/  UISETP.NE.AND UP0, UPT, UR4, URZ, UPT ;  /* 0x000000ff0400728c */ /* 0x000fe2000bf05270 */
[----:B------:R-:W-:-:S03]  /*0710*/  @P2 IADD3 R25, PT, PT, R25, 0x1, RZ ;  /* 0x0000000119192810 */ /* 0x000fc60007ffe0ff */
[----:B------:R-:W-:Y:S01]  /*0720*/  @!P4 IMAD.MOV R8, RZ, RZ, -R8 ;  /* 0x000000ffff08c224 */ /* 0x000fe200078e0a08 */
[----:B------:R-:W-:Y:S02]  /*0730*/  @!P3 LOP3.LUT R8, RZ, R18, RZ, 0x33, !PT ;  /* 0x00000012ff08b212 */ /* 0x000fe400078e33ff */
[----:B------:R-:W-:Y:S02]  /*0740*/  ISETP.NE.U32.AND P4, PT, R15, RZ, PT ;  /* 0x000000ff0f00720c */ /* 0x000fe40003f85070 */
[----:B------:R-:W-:Y:S02]  /*0750*/  LOP3.LUT R9, RZ, R15, RZ, 0x33, !PT ;  /* 0x0000000fff097212 */ /* 0x000fe400078e33ff */
[----:B-----5:R-:W-:Y:S01]  /*0760*/  I2FP.F32.S32 R3, R24 ;  /* 0x0000001800037245 */ /* 0x020fe20000201400 */
[----:B------:R-:W-:-:S04]  /*0770*/  IMAD.MOV R24, RZ, RZ, -R23 ;  /* 0x000000ffff187224 */ /* 0x000fc800078e0a17 */
[----:B0-----:R-:W-:-:S05]  /*0780*/  IMAD R4, R15, R24, UR5 ;  /* 0x000000050f047e24 */ /* 0x001fca000f8e0218 */
[----:B------:R-:W-:-:S13]  /*0790*/  ISETP.GE.U32.AND P6, PT, R4, R15, PT ;  /* 0x0000000f0400720c */ /* 0x000fda0003fc6070 */
[----:B------:R-:W-:-:S05]  /*07a0*/  @P6 IMAD.IADD R4, R4, 0x1, -R15 ;  /* 0x0000000104046824 */ /* 0x000fca00078e0a0f */
[----:B------:R-:W-:Y:S02]  /*07b0*/  ISETP.GE.U32.AND P5, PT, R4, R15, PT ;  /* 0x0000000f0400720c */ /* 0x000fe40003fa6070 */
[----:B------:R-:W-:-:S04]  /*07c0*/  @P1 IADD3 R25, PT, PT, R25, 0x1, RZ ;  /* 0x0000000119191810 */ /* 0x000fc80007ffe0ff */
[----:B------:R-:W-:-:S07]  /*07d0*/  SEL R25, R9, R25, !P4 ;  /* 0x0000001909197207 */ /* 0x000fce0006000000 */
[----:B------:R-:W-:-:S05]  /*07e0*/  @P5 IMAD.IADD R4, R4, 0x1, -R15 ;  /* 0x0000000104045824 */ /* 0x000fca00078e0a0f */
[----:B------:R-:W-:Y:S01]  /*07f0*/  SEL R4, R9, R4, !P4 ;  /* 0x0000000409047207 */ /* 0x000fe20006000000 */
[----:B---3--:R-:W-:Y:S02]  /*0800*/  FMUL.FTZ R10, R3, R10 ;  /* 0x0000000a030a7220 */ /* 0x008fe40000410000 */
[----:B------:R-:W0:Y:S01]  /*0810*/  LDC.64 R2, c[0x0][0x380] ;  /* 0x0000e000ff027b82 */ /* 0x000e220000000a00 */
[----:B------:R-:W-:Y:S01]  /*0820*/  FMUL.FTZ R12, R29, R12 ;  /* 0x0000000c1d0c7220 */ /* 0x000fe20000410000 */
[----:B------:R-:W-:Y:S01]  /*0830*/  FMUL.FTZ R11, R26, R11 ;  /* 0x0000000b1a0b7220 */ /* 0x000fe20000410000 */
[-C--:B------:R-:W-:Y:S01]  /*0840*/  FFMA.FTZ R21, R21, R19.reuse, R28 ;  /* 0x0000001315157223 */ /* 0x080fe2000001001c */
[-C--:B------:R-:W-:Y:S01]  /*0850*/  FFMA.FTZ R27, R10, R19.reuse, R27 ;  /* 0x000000130a1b7223 */ /* 0x080fe2000001001b */
[----:B------:R-:W-:Y:S02]  /*0860*/  FFMA.FTZ R13, R12, R19, R13 ;  /* 0x000000130c0d7223 */ /* 0x000fe4000001000d */
[-C--:B------:R-:W-:Y:S01]  /*0870*/  FMUL.FTZ R5, R21, R16.reuse ;  /* 0x0000001015057220 */ /* 0x080fe20000410000 */
[-C--:B-1----:R-:W-:Y:S01]  /*0880*/  FMUL.FTZ R6, R27, R16.reuse ;  /* 0x000000101b067220 */ /* 0x082fe20000410000 */
[----:B------:R-:W-:-:S04]  /*0890*/  FMUL.FTZ R10, R13, R16 ;  /* 0x000000100d0a7220 */ /* 0x000fc80000410000 */
[----:B------:R-:W1:Y:S01]  /*08a0*/  F2I.S8.NTZ R5, R5 ;  /* 0x0000000500057305 */ /* 0x000e620000202100 */
[----:B0-----:R-:W0:Y:S01]  /*08b0*/  @P0 LDC R2, c[0x0][0x388] ;  /* 0x0000e200ff020b82 */ /* 0x001e220000000800 */
[----:B--2---:R-:W-:-:S07]  /*08c0*/  FFMA.FTZ R11, R11, R19, R22 ;  /* 0x000000130b0b7223 */ /* 0x004fce0000010016 */
[----:B------:R-:W2:Y:S01]  /*08d0*/  @P0 LDC R3, c[0x0][0x38c] ;  /* 0x0000e300ff030b82 */ /* 0x000ea20000000800 */
[----:B------:R-:W-:Y:S01]  /*08e0*/  FMUL.FTZ R7, R11, R16 ;  /* 0x000000100b077220 */ /* 0x000fe20000410000 */
[----:B------:R-:W3:Y:S08]  /*08f0*/  F2I.S8.NTZ R6, R6 ;  /* 0x0000000600067305 */ /* 0x000ef00000202100 */
[----:B------:R-:W4:Y:S08]  /*0900*/  F2I.S8.NTZ R7, R7 ;  /* 0x0000000700077305 */ /* 0x000f300000202100 */
[----:B------:R-:W0:Y:S01]  /*0910*/  F2I.S8.NTZ R10, R10 ;  /* 0x0000000a000a7305 */ /* 0x000e220000202100 */
[----:B------:R-:W-:-:S04]  /*0920*/  IMAD.MOV R11, RZ, RZ, -R8 ;  /* 0x000000ffff0b7224 */ /* 0x000fc800078e0a08 */
        /* <DEDUP_REMOVED lines=15> */
.L_x_109:
        /* <DEDUP_REMOVED lines=16> */
.L_x_110:
[----:B------:R-:W1:Y:S01]  /*0b20*/  LDC R4, c[0x0][0x3c8] ;  /* 0x0000f200ff047b82 */ /* 0x000e620000000800 */
[----:B------:R-:W3:Y:S01]  /*0b30*/  LDCU UR4, c[0x0][0x3bc] ;  /* 0x00007780ff0477ac */ /* 0x000ee20008000800 */
[----:B------:R-:W-:Y:S02]  /*0b40*/  LOP3.LUT R0, R17, 0xfe0, RZ, 0xc0, !PT ;  /* 0x00000fe011007812 */ /* 0x000fe400078ec0ff */
[----:B------:R-:W-:Y:S02]  /*0b50*/  PRMT R6, R5, 0x3340, R6 ;  /* 0x0000334005067816 */ /* 0x000fe40000000006 */
[----:B0---4-:R-:W-:Y:S02]  /*0b60*/  PRMT R7, R7, 0x3340, R10 ;  /* 0x0000334007077816 */ /* 0x011fe4000000000a */
        /* <DEDUP_REMOVED lines=8> */
[----:B--2---:R-:W-:-:S05]  /*0bf0*/  IMAD.WIDE R2, R5, 0x4, R2 ;  /* 0x0000000405027825 */ /* 0x004fca00078e0202 */
[----:B------:R-:W-:Y:S01]  /*0c00*/  STG.E desc[UR6][R2.64], R7 ;  /* 0x0000000702007986 */ /* 0x000fe2000c101906 */
[----:B------:R-:W-:Y:S05]  /*0c10*/  EXIT ;  /* 0x000000000000794d */ /* 0x000fea0003800000 */
.L_x_111:
        /* <DEDUP_REMOVED lines=14> */
.L_x_149:


//--------------------- .text._ZN17fastertransformer21add_QK_bias_transformIfEEvPaS1_PKiPKT_S3_S6_iiiiiiPKfS8_S8_S8_S8_S8_b --------------------------
	.section	.text._ZN17fastertransformer21add_QK_bias_transformIfEEvPaS1_PKiPKT_S3_S6_iiiiiiPKfS8_S8_S8_S8_S8_b,"ax",@progbits
	.align	128
        .global         _ZN17fastertransformer21add_QK_bias_transformIfEEvPaS1_PKiPKT_S3_S6_iiiiiiPKfS8_S8_S8_S8_S8_b
        .type           _ZN17fastertransformer21add_QK_bias_transformIfEEvPaS1_PKiPKT_S3_S6_iiiiiiPKfS8_S8_S8_S8_S8_b,@function
        .size           _ZN17fastertransformer21add_QK_bias_transformIfEEvPaS1_PKiPKT_S3_S6_iiiiiiPKfS8_S8_S8_S8_S8_b,(.L_x_150 - _ZN17fastertransformer21add_QK_bias_transformIfEEvPaS1_PKiPKT_S3_S6_iiiiiiPKfS8_S8_S8_S8_S8_b)
        .other          _ZN17fastertransformer21add_QK_bias_transformIfEEvPaS1_PKiPKT_S3_S6_iiiiiiPKfS8_S8_S8_S8_S8_b,@"STO_CUDA_ENTRY STV_DEFAULT"
_ZN17fastertransformer21add_QK_bias_transformIfEEvPaS1_PKiPKT_S3_S6_iiiiiiPKfS8_S8_S8_S8_S8_b:
.text._ZN17fastertransformer21add_QK_bias_transformIfEEvPaS1_PKiPKT_S3_S6_iiiiiiPKfS8_S8_S8_S8_S8_b:
[----:B------:R-:W-:Y:S08]  /*0000*/  LDC R1, c[0x0][0x37c] ;  /* 0x0000df00ff017b82 */ /* 0x000ff00000000800 */
[----:B------:R-:W0:Y:S01]  /*0010*/  S2UR UR5, SR_CTAID.X ;  /* 0x00000000000579c3 */ /* 0x000e220000002500 */
[----:B------:R-:W1:Y:S07]  /*0020*/  LDCU.64 UR6, c[0x0][0x358] ;  /* 0x00006b00ff0677ac */ /* 0x000e6e0008000a00 */
[----:B------:R-:W0:Y:S08]  /*0030*/  LDC R2, c[0x0][0x3b0] ;  /* 0x0000ec00ff027b82 */ /* 0x000e300000000800 */
[----:B------:R-:W2:Y:S08]  /*0040*/  LDC R22, c[0x0][0x3c0] ;  /* 0x0000f000ff167b82 */ /* 0x000eb00000000800 */
[----:B------:R-:W3:Y:S01]  /*0050*/  LDC R15, c[0x0][0x3b8] ;  /* 0x0000ee00ff0f7b82 */ /* 0x000ee20000000800 */
[----:B------:R-:W4:Y:S01]  /*0060*/  S2R R19, SR_TID.X ;  /* 0x0000000000137919 */ /* 0x000f220000002100 */
[----:B------:R-:W5:Y:S01]  /*0070*/  LDCU.U8 UR4, c[0x0][0x3f8] ;  /* 0x00007f00ff0477ac */ /* 0x000f620008000000 */
[----:B0-----:R-:W-:-:S05]  /*0080*/  ISETP.LE.U32.AND P4, PT, R2, UR5, PT ;  /* 0x0000000502007c0c */ /* 0x001fca000bf83070 */
[----:B------:R-:W0:Y:S08]  /*0090*/  LDC.64 R12, c[0x0][0x398] ;  /* 0x0000e600ff0c7b82 */ /* 0x000e300000000a00 */
[----:B------:R-:W1:Y:S08]  /*00a0*/  @!P4 LDC.64 R4, c[0x0][0x3d0] ;  /* 0x0000f400ff04cb82 */ /* 0x000e700000000a00 */
[----:B------:R-:W5:Y:S01]  /*00b0*/  @!P4 LDC.64 R6, c[0x0][0x3e8] ;  /* 0x0000fa00ff06cb82 */ /* 0x000f620000000a00 */
[----:B-1----:R1:W3:Y:S04]  /*00c0*/  @!P4 LDG.E.CONSTANT R14, desc[UR6][R4.64] ;  /* 0x00000006040ec981 */ /* 0x0022e8000c1e9900 */
[----:B-----5:R3:W5:Y:S01]  /*00d0*/  @!P4 LDG.E.CONSTANT R0, desc[UR6][R6.64] ;  /* 0x000000060600c981 */ /* 0x020762000c1e9900 */
[----:B------:R-:W0:Y:S01]  /*00e0*/  I2F.U32.RP R3, R2 ;  /* 0x0000000200037306 */ /* 0x000e220000209000 */
[----:B--2---:R-:W-:Y:S01]  /*00f0*/  IABS R17, R22 ;  /* 0x0000001600117213 */ /* 0x004fe20000000000 */
[----:B-1----:R-:W1:Y:S01]  /*0100*/  LDC.64 R4, c[0x0][0x390] ;  /* 0x0000e400ff047b82 */ /* 0x002e620000000a00 */
[C---:B------:R-:W-:Y:S01]  /*0110*/  ISETP.LE.U32.AND P0, PT, R2.reuse, UR5, PT ;  /* 0x0000000502007c0c */ /* 0x040fe2000bf03070 */
[----:B----4-:R-:W-:Y:S01]  /*0120*/  IMAD.SHL.U32 R19, R19, 0x4, RZ ;  /* 0x0000000413137824 */ /* 0x010fe200078e00ff */
[----:B------:R-:W-:-:S02]  /*0130*/  ISETP.NE.U32.AND P3, PT, R2, RZ, PT ;  /* 0x000000ff0200720c */ /* 0x000fc40003f65070 */
[----:B------:R-:W-:Y:S01]  /*0140*/  LOP3.LUT R18, RZ, R2, RZ, 0x33, !PT ;  /* 0x00000002ff127212 */ /* 0x000fe200078e33ff */
[----:B------:R-:W2:Y:S01]  /*0150*/  I2F.RP R10, R17 ;  /* 0x00000011000a7306 */ /* 0x000ea20000209400 */
[C---:B------:R-:W-:Y:S02]  /*0160*/  LOP3.LUT R23, R19.reuse, 0xfe0, RZ, 0xc0, !PT ;  /* 0x00000fe013177812 */ /* 0x040fe400078ec0ff */
[----:B------:R-:W-:-:S05]  /*0170*/  LOP3.LUT R16, R19, 0x1c, RZ, 0xc0, !PT ;  /* 0x0000001c13107812 */ /* 0x000fca00078ec0ff */
[----:B0-----:R-:W0:Y:S01]  /*0180*/  MUFU.RCP R3, R3 ;  /* 0x0000000300037308 */ /* 0x001e220000001000 */
[----:B------:R-:W-:Y:S01]  /*0190*/  IMAD R23, R23, R2, R16 ;  /* 0x0000000217177224 */ /* 0x000fe200078e0210 */
[----:B------:R-:W4:Y:S06]  /*01a0*/  @P0 LDC R12, c[0x0][0x3a8] ;  /* 0x0000ea00ff0c0b82 */ /* 0x000f2c0000000800 */
[----:B---3--:R-:W3:Y:S02]  /*01b0*/  I2F.U32.RP R6, R15 ;  /* 0x0000000f00067306 */ /* 0x008ee40000209000 */
[----:B-1----:R-:W1:Y:S06]  /*01c0*/  @P0 LDC R4, c[0x0][0x3a0] ;  /* 0x0000e800ff040b82 */ /* 0x002e6c0000000800 */
[----:B--2---:R-:W2:Y:S01]  /*01d0*/  MUFU.RCP R10, R10 ;  /* 0x0000000a000a7308 */ /* 0x004ea20000001000 */
[----:B0-----:R-:W-:Y:S01]  /*01e0*/  VIADD R8, R3, 0xffffffe ;  /* 0x0ffffffe03087836 */ /* 0x001fe20000000000 */
[----:B------:R-:W1:Y:S06]  /*01f0*/  @P0 LDC R5, c[0x0][0x3a4] ;  /* 0x0000e900ff050b82 */ /* 0x000e6c0000000800 */
[----:B------:R0:W4:Y:S02]  /*0200*/  F2I.FTZ.U32.TRUNC.NTZ R9, R8 ;  /* 0x0000000800097305 */ /* 0x000124000021f000 */
[----:B------:R-:W1:Y:S06]  /*0210*/  @P0 LDC R13, c[0x0][0x3ac] ;  /* 0x0000eb00ff0d0b82 */ /* 0x000e6c0000000800 */
[----:B---3--:R-:W3:Y:S01]  /*0220*/  MUFU.RCP R6, R6 ;  /* 0x0000000600067308 */ /* 0x008ee20000001000 */
[----:B0-----:R-:W-:-:S02]  /*0230*/  IMAD.MOV.U32 R8, RZ, RZ, RZ ;  /* 0x000000ffff087224 */ /* 0x001fc400078e00ff */
[----:B--2---:R-:W-:Y:S02]  /*0240*/  VIADD R20, R10, 0xffffffe ;  /* 0x0ffffffe0a147836 */ /* 0x004fe40000000000 */
[----:B----4-:R-:W-:-:S03]  /*0250*/  IMAD.MOV R11, RZ, RZ, -R9 ;  /* 0x000000ffff0b7224 */ /* 0x010fc600078e0a09 */
[----:B------:R0:W-:Y:S01]  /*0260*/  F2I.FTZ.U32.TRUNC.NTZ R21, R20 ;  /* 0x0000001400157305 */ /* 0x0001e2000021f000 */
[----:B------:R-:W-:-:S04]  /*0270*/  IMAD R11, R11, R2, RZ ;  /* 0x000000020b0b7224 */ /* 0x000fc800078e02ff */
[----:B------:R-:W-:Y:S02]  /*0280*/  IMAD.HI.U32 R7, R9, R11, R8 ;  /* 0x0000000b09077227 */ /* 0x000fe400078e0008 */
[----:B------:R-:W2:Y:S01]  /*0290*/  @!P4 LDC R8, c[0x0][0x3c8] ;  /* 0x0000f200ff08cb82 */ /* 0x000ea20000000800 */
[----:B---3--:R-:W-:Y:S01]  /*02a0*/  IADD3 R10, PT, PT, R6, 0xffffffe, RZ ;  /* 0x0ffffffe060a7810 */ /* 0x008fe20007ffe0ff */
[----:B0-----:R-:W-:Y:S02]  /*02b0*/  IMAD.MOV.U32 R20, RZ, RZ, RZ ;  /* 0x000000ffff147224 */ /* 0x001fe400078e00ff */
[----:B------:R-:W-:Y:S01]  /*02c0*/  IMAD.HI.U32 R7, R7, UR5, RZ ;  /* 0x0000000507077c27 */ /* 0x000fe2000f8e00ff */
[----:B------:R-:W0:Y:S03]  /*02d0*/  F2I.FTZ.U32.TRUNC.NTZ R11, R10 ;  /* 0x0000000a000b7305 */ /* 0x000e26000021f000 */
[----:B------:R-:W2:Y:S01]  /*02e0*/  @!P4 LDC R9, c[0x0][0x3cc] ;  /* 0x0000f300ff09cb82 */ /* 0x000ea20000000800 */
[----:B------:R-:W-:-:S05]  /*02f0*/  IADD3 R3, PT, PT, -R7, RZ, RZ ;  /* 0x000000ff07037210 */ /* 0x000fca0007ffe1ff */
[----:B------:R-:W-:-:S05]  /*0300*/  IMAD R3, R2, R3, UR5 ;  /* 0x0000000502037e24 */ /* 0x000fca000f8e0203 */
[C---:B------:R-:W-:Y:S02]  /*0310*/  ISETP.GE.U32.AND P1, PT, R3.reuse, R2, PT ;  /* 0x000000020300720c */ /* 0x040fe40003f26070 */
[----:B0-----:R-:W-:Y:S01]  /*0320*/  IADD3 R10, PT, PT, RZ, -R11, RZ ;  /* 0x8000000bff0a7210 */ /* 0x001fe20007ffe0ff */
[----:B------:R-:W2:Y:S10]  /*0330*/  @P4 LDC R8, c[0x0][0x3d8] ;  /* 0x0000f600ff084b82 */ /* 0x000eb40000000800 */
[----:B------:R-:W-:Y:S01]  /*0340*/  @P1 IMAD.IADD R3, R3, 0x1, -R2 ;  /* 0x0000000103031824 */ /* 0x000fe200078e0a02 */
[----:B------:R-:W2:Y:S01]  /*0350*/  @P4 LDC R9, c[0x0][0x3dc] ;  /* 0x0000f700ff094b82 */ /* 0x000ea20000000800 */
[----:B------:R-:W-:-:S03]  /*0360*/  @P1 VIADD R7, R7, 0x1 ;  /* 0x0000000107071836 */ /* 0x000fc60000000000 */
[CC--:B------:R-:W-:Y:S02]  /*0370*/  ISETP.GE.U32.AND P2, PT, R3.reuse, R2.reuse, PT ;  /* 0x000000020300720c */ /* 0x0c0fe40003f46070 */
[----:B------:R-:W-:-:S11]  /*0380*/  IADD3 R6, PT, PT, R3, -R2, RZ ;  /* 0x8000000203067210 */ /* 0x000fd60007ffe0ff */
[----:B------:R-:W-:-:S05]  /*0390*/  @P2 VIADD R7, R7, 0x1 ;  /* 0x0000000107072836 */ /* 0x000fca0000000000 */
[----:B------:R-:W-:Y:S02]  /*03a0*/  SEL R16, R18, R7, !P3 ;  /* 0x0000000712107207 */ /* 0x000fe40005800000 */
[----:B------:R-:W-:Y:S01]  /*03b0*/  @P3 SEL R18, R6, R3, P2 ;  /* 0x0000000306123207 */ /* 0x000fe20001000000 */
[----:B------:R-:W-:Y:S01]  /*03c0*/  IMAD.MOV R6, RZ, RZ, -R21 ;  /* 0x000000ffff067224 */ /* 0x000fe200078e0a15 */
[----:B------:R-:W0:Y:S01]  /*03d0*/  @P4 LDC.64 R2, c[0x0][0x3e0] ;  /* 0x0000f800ff024b82 */ /* 0x000e220000000a00 */
[----:B--2---:R-:W-:-:S04]  /*03e0*/  IMAD.WIDE.U32 R8, R19, 0x4, R8 ;  /* 0x0000000413087825 */ /* 0x004fc800078e0008 */
[----:B------:R-:W-:Y:S01]  /*03f0*/  IMAD R23, R18, 0x20, R23 ;  /* 0x0000002012177824 */ /* 0x000fe200078e0217 */
[----:B------:R-:W2:Y:S03]  /*0400*/  LDG.E.CONSTANT R25, desc[UR6][R8.64+0x4] ;  /* 0x0000040608197981 */ /* 0x000ea6000c1e9900 */
[----:B-1----:R-:W-:-:S04]  /*0410*/  IMAD.WIDE R4, R23, 0x4, R4 ;  /* 0x0000000417047825 */ /* 0x002fc800078e0204 */
[----:B------:R-:W-:Y:S01]  /*0420*/  IMAD R23, R6, R17, RZ ;  /* 0x0000001106177224 */ /* 0x000fe200078e02ff */
[----:B------:R-:W-:Y:S01]  /*0430*/  IABS R24, R19 ;  /* 0x0000001300187213 */ /* 0x000fe20000000000 */
[----:B------:R-:W1:Y:S01]  /*0440*/  @P4 LDC.64 R6, c[0x0][0x3f0] ;  /* 0x0000fc00ff064b82 */ /* 0x000e620000000a00 */
[----:B------:R-:W3:Y:S01]  /*0450*/  LDG.E.CONSTANT R26, desc[UR6][R4.64+0x8] ;  /* 0x00000806041a7981 */ /* 0x000ee2000c1e9900 */
[----:B------:R-:W-:-:S03]  /*0460*/  IMAD.HI.U32 R20, R21, R23, R20 ;  /* 0x0000001715147227 */ /* 0x000fc600078e0014 */
[----:B------:R-:W4:Y:S01]  /*0470*/  LDG.E.CONSTANT R21, desc[UR6][R4.64] ;  /* 0x0000000604157981 */ /* 0x000f22000c1e9900 */
[----:B------:R-:W-:Y:S02]  /*0480*/  IMAD R23, R10, R15, RZ ;  /* 0x0000000f0a177224 */ /* 0x000fe400078e02ff */
[----:B------:R-:W-:Y:S01]  /*0490*/  IMAD.MOV.U32 R10, RZ, RZ, RZ ;  /* 0x000000ffff0a7224 */ /* 0x000fe200078e00ff */
[----:B------:R-:W5:Y:S03]  /*04a0*/  LDG.E.CONSTANT R28, desc[UR6][R4.64+0xc] ;  /* 0x00000c06041c7981 */ /* 0x000f66000c1e9900 */
[----:B------:R-:W-:Y:S02]  /*04b0*/  IMAD.HI.U32 R11, R11, R23, R10 ;  /* 0x000000170b0b7227 */ /* 0x000fe400078e000a */
[----:B------:R-:W2:Y:S02]  /*04c0*/  LDG.E.CONSTANT R10, desc[UR6][R4.64+0x4] ;  /* 0x00000406040a7981 */ /* 0x000ea4000c1e9900 */
[----:B------:R-:W-:-:S02]  /*04d0*/  IMAD.HI.U32 R20, R20, R24, RZ ;  /* 0x0000001814147227 */ /* 0x000fc400078e00ff */
[----:B------:R-:W3:Y:S02]  /*04e0*/  LDG.E.CONSTANT R23, desc[UR6][R8.64] ;  /* 0x0000000608177981 */ /* 0x000ee4000c1e9900 */
[----:B------:R-:W-:-:S05]  /*04f0*/  IMAD.WIDE.U32 R12, R19, 0x4, R12 ;  /* 0x00000004130c7825 */ /* 0x000fca00078e000c */
[----:B------:R-:W5:Y:S04]  /*0500*/  LDG.E.CONSTANT R27, desc[UR6][R12.64] ;  /* 0x000000060c1b7981 */ /* 0x000f68000c1e9900 */
[----:B------:R-:W5:Y:S04]  /*0510*/  LDG.E.CONSTANT R29, desc[UR6][R12.64+0x4] ;  /* 0x000004060c1d7981 */ /* 0x000f68000c1e9900 */
[----:B------:R-:W5:Y:S04]  /*0520*/  LDG.E.CONSTANT R5, desc[UR6][R12.64+0xc] ;  /* 0x00000c060c057981 */ /* 0x000f68000c1e9900 */
[----:B0-----:R0:W5:Y:S04]  /*0530*/  @P4 LDG.E.CONSTANT R14, desc[UR6][R2.64] ;  /* 0x00000006020e4981 */ /* 0x001168000c1e9900 */
[----:B-1----:R-:W5:Y:S01]  /*0540*/  @P4 LDG.E.CONSTANT R0, desc[UR6][R6.64] ;  /* 0x0000000606004981 */ /* 0x002f62000c1e9900 */
[----:B0-----:R-:W-:-:S05]  /*0550*/  IADD3 R2, PT, PT, -R20, RZ, RZ ;  /* 0x000000ff14027210 */ /* 0x001fca0007ffe1ff */
[C---:B------:R-:W-:Y:S02]  /*0560*/  IMAD R2, R17.reuse, R2, R24 ;  /* 0x0000000211027224 */ /* 0x040fe400078e0218 */
[----:B------:R-:W5:Y:S04]  /*0570*/  LDG.E.CONSTANT R24, desc[UR6][R12.64+0x8] ;  /* 0x000008060c187981 */ /* 0x000f68000c1e9900 */
[----:B------:R-:W5:Y:S04]  /*0580*/  LDG.E.CONSTANT R6, desc[UR6][R8.64+0x8] ;  /* 0x0000080608067981 */ /* 0x000f68000c1e9900 */
[----:B------:R0:W5:Y:S01]  /*0590*/  LDG.E.CONSTANT R7, desc[UR6][R8.64+0xc] ;  /* 0x00000c0608077981 */ /* 0x000162000c1e9900 */
[----:B------:R-:W-:Y:S01]  /*05a0*/  ISETP.GT.U32.AND P3, PT, R17, R2, PT ;  /* 0x000000021100720c */ /* 0x000fe20003f64070 */
[----:B------:R-:W-:-:S04]  /*05b0*/  IMAD.HI.U32 R4, R11, R18, RZ ;  /* 0x000000120b047227 */ /* 0x000fc800078e00ff */
[----:B------:R-:W-:-:S05]  /*05c0*/  IMAD.HI.U32 R11, R11, UR5, RZ ;  /* 0x000000050b0b7c27 */ /* 0x000fca000f8e00ff */
[----:B------:R-:W-:Y:S01]  /*05d0*/  IADD3 R11, PT, PT, -R11, RZ, RZ ;  /* 0x000000ff0b0b7210 */ /* 0x000fe20007ffe1ff */
[----:B------:R-:W-:Y:S02]  /*05e0*/  IMAD.MOV R3, RZ, RZ, -R4 ;  /* 0x000000ffff037224 */ /* 0x000fe400078e0a04 */
[----:B------:R-:W-:Y:S02]  /*05f0*/  @!P3 IMAD.IADD R2, R2, 0x1, -R17 ;  /* 0x000000010202b824 */ /* 0x000fe400078e0a11 */
[----:B------:R-:W-:Y:S01]  /*0600*/  IMAD R18, R15, R3, R18 ;  /* 0x000000030f127224 */ /* 0x000fe200078e0212 */
[----:B0-----:R-:W-:Y:S02]  /*0610*/  LOP3.LUT R9, R19, R22, RZ, 0x3c, !PT ;  /* 0x0000001613097212 */ /* 0x001fe400078e3cff */
[----:B------:R-:W-:Y:S02]  /*0620*/  ISETP.GE.U32.AND P5, PT, R2, R17, PT ;  /* 0x000000110200720c */ /* 0x000fe40003fa6070 */
[----:B------:R-:W-:-:S02]  /*0630*/  ISETP.GE.U32.AND P2, PT, R18, R15, PT ;  /* 0x0000000f1200720c */ /* 0x000fc40003f46070 */
[----:B------:R-:W-:Y:S01]  /*0640*/  ISETP.GE.AND P4, PT, R9, RZ, PT ;  /* 0x000000ff0900720c */ /* 0x000fe20003f86270 */
[----:B------:R-:W-:Y:S01]  /*0650*/  @!P3 VIADD R20, R20, 0x1 ;  /* 0x000000011414b836 */ /* 0x000fe20000000000 */
[----:B------:R-:W-:Y:S01]  /*0660*/  ISETP.NE.AND P3, PT, R22, RZ, PT ;  /* 0x000000ff1600720c */ /* 0x000fe20003f65270 */
[----:B------:R-:W-:-:S06]  /*0670*/  UPRMT UR4, UR4, 0x8880, URZ ;  /* 0x0000888004047896 */ /* 0x000fcc00080000ff */
[----:B------:R-:W-:Y:S02]  /*0680*/  @P5 IADD3 R20, PT, PT, R20, 0x1, RZ ;  /* 0x0000000114145810 */ /* 0x000fe40007ffe0ff */
[----:B------:R-:W-:-:S05]  /*0690*/  @P2 IMAD.IADD R18, R18, 0x1, -R15 ;  /* 0x0000000112122824 */ /* 0x000fca00078e0a0f */
[----:B------:R-:W-:Y:S01]  /*06a0*/  ISETP.GE.U32.AND P1, PT, R18, R15, PT ;  /* 0x0000000f1200720c */ /* 0x000fe20003f26070 */
[----:B------:R-:W-:Y:S01]  /*06b0*/  UISETP.NE.AND UP0, UPT, UR4, URZ, UPT ;  /* 0x000000ff0400728c */ /* 0x000fe2000bf05270 */
[----:B------:R-:W-:Y:S01]  /*06c0*/  @!P4 IMAD.MOV R20, RZ, RZ, -R20 ;  /* 0x000000ffff14c224 */ /* 0x000fe200078e0a14 */
[----:B------:R-:W-:Y:S02]  /*06d0*/  @!P3 LOP3.LUT R20, RZ, R22, RZ, 0x33, !PT ;  /* 0x00000016ff14b212 */ /* 0x000fe400078e33ff */
[----:B------:R-:W-:-:S08]  /*06e0*/  @P2 IADD3 R4, PT, PT, R4, 0x1, RZ ;  /* 0x0000000104042810 */ /* 0x000fd00007ffe0ff */
[----:B------:R-:W-:Y:S02]  /*06f0*/  @P1 IADD3 R4, PT, PT, R4, 0x1, RZ ;  /* 0x0000000104041810 */ /* 0x000fe40007ffe0ff */
[----:B--2---:R-:W-:-:S05]  /*0700*/  I2FP.F32.S32 R8, R10 ;  /* 0x0000000a00087245 */ /* 0x004fca0000201400 */
[----:B------:R-:W-:Y:S01]  /*0710*/  FMUL.FTZ R12, R8, R25 ;  /* 0x00000019080c7220 */ /* 0x000fe20000410000 */
[----:B------:R-:W-:Y:S01]  /*0720*/  IMAD R8, R15, R11, UR5 ;  /* 0x000000050f087e24 */ /* 0x000fe2000f8e020b */
[----:B----4-:R-:W-:-:S04]  /*0730*/  I2FP.F32.S32 R2, R21 ;  /* 0x0000001500027245 */ /* 0x010fc80000201400 */
[----:B------:R-:W-:Y:S01]  /*0740*/  ISETP.GE.U32.AND P6, PT, R8, R15, PT ;  /* 0x0000000f0800720c */ /* 0x000fe20003fc6070 */
[----:B---3--:R-:W-:Y:S01]  /*0750*/  FMUL.FTZ R10, R2, R23 ;  /* 0x00000017020a7220 */ /* 0x008fe20000410000 */
[----:B------:R-:W-:Y:S01]  /*0760*/  I2FP.F32.S32 R9, R26 ;  /* 0x0000001a00097245 */ /* 0x000fe20000201400 */
[----:B------:R-:W0:Y:S01]  /*0770*/  LDC.64 R2, c[0x0][0x380] ;  /* 0x0000e000ff027b82 */ /* 0x000e220000000a00 */
[----:B-----5:R-:W-:-:S09]  /*0780*/  I2FP.F32.S32 R28, R28 ;  /* 0x0000001c001c7245 */ /* 0x020fd20000201400 */
[----:B------:R-:W-:-:S05]  /*0790*/  @P6 IMAD.IADD R8, R8, 0x1, -R15 ;  /* 0x0000000108086824 */ /* 0x000fca00078e0a0f */
[----:B------:R-:W-:Y:S01]  /*07a0*/  ISETP.GE.U32.AND P5, PT, R8, R15, PT ;  /* 0x0000000f0800720c */ /* 0x000fe20003fa6070 */
[----:B0-----:R-:W0:-:S12]  /*07b0*/  @P0 LDC R2, c[0x0][0x388] ;  /* 0x0000e200ff020b82 */ /* 0x001e180000000800 */
[----:B------:R-:W-:Y:S01]  /*07c0*/  @P5 IMAD.IADD R8, R8, 0x1, -R15 ;  /* 0x0000000108085824 */ /* 0x000fe200078e0a0f */
[----:B------:R-:W1:Y:S01]  /*07d0*/  @P0 LDC R3, c[0x0][0x38c] ;  /* 0x0000e300ff030b82 */ /* 0x000e620000000800 */
[----:B------:R-:W-:Y:S01]  /*07e0*/  ISETP.NE.U32.AND P0, PT, R15, RZ, PT ;  /* 0x000000ff0f00720c */ /* 0x000fe20003f05070 */
[-C--:B------:R-:W-:Y:S01]  /*07f0*/  FFMA.FTZ R27, R10, R14.reuse, R27 ;  /* 0x0000000e0a1b7223 */ /* 0x080fe2000001001b */
[----:B------:R-:W-:-:S03]  /*0800*/  FFMA.FTZ R29, R12, R14, R29 ;  /* 0x0000000e0c1d7223 */ /* 0x000fc6000001001d */
[----:B------:R-:W-:Y:S01]  /*0810*/  FMUL.FTZ R27, R27, R0 ;  /* 0x000000001b1b7220 */ /* 0x000fe20000410000 */
[----:B------:R-:W-:Y:S01]  /*0820*/  FMUL.FTZ R9, R9, R6 ;  /* 0x0000000609097220 */ /* 0x000fe20000410000 */
[----:B------:R-:W-:-:S03]  /*0830*/  FMUL.FTZ R28, R28, R7 ;  /* 0x000000071c1c7220 */ /* 0x000fc60000410000 */
[-C--:B------:R-:W-:Y:S01]  /*0840*/  FFMA.FTZ R9, R9, R14.reuse, R24 ;  /* 0x0000000e09097223 */ /* 0x080fe20000010018 */
[----:B------:R-:W-:Y:S01]  /*0850*/  FFMA.FTZ R11, R28, R14, R5 ;  /* 0x0000000e1c0b7223 */ /* 0x000fe20000010005 */
[-C--:B------:R-:W-:Y:S02]  /*0860*/  FMUL.FTZ R5, R29, R0.reuse ;  /* 0x000000001d057220 */ /* 0x080fe40000410000 */
[-C--:B------:R-:W-:Y:S01]  /*0870*/  FMUL.FTZ R7, R9, R0.reuse ;  /* 0x0000000009077220 */ /* 0x080fe20000410000 */
[----:B------:R-:W-:Y:S01]  /*0880*/  FMUL.FTZ R0, R11, R0 ;  /* 0x000000000b007220 */ /* 0x000fe20000410000 */
[----:B------:R2:W3:Y:S01]  /*0890*/  F2I.S8.NTZ R6, R27 ;  /* 0x0000001b00067305 */ /* 0x0004e20000202100 */
[----:B------:R-:W-:-:S07]  /*08a0*/  LOP3.LUT R9, RZ, R15, RZ, 0x33, !PT ;  /* 0x0000000fff097212 */ /* 0x000fce00078e33ff */
[----:B------:R-:W4:Y:S08]  /*08b0*/  F2I.S8.NTZ R5, R5 ;  /* 0x0000000500057305 */ /* 0x000f300000202100 */
[----:B------:R-:W0:Y:S08]  /*08c0*/  F2I.S8.NTZ R7, R7 ;  /* 0x0000000700077305 */ /* 0x000e300000202100 */
[----:B------:R-:W0:Y:S01]  /*08d0*/  F2I.S8.NTZ R0, R0 ;  /* 0x0000000000007305 */ /* 0x000e220000202100 */
[----:B------:R-:W-:Y:S01]  /*08e0*/  IMAD.MOV R10, RZ, RZ, -R20 ;  /* 0x000000ffff0a7224 */ /* 0x000fe200078e0a14 */
[----:B------:R-:W-:-:S02]  /*08f0*/  SEL R8, R9, R8, !P0 ;  /* 0x0000000809087207 */ /* 0x000fc40004000000 */
[----:B------:R-:W-:Y:S01]  /*0900*/  SEL R9, R9, R4, !P0 ;  /* 0x0000000409097207 */ /* 0x000fe20004000000 */
[----:B------:R-:W-:Y:S01]  /*0910*/  IMAD R19, R22, R10, R19 ;  /* 0x0000000a16137224 */ /* 0x000fe200078e0213 */
        /* <DEDUP_REMOVED lines=14> */
.L_x_112:
        /* <DEDUP_REMOVED lines=16> */
.L_x_113:
[----:B------:R-:W1:Y:S01]  /*0b00*/  LDCU UR4, c[0x0][0x3bc] ;  /* 0x00007780ff0477ac */ /* 0x000e620008000800 */
[----:B------:R-:W-:Y:S02]  /*0b10*/  LOP3.LUT R4, R19, 0xfe0, RZ, 0xc0, !PT ;  /* 0x00000fe013047812 */ /* 0x000fe400078ec0ff */
[----:B0-----:R-:W-:Y:S01]  /*0b20*/  PRMT R0, R7, 0x3340, R0 ;  /* 0x0000334007007816 */ /* 0x001fe20000000000 */
[----:B------:R-:W0:Y:S01]  /*0b30*/  LDCU UR5, c[0x0][0x3c4] ;  /* 0x00007880ff0577ac */ /* 0x000e220008000800 */
[----:B------:R-:W-:-:S04]  /*0b40*/  PRMT R7, R6, 0x3340, R5 ;  /* 0x0000334006077816 */ /* 0x000fc80000000005 */
[----:B------:R-:W-:Y:S01]  /*0b50*/  PRMT R7, R7, 0x5410, R0 ;  /* 0x0000541007077816 */ /* 0x000fe20000000000 */
[----:B-1----:R-:W-:-:S04]  /*0b60*/  IMAD R9, R9, UR4, R20 ;  /* 0x0000000409097c24 */ /* 0x002fc8000f8e0214 */
[----:B0-----:R-:W-:-:S04]  /*0b70*/  IMAD R9, R9, UR5, RZ ;  /* 0x0000000509097c24 */ /* 0x001fc8000f8e02ff */
[----:B------:R-:W-:-:S04]  /*0b80*/  IMAD R4, R4, R15, R9 ;  /* 0x0000000f04047224 */ /* 0x000fc800078e0209 */
[----:B------:R-:W-:-:S05]  /*0b90*/  IMAD.IADD R4, R4, 0x1, R11 ;  /* 0x0000000104047824 */ /* 0x000fca00078e020b */
[----:B------:R-:W-:-:S05]  /*0ba0*/  SHF.R.S32.HI R5, RZ, 0x2, R4 ;  /* 0x00000002ff057819 */ /* 0x000fca0000011404 */
[----:B------:R-:W-:-:S05]  /*0bb0*/  IMAD.WIDE R2, R5, 0x4, R2 ;  /* 0x0000000405027825 */ /* 0x000fca00078e0202 */
[----:B------:R-:W-:Y:S01]  /*0bc0*/  STG.E desc[UR6][R2.64], R7 ;  /* 0x0000000702007986 */ /* 0x000fe2000c101906 */
[----:B------:R-:W-:Y:S05]  /*0bd0*/  EXIT ;  /* 0x000000000000794d */ /* 0x000fea0003800000 */
.L_x_114:
        /* <DEDUP_REMOVED lines=10> */
.L_x_150:


//--------------------- .text._ZN17fastertransformer36add_V_bias_transform_rebuild_paddingI6__halfEEvPaPKiPKT_S4_iiiiiiPKfS9_S9_b --------------------------
	.section	.text._ZN17fastertransformer36add_V_bias_transform_rebuild_paddingI6__halfEEvPaPKiPKT_S4_iiiiiiPKfS9_S9_b,"ax",@progbits
	.align	128
        .global         _ZN17fastertransformer36add_V_bias_transform_rebuild_paddingI6__halfEEvPaPKiPKT_S4_iiiiiiPKfS9_S9_b
        .type           _ZN17fastertransformer36add_V_bias_transform_rebuild_paddingI6__halfEEvPaPKiPKT_S4_iiiiiiPKfS9_S9_b,@function
        .size           _ZN17fastertransformer36add_V_bias_transform_rebuild_paddingI6__halfEEvPaPKiPKT_S4_iiiiiiPKfS9_S9_b,(.L_x_151 - _ZN17fastertransformer36add_V_bias_transform_rebuild_paddingI6__halfEEvPaPKiPKT_S4_iiiiiiPKfS9_S9_b)
        .other          _ZN17fastertransformer36add_V_bias_transform_rebuild_paddingI6__halfEEvPaPKiPKT_S4_iiiiiiPKfS9_S9_b,@"STO_CUDA_ENTRY STV_DEFAULT"
_ZN17fastertransformer36add_V_bias_transform_rebuild_paddingI6__halfEEvPaPKiPKT_S4_iiiiiiPKfS9_S9_b:
.text._ZN17fastertransformer36add_V_bias_transform_rebuild_paddingI6__halfEEvPaPKiPKT_S4_iiiiiiPKfS9_S9_b:
        /* <DEDUP_REMOVED lines=37> */
[----:B--2---:R-:W-:-:S13]  /*0250*/  ISETP.GE.AND P2, PT, R2, RZ, PT ;  /* 0x000000ff0200720c */ /* 0x004fda0003f46270 */
        /* <DEDUP_REMOVED lines=10> */
[----:B------:R-:W-:-:S04]  /*0300*/  LOP3.LUT R3, R19, 0x1f, RZ, 0xc0, !PT ;  /* 0x0000001f13037812 */ /* 0x000fc800078ec0ff */
[----:B------:R-:W-:-:S03]  /*0310*/  LEA R3, R2, R3, 0x5 ;  /* 0x0000000302037211 */ /* 0x000fc600078e28ff */
[----:B------:R-:W4:Y:S01]  /*0320*/  LDC.64 R8, c[0x0][0x3c0] ;  /* 0x0000f000ff087b82 */ /* 0x000f220000000a00 */
[----:B------:R-:W-:-:S05]  /*0330*/  LOP3.LUT R2, R19, 0xffffffe0, RZ, 0xc0, !PT ;  /* 0xffffffe013027812 */ /* 0x000fca00078ec0ff */
[----:B--2---:R-:W-:Y:S02]  /*0340*/  IMAD R21, R2, UR5, R3 ;  /* 0x0000000502157c24 */ /* 0x004fe4000f8e0203 */
[----:B------:R-:W2:Y:S02]  /*0350*/  LDC.64 R2, c[0x0][0x3c8] ;  /* 0x0000f200ff027b82 */ /* 0x000ea40000000a00 */
[----:B-1----:R-:W-:Y:S01]  /*0360*/  IMAD.WIDE R4, R21, 0x4, R4 ;  /* 0x0000000415047825 */ /* 0x002fe200078e0204 */
[----:B------:R-:W-:-:S03]  /*0370*/  SHF.R.S32.HI R21, RZ, 0x1, R19 ;  /* 0x00000001ff157819 */ /* 0x000fc60000011413 */
[----:B0-----:R-:W-:Y:S01]  /*0380*/  IMAD.WIDE R6, R19, 0x4, R6 ;  /* 0x0000000413067825 */ /* 0x001fe200078e0206 */
[----:B------:R-:W5:Y:S03]  /*0390*/  LDG.E.CONSTANT R14, desc[UR6][R4.64+0x8] ;  /* 0x00000806040e7981 */ /* 0x000f66000c1e9900 */
[----:B---3--:R-:W-:Y:S01]  /*03a0*/  IMAD.WIDE R16, R21, 0x4, R16 ;  /* 0x0000000415107825 */ /* 0x008fe200078e0210 */
[----:B------:R-:W3:Y:S04]  /*03b0*/  LDG.E.CONSTANT R24, desc[UR6][R4.64] ;  /* 0x0000000604187981 */ /* 0x000ee8000c1e9900 */
[----:B------:R-:W3:Y:S04]  /*03c0*/  LDG.E.CONSTANT R20, desc[UR6][R4.64+0x4] ;  /* 0x0000040604147981 */ /* 0x000ee8000c1e9900 */
[----:B------:R-:W3:Y:S04]  /*03d0*/  LDG.E.CONSTANT R22, desc[UR6][R4.64+0xc] ;  /* 0x00000c0604167981 */ /* 0x000ee8000c1e9900 */
[----:B------:R-:W3:Y:S04]  /*03e0*/  LDG.E.CONSTANT R12, desc[UR6][R16.64+0x4] ;  /* 0x00000406100c7981 */ /* 0x000ee8000c1e9900 */
[----:B------:R-:W3:Y:S04]  /*03f0*/  LDG.E.CONSTANT R18, desc[UR6][R16.64] ;  /* 0x0000000610127981 */ /* 0x000ee8000c1e9900 */
[----:B------:R-:W3:Y:S04]  /*0400*/  LDG.E.CONSTANT R25, desc[UR6][R6.64+0x8] ;  /* 0x0000080606197981 */ /* 0x000ee8000c1e9900 */
[----:B------:R-:W3:Y:S04]  /*0410*/  LDG.E.CONSTANT R19, desc[UR6][R6.64] ;  /* 0x0000000606137981 */ /* 0x000ee8000c1e9900 */
[----:B------:R-:W3:Y:S04]  /*0420*/  LDG.E.CONSTANT R23, desc[UR6][R6.64+0x4] ;  /* 0x0000040606177981 */ /* 0x000ee8000c1e9900 */
[----:B------:R0:W3:Y:S04]  /*0430*/  LDG.E.CONSTANT R21, desc[UR6][R6.64+0xc] ;  /* 0x00000c0606157981 */ /* 0x0000e8000c1e9900 */
[----:B----4-:R-:W4:Y:S04]  /*0440*/  LDG.E.CONSTANT R8, desc[UR6][R8.64] ;  /* 0x0000000608087981 */ /* 0x010f28000c1e9900 */
[----:B--2---:R1:W2:Y:S01]  /*0450*/  LDG.E.CONSTANT R2, desc[UR6][R2.64] ;  /* 0x0000000602027981 */ /* 0x0042a2000c1e9900 */
[----:B------:R-:W0:Y:S01]  /*0460*/  S2UR UR5, SR_CgaCtaId ;  /* 0x00000000000579c3 */ /* 0x000e220000008800 */
[----:B------:R-:W-:-:S02]  /*0470*/  UMOV UR4, 0x400 ;  /* 0x0000040000047882 */ /* 0x000fc40000000000 */
[----:B0-----:R-:W-:Y:S01]  /*0480*/  ULEA UR4, UR5, UR4, 0x18 ;  /* 0x0000000405047291 */ /* 0x001fe2000f8ec0ff */
[----:B-----5:R-:W-:Y:S02]  /*0490*/  I2FP.F32.S32 R14, R14 ;  /* 0x0000000e000e7245 */ /* 0x020fe40000201400 */
[----:B---3--:R-:W-:Y:S02]  /*04a0*/  I2FP.F32.S32 R24, R24 ;  /* 0x0000001800187245 */ /* 0x008fe40000201400 */
[----:B------:R-:W-:Y:S02]  /*04b0*/  I2FP.F32.S32 R20, R20 ;  /* 0x0000001400147245 */ /* 0x000fe40000201400 */
[----:B------:R-:W-:Y:S01]  /*04c0*/  I2FP.F32.S32 R22, R22 ;  /* 0x0000001600167245 */ /* 0x000fe20000201400 */
[--C-:B------:R-:W-:Y:S02]  /*04d0*/  HADD2.F32 R27, -RZ, R12.reuse.H0_H0 ;  /* 0x2000000cff1b7230 */ /* 0x100fe40000004100 */
[----:B------:R-:W-:-:S02]  /*04e0*/  HADD2.F32 R7, -RZ, R12.H1_H1 ;  /* 0x3000000cff077230 */ /* 0x000fc40000004100 */
[--C-:B-1----:R-:W-:Y:S02]  /*04f0*/  HADD2.F32 R3, -RZ, R18.reuse.H0_H0 ;  /* 0x20000012ff037230 */ /* 0x102fe40000004100 */
[----:B------:R-:W-:Y:S02]  /*0500*/  HADD2.F32 R5, -RZ, R18.H1_H1 ;  /* 0x30000012ff057230 */ /* 0x000fe40000004100 */
[----:B------:R-:W-:Y:S01]  /*0510*/  FMUL.FTZ R25, R14, R25 ;  /* 0x000000190e197220 */ /* 0x000fe20000410000 */
[----:B------:R-:W-:Y:S01]  /*0520*/  FMUL.FTZ R19, R24, R19 ;  /* 0x0000001318137220 */ /* 0x000fe20000410000 */
[----:B------:R-:W-:Y:S01]  /*0530*/  FMUL.FTZ R23, R20, R23 ;  /* 0x0000001714177220 */ /* 0x000fe20000410000 */
[----:B------:R-:W-:Y:S01]  /*0540*/  FMUL.FTZ R21, R22, R21 ;  /* 0x0000001516157220 */ /* 0x000fe20000410000 */
[C---:B----4-:R-:W-:Y:S01]  /*0550*/  FFMA.FTZ R25, R8.reuse, R25, R27 ;  /* 0x0000001908197223 */ /* 0x050fe2000001001b */
[C---:B------:R-:W-:Y:S01]  /*0560*/  FFMA.FTZ R3, R8.reuse, R19, R3 ;  /* 0x0000001308037223 */ /* 0x040fe20000010003 */
[C---:B------:R-:W-:Y:S01]  /*0570*/  FFMA.FTZ R5, R8.reuse, R23, R5 ;  /* 0x0000001708057223 */ /* 0x040fe20000010005 */
[----:B------:R-:W-:Y:S01]  /*0580*/  FFMA.FTZ R7, R8, R21, R7 ;  /* 0x0000001508077223 */ /* 0x000fe20000010007 */
[C---:B--2---:R-:W-:Y:S01]  /*0590*/  FMUL.FTZ R25, R2.reuse, R25 ;  /* 0x0000001902197220 */ /* 0x044fe20000410000 */
        /* <DEDUP_REMOVED lines=9> */
[----:B------:R-:W-:-:S05]  /*0630*/  IMAD.IADD R4, R15, 0x1, R4 ;  /* 0x000000010f047824 */ /* 0x000fca00078e0204 */
[----:B0-----:R4:W-:Y:S04]  /*0640*/  STS.U8 [R4+0x2], R25 ;  /* 0x0000021904007388 */ /* 0x0019e80000000000 */
[----:B-1----:R4:W-:Y:S04]  /*0650*/  STS.U8 [R4], R3 ;  /* 0x0000000304007388 */ /* 0x0029e80000000000 */
[----:B--2---:R4:W-:Y:S04]  /*0660*/  STS.U8 [R4+0x1], R5 ;  /* 0x0000010504007388 */ /* 0x0049e80000000000 */
[----:B---3--:R4:W-:Y:S01]  /*0670*/  STS.U8 [R4+0x3], R7 ;  /* 0x0000030704007388 */ /* 0x0089e20000000000 */
[----:B------:R-:W-:Y:S05]  /*0680*/  BRA `(.L_x_117) ;  /* 0x0000000000287947 */ /* 0x000fea0003800000 */
.L_x_116:
        /* <DEDUP_REMOVED lines=10> */
.L_x_117:
[----:B------:R-:W-:Y:S05]  /*0730*/  BSYNC.RECONVERGENT B0 ;  /* 0x0000000000007941 */ /* 0x000fea0003800200 */
.L_x_115:
[----:B------:R-:W-:Y:S01]  /*0740*/  BAR.SYNC.DEFER_BLOCKING 0x0 ;  /* 0x0000000000007b1d */ /* 0x000fe20000010000 */
[----:B------:R-:W-:Y:S02]  /*0750*/  IMAD R2, R15, 0x21, R2 ;  /* 0x000000210f027824 */ /* 0x000fe400078e0202 */
[----:B------:R-:W-:-:S03]  /*0760*/  IMAD R10, R10, 0x20, R11 ;  /* 0x000000200a0a7824 */ /* 0x000fc600078e020b */
[----:B------:R-:W-:Y:S01]  /*0770*/  IADD3 R6, PT, PT, R2, R11, RZ ;  /* 0x0000000b02067210 */ /* 0x000fe20007ffe0ff */
        /* <DEDUP_REMOVED lines=8> */
[--C-:B--2---:R-:W-:Y:S02]  /*0800*/  SHF.R.U32.HI R6, RZ, 0x2, R11.reuse ;  /* 0x00000002ff067819 */ /* 0x104fe4000001160b */
        /* <DEDUP_REMOVED lines=8> */
.L_x_118:
[----:B------:R-:W-:Y:S01]  /*0890*/  SHF.R.S32.HI R7, RZ, 0x1f, R10 ;  /* 0x0000001fff077819 */ /* 0x000fe2000001140a */
[----:B------:R-:W-:Y:S01]  /*08a0*/  IMAD.SHL.U32 R11, R11, 0x4, RZ ;  /* 0x000000040b0b7824 */ /* 0x000fe200078e00ff */
[----:B--2---:R-:W-:Y:S02]  /*08b0*/  SHF.R.U32.HI R6, RZ, 0x1, R13 ;  /* 0x00000001ff067819 */ /* 0x004fe4000001160d */
[----:B------:R-:W-:Y:S02]  /*08c0*/  LEA.HI R7, R7, R10, RZ, 0x3 ;  /* 0x0000000a07077211 */ /* 0x000fe400078f18ff */
[----:B------:R-:W-:Y:S02]  /*08d0*/  SHF.L.U32 R8, R13, 0x4, RZ ;  /* 0x000000040d087819 */ /* 0x000fe400000006ff */
[----:B------:R-:W-:Y:S02]  /*08e0*/  LOP3.LUT R7, R7, 0x7ffffff8, RZ, 0xc0, !PT ;  /* 0x7ffffff807077812 */ /* 0x000fe400078ec0ff */
[----:B------:R-:W-:-:S02]  /*08f0*/  LOP3.LUT R6, R6, 0x3, RZ, 0xc0, !PT ;  /* 0x0000000306067812 */ /* 0x000fc400078ec0ff */
        /* <DEDUP_REMOVED lines=8> */
.L_x_119:
        /* <DEDUP_REMOVED lines=15> */
.L_x_120:
        /* <DEDUP_REMOVED lines=9> */
.L_x_151:


//--------------------- .text._ZN17fastertransformer20add_V_bias_transformI6__halfEEvPaPKiPKT_iiiiiPKfS9_S9_b --------------------------
	.section	.text._ZN17fastertransformer20add_V_bias_transformI6__halfEEvPaPKiPKT_iiiiiPKfS9_S9_b,"ax",@progbits
	.align	128
        .global         _ZN17fastertransformer20add_V_bias_transformI6__halfEEvPaPKiPKT_iiiiiPKfS9_S9_b
        .type           _ZN17fastertransformer20add_V_bias_transformI6__halfEEvPaPKiPKT_iiiiiPKfS9_S9_b,@function
        .size           _ZN17fastertransformer20add_V_bias_transformI6__halfEEvPaPKiPKT_iiiiiPKfS9_S9_b,(.L_x_152 - _ZN17fastertransformer20add_V_bias_transformI6__halfEEvPaPKiPKT_iiiiiPKfS9_S9_b)
        .other          _ZN17fastertransformer20add_V_bias_transformI6__halfEEvPaPKiPKT_iiiiiPKfS9_S9_b,@"STO_CUDA_ENTRY STV_DEFAULT"
_ZN17fastertransformer20add_V_bias_transformI6__halfEEvPaPKiPKT_iiiiiPKfS9_S9_b:
.text._ZN17fastertransformer20add_V_bias_transformI6__halfEEvPaPKiPKT_iiiiiPKfS9_S9_b:
        /* <DEDUP_REMOVED lines=8> */
[----:B------:R-:W4:Y:S01]  /*0080*/  LDC.64 R8, c[0x0][0x388] ;  /* 0x0000e200ff087b82 */ /* 0x000f220000000a00 */
[----:B--2---:R-:W-:Y:S01]  /*0090*/  UIMAD UR4, UR5, UR4, URZ ;  /* 0x00000004050472a4 */ /* 0x004fe2000f8e02ff */
[----:B0-----:R-:W0:Y:S01]  /*00a0*/  I2F.U32.RP R0, R2 ;  /* 0x0000000200007306 */ /* 0x001e220000209000 */
[----:B------:R-:W-:-:S05]  /*00b0*/  ISETP.NE.U32.AND P2, PT, R2, RZ, PT ;  /* 0x000000ff0200720c */ /* 0x000fca0003f45070 */
[----:B------:R-:W2:Y:S08]  /*00c0*/  LDC.64 R10, c[0x0][0x3b0] ;  /* 0x0000ec00ff0a7b82 */ /* 0x000eb00000000a00 */
[----:B------:R-:W4:Y:S01]  /*00d0*/  LDC.64 R16, c[0x0][0x390] ;  /* 0x0000e400ff107b82 */ /* 0x000f220000000a00 */
[----:B0-----:R-:W0:Y:S02]  /*00e0*/  MUFU.RCP R0, R0 ;  /* 0x0000000000007308 */ /* 0x001e240000001000 */
[----:B0-----:R-:W-:-:S02]  /*00f0*/  VIADD R4, R0, 0xffffffe ;  /* 0x0ffffffe00047836 */ /* 0x001fc40000000000 */
[----:B------:R-:W0:Y:S04]  /*0100*/  S2R R0, SR_TID.X ;  /* 0x0000000000007919 */ /* 0x000e280000002100 */
[----:B------:R5:W1:Y:S02]  /*0110*/  F2I.FTZ.U32.TRUNC.NTZ R5, R4 ;  /* 0x0000000400057305 */ /* 0x000a64000021f000 */
[----:B-----5:R-:W-:Y:S02]  /*0120*/  HFMA2 R4, -RZ, RZ, 0, 0 ;  /* 0x00000000ff047431 */ /* 0x020fe400000001ff */
[----:B-1----:R-:W-:-:S04]  /*0130*/  IMAD.MOV R7, RZ, RZ, -R5 ;  /* 0x000000ffff077224 */ /* 0x002fc800078e0a05 */
[----:B------:R-:W-:-:S04]  /*0140*/  IMAD R7, R7, R2, RZ ;  /* 0x0000000207077224 */ /* 0x000fc800078e02ff */
[----:B------:R-:W-:-:S06]  /*0150*/  IMAD.HI.U32 R5, R5, R7, R4 ;  /* 0x0000000705057227 */ /* 0x000fcc00078e0004 */
[----:B------:R-:W-:-:S04]  /*0160*/  IMAD.HI.U32 R5, R5, UR8, RZ ;  /* 0x0000000805057c27 */ /* 0x000fc8000f8e00ff */
[----:B------:R-:W-:Y:S02]  /*0170*/  IMAD.MOV R7, RZ, RZ, -R5 ;  /* 0x000000ffff077224 */ /* 0x000fe400078e0a05 */
[----:B0-----:R-:W-:Y:S02]  /*0180*/  IMAD.SHL.U32 R14, R0, 0x4, RZ ;  /* 0x00000004000e7824 */ /* 0x001fe400078e00ff */
[----:B------:R-:W-:Y:S02]  /*0190*/  IMAD R7, R2, R7, UR8 ;  /* 0x0000000802077e24 */ /* 0x000fe4000f8e0207 */
[----:B------:R-:W-:-:S03]  /*01a0*/  IMAD R4, R15, 0x20, R14 ;  /* 0x000000200f047824 */ /* 0x000fc600078e020e */
[----:B------:R-:W-:-:S13]  /*01b0*/  ISETP.GE.U32.AND P0, PT, R7, R2, PT ;  /* 0x000000020700720c */ /* 0x000fda0003f06070 */
[----:B------:R-:W-:Y:S01]  /*01c0*/  @P0 IADD3 R7, PT, PT, R7, -R2, RZ ;  /* 0x8000000207070210 */ /* 0x000fe20007ffe0ff */
[----:B------:R-:W-:-:S03]  /*01d0*/  @P0 VIADD R5, R5, 0x1 ;  /* 0x0000000105050836 */ /* 0x000fc60000000000 */
[----:B------:R-:W-:-:S13]  /*01e0*/  ISETP.GE.U32.AND P1, PT, R7, R2, PT ;  /* 0x000000020700720c */ /* 0x000fda0003f26070 */
[----:B------:R-:W-:Y:S02]  /*01f0*/  @P1 IADD3 R5, PT, PT, R5, 0x1, RZ ;  /* 0x0000000105051810 */ /* 0x000fe40007ffe0ff */
[----:B------:R-:W-:-:S04]  /*0200*/  @!P2 LOP3.LUT R5, RZ, R2, RZ, 0x33, !PT ;  /* 0x00000002ff05a212 */ /* 0x000fc800078e33ff */
[----:B------:R-:W-:-:S05]  /*0210*/  IADD3 R7, PT, PT, -R5, RZ, RZ ;  /* 0x000000ff05077210 */ /* 0x000fca0007ffe1ff */
[----:B------:R-:W-:Y:S02]  /*0220*/  IMAD R2, R2, R7, UR8 ;  /* 0x0000000802027e24 */ /* 0x000fe4000f8e0207 */
[----:B------:R-:W0:Y:S02]  /*0230*/  LDC.64 R6, c[0x0][0x3c0] ;  /* 0x0000f000ff067b82 */ /* 0x000e240000000a00 */
[----:B------:R-:W-:Y:S01]  /*0240*/  IMAD R19, R2, R3, R4 ;  /* 0x0000000302137224 */ /* 0x000fe200078e0204 */
[----:B---3--:R-:W-:-:S03]  /*0250*/  LEA R2, R13, R12, 0x5 ;  /* 0x0000000c0d027211 */ /* 0x008fc600078e28ff */
[----:B--2---:R-:W-:Y:S01]  /*0260*/  IMAD.WIDE R10, R19, 0x4, R10 ;  /* 0x00000004130a7825 */ /* 0x004fe200078e020a */
[----:B------:R-:W-:-:S03]  /*0270*/  SHF.R.S32.HI R23, RZ, 0x1, R19 ;  /* 0x00000001ff177819 */ /* 0x000fc60000011413 */
[----:B------:R-:W-:Y:S01]  /*0280*/  IMAD R2, R5, UR5, R2 ;  /* 0x0000000505027c24 */ /* 0x000fe2000f8e0202 */
[----:B------:R-:W-:Y:S01]  /*0290*/  LOP3.LUT R5, R19, 0x1f, RZ, 0xc0, !PT ;  /* 0x0000001f13057812 */ /* 0x000fe200078ec0ff */
[----:B----4-:R-:W-:Y:S01]  /*02a0*/  IMAD.WIDE R16, R23, 0x4, R16 ;  /* 0x0000000417107825 */ /* 0x010fe200078e0210 */
[----:B------:R-:W2:Y:S03]  /*02b0*/  LDG.E.CONSTANT R20, desc[UR6][R10.64+0x4] ;  /* 0x000004060a147981 */ /* 0x000ea6000c1e9900 */
[----:B------:R-:W-:Y:S01]  /*02c0*/  IMAD R21, R2, 0x20, R5 ;  /* 0x0000002002157824 */ /* 0x000fe200078e0205 */
[----:B------:R-:W-:Y:S01]  /*02d0*/  LOP3.LUT R2, R19, 0xffffffe0, RZ, 0xc0, !PT ;  /* 0xffffffe013027812 */ /* 0x000fe200078ec0ff */
[----:B------:R-:W1:Y:S01]  /*02e0*/  LDC.64 R4, c[0x0][0x3b8] ;  /* 0x0000ee00ff047b82 */ /* 0x000e620000000a00 */
[----:B------:R-:W3:Y:S03]  /*02f0*/  LDG.E.CONSTANT R18, desc[UR6][R16.64] ;  /* 0x0000000610127981 */ /* 0x000ee6000c1e9900 */
[----:B------:R-:W-:Y:S01]  /*0300*/  IMAD R21, R2, UR4, R21 ;  /* 0x0000000402157c24 */ /* 0x000fe2000f8e0215 */
[----:B------:R-:W4:Y:S01]  /*0310*/  LDG.E.CONSTANT R25, desc[UR6][R10.64] ;  /* 0x000000060a197981 */ /* 0x000f22000c1e9900 */
[----:B------:R-:W5:Y:S02]  /*0320*/  LDCU.U8 UR4, c[0x0][0x3c8] ;  /* 0x00007900ff0477ac */ /* 0x000f640008000000 */
[----:B------:R-:W-:Y:S01]  /*0330*/  IMAD.WIDE R8, R21, 0x4, R8 ;  /* 0x0000000415087825 */ /* 0x000fe200078e0208 */
[----:B------:R-:W4:Y:S04]  /*0340*/  LDG.E.CONSTANT R2, desc[UR6][R16.64+0x4] ;  /* 0x0000040610027981 */ /* 0x000f28000c1e9900 */
[----:B------:R-:W2:Y:S04]  /*0350*/  LDG.E.CONSTANT R19, desc[UR6][R8.64+0x8] ;  /* 0x0000080608137981 */ /* 0x000ea8000c1e9900 */
[----:B------:R-:W4:Y:S04]  /*0360*/  LDG.E.CONSTANT R26, desc[UR6][R8.64+0x4] ;  /* 0x00000406081a7981 */ /* 0x000f28000c1e9900 */
[----:B------:R-:W4:Y:S04]  /*0370*/  LDG.E.CONSTANT R24, desc[UR6][R8.64] ;  /* 0x0000000608187981 */ /* 0x000f28000c1e9900 */
[----:B------:R3:W4:Y:S04]  /*0380*/  LDG.E.CONSTANT R21, desc[UR6][R8.64+0xc] ;  /* 0x00000c0608157981 */ /* 0x000728000c1e9900 */
[----:B-1----:R-:W4:Y:S04]  /*0390*/  LDG.E.CONSTANT R4, desc[UR6][R4.64] ;  /* 0x0000000604047981 */ /* 0x002f28000c1e9900 */
[----:B------:R-:W4:Y:S04]  /*03a0*/  LDG.E.CONSTANT R22, desc[UR6][R10.64+0xc] ;  /* 0x00000c060a167981 */ /* 0x000f28000c1e9900 */
[----:B------:R-:W4:Y:S04]  /*03b0*/  LDG.E.CONSTANT R23, desc[UR6][R10.64+0x8] ;  /* 0x000008060a177981 */ /* 0x000f28000c1e9900 */
[----:B0-----:R4:W4:Y:S01]  /*03c0*/  LDG.E.CONSTANT R6, desc[UR6][R6.64] ;  /* 0x0000000606067981 */ /* 0x001922000c1e9900 */
[----:B-----5:R-:W-:-:S04]  /*03d0*/  UPRMT UR4, UR4, 0x8880, URZ ;  /* 0x0000888004047896 */ /* 0x020fc800080000ff */
[----:B------:R-:W-:Y:S01]  /*03e0*/  UISETP.NE.AND UP0, UPT, UR4, URZ, UPT ;  /* 0x000000ff0400728c */ /* 0x000fe2000bf05270 */
[----:B------:R-:W-:Y:S02]  /*03f0*/  IMAD R15, R15, 0x20, R12 ;  /* 0x000000200f0f7824 */ /* 0x000fe400078e020c */
[----:B---3--:R-:W-:Y:S01]  /*0400*/  HADD2.F32 R9, -RZ, R18.H1_H1 ;  /* 0x30000012ff097230 */ /* 0x008fe20000004100 */
[----:B--2---:R-:W-:Y:S02]  /*0410*/  I2FP.F32.S32 R28, R19 ;  /* 0x00000013001c7245 */ /* 0x004fe40000201400 */
[----:B------:R-:W0:Y:S01]  /*0420*/  S2R R19, SR_CgaCtaId ;  /* 0x0000000000137919 */ /* 0x000e220000008800 */
[----:B----4-:R-:W-:Y:S02]  /*0430*/  I2FP.F32.S32 R7, R26 ;  /* 0x0000001a00077245 */ /* 0x010fe40000201400 */
[----:B------:R-:W-:-:S03]  /*0440*/  I2FP.F32.S32 R24, R24 ;  /* 0x0000001800187245 */ /* 0x000fc60000201400 */
[----:B------:R-:W-:Y:S01]  /*0450*/  FMUL.FTZ R7, R7, R20 ;  /* 0x0000001407077220 */ /* 0x000fe20000410000 */
[----:B------:R-:W-:Y:S01]  /*0460*/  I2FP.F32.S32 R21, R21 ;  /* 0x0000001500157245 */ /* 0x000fe20000201400 */
[----:B------:R-:W-:Y:S02]  /*0470*/  HADD2.F32 R5, -RZ, R18.H0_H0 ;  /* 0x20000012ff057230 */ /* 0x000fe40000004100 */
[----:B------:R-:W-:Y:S01]  /*0480*/  FMUL.FTZ R25, R24, R25 ;  /* 0x0000001918197220 */ /* 0x000fe20000410000 */
[C---:B------:R-:W-:Y:S01]  /*0490*/  FFMA.FTZ R7, R4.reuse, R7, R9 ;  /* 0x0000000704077223 */ /* 0x040fe20000010009 */
[--C-:B------:R-:W-:Y:S02]  /*04a0*/  HADD2.F32 R9, -RZ, R2.reuse.H1_H1 ;  /* 0x30000002ff097230 */ /* 0x100fe40000004100 */
[----:B------:R-:W-:Y:S02]  /*04b0*/  HADD2.F32 R27, -RZ, R2.H0_H0 ;  /* 0x20000002ff1b7230 */ /* 0x000fe40000004100 */
[----:B------:R-:W-:Y:S01]  /*04c0*/  FMUL.FTZ R21, R21, R22 ;  /* 0x0000001615157220 */ /* 0x000fe20000410000 */
[----:B------:R-:W-:Y:S01]  /*04d0*/  FFMA.FTZ R25, R4, R25, R5 ;  /* 0x0000001904197223 */ /* 0x000fe20000010005 */
[----:B------:R-:W-:-:S02]  /*04e0*/  FMUL.FTZ R23, R28, R23 ;  /* 0x000000171c177220 */ /* 0x000fc40000410000 */
[C---:B------:R-:W-:Y:S02]  /*04f0*/  FFMA.FTZ R21, R4.reuse, R21, R9 ;  /* 0x0000001504157223 */ /* 0x040fe40000010009 */
[----:B------:R-:W-:Y:S01]  /*0500*/  FFMA.FTZ R23, R4, R23, R27 ;  /* 0x0000001704177223 */ /* 0x000fe2000001001b */
[C---:B------:R-:W-:Y:S01]  /*0510*/  FMUL.FTZ R25, R6.reuse, R25 ;  /* 0x0000001906197220 */ /* 0x040fe20000410000 */
[C---:B------:R-:W-:Y:S01]  /*0520*/  FMUL.FTZ R21, R6.reuse, R21 ;  /* 0x0000001506157220 */ /* 0x040fe20000410000 */
[C---:B------:R-:W-:Y:S01]  /*0530*/  FMUL.FTZ R8, R6.reuse, R7 ;  /* 0x0000000706087220 */ /* 0x040fe20000410000 */
[----:B------:R-:W-:Y:S01]  /*0540*/  FMUL.FTZ R23, R6, R23 ;  /* 0x0000001706177220 */ /* 0x000fe20000410000 */
[----:B------:R-:W-:Y:S02]  /*0550*/  MOV R2, 0x400 ;  /* 0x0000040000027802 */ /* 0x000fe40000000f00 */
[----:B------:R-:W-:Y:S02]  /*0560*/  F2I.S8.NTZ R25, R25 ;  /* 0x0000001900197305 */ /* 0x000fe40000202100 */
[----:B0-----:R-:W-:-:S06]  /*0570*/  LEA R19, R19, R2, 0x18 ;  /* 0x0000000213137211 */ /* 0x001fcc00078ec0ff */
[----:B------:R-:W0:Y:S01]  /*0580*/  F2I.S8.NTZ R5, R23 ;  /* 0x0000001700057305 */ /* 0x000e220000202100 */
[----:B------:R-:W-:-:S07]  /*0590*/  IMAD R7, R12, 0x21, R19 ;  /* 0x000000210c077824 */ /* 0x000fce00078e0213 */
[----:B------:R-:W1:Y:S08]  /*05a0*/  F2I.S8.NTZ R9, R8 ;  /* 0x0000000800097305 */ /* 0x000e700000202100 */
[----:B------:R-:W2:Y:S01]  /*05b0*/  F2I.S8.NTZ R21, R21 ;  /* 0x0000001500157305 */ /* 0x000ea20000202100 */
[----:B------:R-:W-:-:S05]  /*05c0*/  IADD3 R2, PT, PT, R14, R7, RZ ;  /* 0x000000070e027210 */ /* 0x000fca0007ffe0ff */
[----:B0-----:R0:W-:Y:S04]  /*05d0*/  STS.U8 [R2+0x2], R5 ;  /* 0x0000020502007388 */ /* 0x0011e80000000000 */
[----:B------:R0:W-:Y:S04]  /*05e0*/  STS.U8 [R2], R25 ;  /* 0x0000001902007388 */ /* 0x0001e80000000000 */
[----:B-1----:R0:W-:Y:S04]  /*05f0*/  STS.U8 [R2+0x1], R9 ;  /* 0x0000010902007388 */ /* 0x0021e80000000000 */
[----:B--2---:R0:W-:Y:S01]  /*0600*/  STS.U8 [R2+0x3], R21 ;  /* 0x0000031502007388 */ /* 0x0041e20000000000 */
[----:B------:R-:W-:Y:S06]  /*0610*/  BAR.SYNC.DEFER_BLOCKING 0x0 ;  /* 0x0000000000007b1d */ /* 0x000fec0000010000 */
[----:B------:R-:W-:Y:S05]  /*0620*/  BRA.U !UP0, `(.L_x_121) ;  /* 0x0000000108247547 */ /* 0x000fea000b800000 */
[----:B0-----:R-:W-:-:S04]  /*0630*/  SHF.R.U32.HI R2, RZ, 0x2, R12 ;  /* 0x00000002ff027819 */ /* 0x001fc8000001160c */
        /* <DEDUP_REMOVED lines=8> */
.L_x_121:
[----:B0-----:R-:W-:Y:S01]  /*06c0*/  SHF.R.S32.HI R2, RZ, 0x1f, R15 ;  /* 0x0000001fff027819 */ /* 0x001fe2000001140f */
[----:B------:R-:W-:Y:S01]  /*06d0*/  IMAD.SHL.U32 R7, R12, 0x4, RZ ;  /* 0x000000040c077824 */ /* 0x000fe200078e00ff */
        /* <DEDUP_REMOVED lines=13> */
.L_x_122:
        /* <DEDUP_REMOVED lines=21> */
.L_x_123:
        /* <DEDUP_REMOVED lines=16> */
.L_x_152:


//--------------------- .text._ZN17fastertransformer24mappingRemovePaddingDataEPiPKii --------------------------
	.section	.text._ZN17fastertransformer24mappingRemovePaddingDataEPiPKii,"ax",@progbits
	.align	128
        .global         _ZN17fastertransformer24mappingRemovePaddingDataEPiPKii
        .type           _ZN17fastertransformer24mappingRemovePaddingDataEPiPKii,@function
        .size           _ZN17fastertransformer24mappingRemovePaddingDataEPiPKii,(.L_x_153 - _ZN17fastertransformer24mappingRemovePaddingDataEPiPKii)
        .other          _ZN17fastertransformer24mappingRemovePaddingDataEPiPKii,@"STO_CUDA_ENTRY STV_DEFAULT"
_ZN17fastertransformer24mappingRemovePaddingDataEPiPKii:
.text._ZN17fastertransformer24mappingRemovePaddingDataEPiPKii:
[----:B------:R-:W-:Y:S01]  /*0000*/  LDC R1, c[0x0][0x37c] ;  /* 0x0000df00ff017b82 */ /* 0x000fe20000000800 */
[----:B------:R-:W0:Y:S07]  /*0010*/  S2R R0, SR_TID.X ;  /* 0x0000000000007919 */ /* 0x000e2e0000002100 */
[----:B------:R-:W0:Y:S01]  /*0020*/  S2UR UR4, SR_CTAID.X ;  /* 0x00000000000479c3 */ /* 0x000e220000002500 */
[----:B------:R-:W1:Y:S07]  /*0030*/  LDCU UR5, c[0x0][0x390] ;  /* 0x00007200ff0577ac */ /* 0x000e6e0008000800 */
[----:B------:R-:W0:Y:S02]  /*0040*/  LDC R7, c[0x0][0x360] ;  /* 0x0000d800ff077b82 */ /* 0x000e240000000800 */
[----:B0-----:R-:W-:-:S05]  /*0050*/  IMAD R7, R7, UR4, R0 ;  /* 0x0000000407077c24 */ /* 0x001fca000f8e0200 */
[----:B-1----:R-:W-:-:S13]  /*0060*/  ISETP.GE.AND P0, PT, R7, UR5, PT ;  /* 0x0000000507007c0c */ /* 0x002fda000bf06270 */
[----:B------:R-:W-:Y:S05]  /*0070*/  @P0 EXIT ;  /* 0x000000000000094d */ /* 0x000fea0003800000 */
[----:B------:R-:W0:Y:S01]  /*0080*/  LDC.64 R2, c[0x0][0x388] ;  /* 0x0000e200ff027b82 */ /* 0x000e220000000a00 */
[----:B------:R-:W1:Y:S07]  /*0090*/  LDCU.64 UR4, c[0x0][0x358] ;  /* 0x00006b00ff0477ac */ /* 0x000e6e0008000a00 */
[----:B------:R-:W2:Y:S01]  /*00a0*/  LDC.64 R4, c[0x0][0x380] ;  /* 0x0000e000ff047b82 */ /* 0x000ea20000000a00 */
[----:B0-----:R-:W-:-:S06]  /*00b0*/  IMAD.WIDE R2, R7, 0x4, R2 ;  /* 0x0000000407027825 */ /* 0x001fcc00078e0202 */
[----:B-1----:R-:W3:Y:S02]  /*00c0*/  LDG.E.CONSTANT R2, desc[UR4][R2.64] ;  /* 0x0000000402027981 */ /* 0x002ee4000c1e9900 */
[----:B---3--:R-:W-:-:S05]  /*00d0*/  IADD3 R9, PT, PT, R7, R2, RZ ;  /* 0x0000000207097210 */ /* 0x008fca0007ffe0ff */
[----:B--2---:R-:W-:-:S05]  /*00e0*/  IMAD.WIDE R4, R9, 0x4, R4 ;  /* 0x0000000409047825 */ /* 0x004fca00078e0204 */
[----:B------:R-:W-:Y:S01]  /*00f0*/  STG.E desc[UR4][R4.64], R7 ;  /* 0x0000000704007986 */ /* 0x000fe2000c101904 */
[----:B------:R-:W-:Y:S05]  /*0100*/  EXIT ;  /* 0x000000000000794d */ /* 0x000fea0003800000 */
.L_x_124:
        /* <DEDUP_REMOVED lines=15> */
.L_x_153:


//--------------------- .nv.global.init           --------------------------
	.section	.nv.global.init,"aw",@progbits
	.align	4
.nv.global.init:
	.type		mrg32k3aM1SubSeq,@object
	.size		mrg32k3aM1SubSeq,(mrg32k3aM2SubSeq - mrg32k3aM1SubSeq)
mrg32k3aM1SubSeq:
        /*0000*/ 	.byte	0x0b, 0xcc, 0xee, 0x04, 0x73, 0x29, 0x8b, 0x6f, 0xf6, 0x53, 0x03, 0xf6, 0x23, 0xf6, 0xea, 0xda
        /* <DEDUP_REMOVED lines=125> */
	.type		mrg32k3aM2SubSeq,@object
	.size		mrg32k3aM2SubSeq,(mrg32k3aM1 - mrg32k3aM2SubSeq)
mrg32k3aM2SubSeq:
        /* <DEDUP_REMOVED lines=126> */
	.type		mrg32k3aM1,@object
	.size		mrg32k3aM1,(mrg32k3aM1Seq - mrg32k3aM1)
mrg32k3aM1:
        /* <DEDUP_REMOVED lines=144> */
	.type		mrg32k3aM1Seq,@object
	.size		mrg32k3aM1Seq,(mrg32k3aM2 - mrg32k3aM1Seq)
mrg32k3aM1Seq:
        /* <DEDUP_REMOVED lines=144> */
	.type		mrg32k3aM2,@object
	.size		mrg32k3aM2,(mrg32k3aM2Seq - mrg32k3aM2)
mrg32k3aM2:
        /* <DEDUP_REMOVED lines=144> */
	.type		mrg32k3aM2Seq,@object
	.size		mrg32k3aM2Seq,(precalc_xorwow_matrix - mrg32k3aM2Seq)
mrg32k3aM2Seq:
        /* <DEDUP_REMOVED lines=144> */
	.type		precalc_xorwow_matrix,@object
	.size		precalc_xorwow_matrix,(precalc_xorwow_offset_matrix - precalc_xorwow_matrix)
precalc_xorwow_matrix:
        /* <DEDUP_REMOVED lines=6400> */
	.type		precalc_xorwow_offset_matrix,@object
	.size		precalc_xorwow_offset_matrix,(.L_1 - precalc_xorwow_offset_matrix)
precalc_xorwow_offset_matrix:
        /* <DEDUP_REMOVED lines=6400> */
.L_1:


//--------------------- .nv.shared._ZN17fastertransformer47add_V_bias_transform_rebuild_padding_varlen_rowI6__halfEEvPaPKaPKT_PKiiiiiiiiPKfSB_bi --------------------------
	.section	.nv.shared._ZN17fastertransformer47add_V_bias_transform_rebuild_padding_varlen_rowI6__halfEEvPaPKaPKT_PKiiiiiiiiPKfSB_bi,"aw",@nobits
	.sectionflags	@""
.nv.shared._ZN17fastertransformer47add_V_bias_transform_rebuild_padding_varlen_rowI6__halfEEvPaPKaPKT_PKiiiiiiiiPKfSB_bi:
	.zero		2080


//--------------------- .nv.shared.reserved.0     --------------------------
	.section	.nv.shared.reserved.0,"aw",@nobits
	.weak		__nv_reservedSMEM_offset_0_alias
	.size		__nv_reservedSMEM_offset_0_alias, 0, 64
	.other		__nv_reservedSMEM_offset_0_alias,@"STO_CUDA_RESERVED_SHARED STV_DEFAULT"
__nv_reservedSMEM_offset_0_alias:
	.zero		0
	.zero		64


//--------------------- .nv.global                --------------------------
	.section	.nv.global,"aw",@nobits
.nv.global:
	.type		_ZN64_INTERNAL_7e5b9208_33_unfused_attention_int8_kernels_cu_182ad4484cuda3std6ranges3__45__cpo9iter_moveE,@object
	.size		_ZN64_INTERNAL_7e5b9208_33_unfused_attention_int8_kernels_cu_182ad4484cuda3std6ranges3__45__cpo9iter_moveE,(_ZN64_INTERNAL_7e5b9208_33_unfused_attention_int8_kernels_cu_182ad4484cuda3std3__466_GLOBAL__N__7e5b9208_33_unfused_attention_int8_kernels_cu_182ad4486ignoreE - _ZN64_INTERNAL_7e5b9208_33_unfused_attention_int8_kernels_cu_182ad4484cuda3std6ranges3__45__cpo9iter_moveE)
_ZN64_INTERNAL_7e5b9208_33_unfused_attention_int8_kernels_cu_182ad4484cuda3std6ranges3__45__cpo9iter_moveE:
	.zero		1
	.type		_ZN64_INTERNAL_7e5b9208_33_unfused_attention_int8_kernels_cu_182ad4484cuda3std3__466_GLOBAL__N__7e5b9208_33_unfused_attention_int8_kernels_cu_182ad4486ignoreE,@object
	.size		_ZN64_INTERNAL_7e5b9208_33_unfused_attention_int8_kernels_cu_182ad4484cuda3std3__466_GLOBAL__N__7e5b9208_33_unfused_attention_int8_kernels_cu_182ad4486ignoreE,(_ZN64_INTERNAL_7e5b9208_33_unfused_attention_int8_kernels_cu_182ad4484cuda3std3__45__cpo4cendE - _ZN64_INTERNAL_7e5b9208_33_unfused_attention_int8_kernels_cu_182ad4484cuda3std3__466_GLOBAL__N__7e5b9208_33_unfused_attention_int8_kernels_cu_182ad4486ignoreE)
_ZN64_INTERNAL_7e5b9208_33_unfused_attention_int8_kernels_cu_182ad4484cuda3std3__466_GLOBAL__N__7e5b9208_33_unfused_attention_int8_kernels_cu_182ad4486ignoreE:
	.zero		1
	.type		_ZN64_INTERNAL_7e5b9208_33_unfused_attention_int8_kernels_cu_182ad4484cuda3std3__45__cpo4cendE,@object
	.size		_ZN64_INTERNAL_7e5b9208_33_unfused_attention_int8_kernels_cu_182ad4484cuda3std3__45__cpo4cendE,(_ZN64_INTERNAL_7e5b9208_33_unfused_attention_int8_kernels_cu_182ad4484cuda3std3__45__cpo3endE - _ZN64_INTERNAL_7e5b9208_33_unfused_attention_int8_kernels_cu_182ad4484cuda3std3__45__cpo4cendE)
_ZN64_INTERNAL_7e5b9208_33_unfused_attention_int8_kernels_cu_182ad4484cuda3std3__45__cpo4cendE:
	.zero		1
	.type		_ZN64_INTERNAL_7e5b9208_33_unfused_attention_int8_kernels_cu_182ad4484cuda3std3__45__cpo3endE,@object
	.size		_ZN64_INTERNAL_7e5b9208_33_unfused_attention_int8_kernels_cu_182ad4484cuda3std3__45__cpo3endE,(_ZN64_INTERNAL_7e5b9208_33_unfused_attention_int8_kernels_cu_182ad4484cuda3std3__48in_placeE - _ZN64_INTERNAL_7e5b9208_33_unfused_attention_int8_kernels_cu_182ad4484cuda3std3__45__cpo3endE)
_ZN64_INTERNAL_7e5b9208_33_unfused_attention_int8_kernels_cu_182ad4484cuda3std3__45__cpo3endE:
	.zero		1
	.type		_ZN64_INTERNAL_7e5b9208_33_unfused_attention_int8_kernels_cu_182ad4484cuda3std3__48in_placeE,@object
	.size		_ZN64_INTERNAL_7e5b9208_33_unfused_attention_int8_kernels_cu_182ad4484cuda3std3__48in_placeE,(_ZN64_INTERNAL_7e5b9208_33_unfused_attention_int8_kernels_cu_182ad4484cuda3std6ranges3__45__cpo7advanceE - _ZN64_INTERNAL_7e5b9208_33_unfused_attention_int8_kernels_cu_182ad4484cuda3std3__48in_placeE)
_ZN64_INTERNAL_7e5b9208_33_unfused_attention_int8_kernels_cu_182ad4484cuda3std3__48in_placeE:
	.zero		1
	.type		_ZN64_INTERNAL_7e5b9208_33_unfused_attention_int8_kernels_cu_182ad4484cuda3std6ranges3__45__cpo7advanceE,@object
	.size		_ZN64_INTERNAL_7e5b9208_33_unfused_attention_int8_kernels_cu_182ad4484cuda3std6ranges3__45__cpo7advanceE,(_ZN64_INTERNAL_7e5b9208_33_unfused_attention_int8_kernels_cu_182ad4484cuda3std3__45__cpo5beginE - _ZN64_INTERNAL_7e5b9208_33_unfused_attention_int8_kernels_cu_182ad4484cuda3std6ranges3__45__cpo7advanceE)
_ZN64_INTERNAL_7e5b9208_33_unfused_attention_int8_kernels_cu_182ad4484cuda3std6ranges3__45__cpo7advanceE:
	.zero		1
	.type		_ZN64_INTERNAL_7e5b9208_33_unfused_attention_int8_kernels_cu_182ad4484cuda3std3__45__cpo5beginE,@object
	.size		_ZN64_INTERNAL_7e5b9208_33_unfused_attention_int8_kernels_cu_182ad4484cuda3std3__45__cpo5beginE,(_ZN64_INTERNAL_7e5b9208_33_unfused_attention_int8_kernels_cu_182ad4484cuda3std3__419piecewise_constructE - _ZN64_INTERNAL_7e5b9208_33_unfused_attention_int8_kernels_cu_182ad4484cuda3std3__45__cpo5beginE)
_ZN64_INTERNAL_7e5b9208_33_unfused_attention_int8_kernels_cu_182ad4484cuda3std3__45__cpo5beginE:
	.zero		1
	.type		_ZN64_INTERNAL_7e5b9208_33_unfused_attention_int8_kernels_cu_182ad4484cuda3std3__419piecewise_constructE,@object
	.size		_ZN64_INTERNAL_7e5b9208_33_unfused_attention_int8_kernels_cu_182ad4484cuda3std3__419piecewise_constructE,(_ZN64_INTERNAL_7e5b9208_33_unfused_attention_int8_kernels_cu_182ad4484cuda3std3__45__cpo6cbeginE - _ZN64_INTERNAL_7e5b9208_33_unfused_attention_int8_kernels_cu_182ad4484cuda3std3__419piecewise_constructE)
_ZN64_INTERNAL_7e5b9208_33_unfused_attention_int8_kernels_cu_182ad4484cuda3std3__419piecewise_constructE:
	.zero		1
	.type		_ZN64_INTERNAL_7e5b9208_33_unfused_attention_int8_kernels_cu_182ad4484cuda3std3__45__cpo6cbeginE,@object
	.size		_ZN64_INTERNAL_7e5b9208_33_unfused_attention_int8_kernels_cu_182ad4484cuda3std3__45__cpo6cbeginE,(_ZN64_INTERNAL_7e5b9208_33_unfused_attention_int8_kernels_cu_182ad4484cuda3std6ranges3__45__cpo4swapE - _ZN64_INTERNAL_7e5b9208_33_unfused_attention_int8_kernels_cu_182ad4484cuda3std3__45__cpo6cbeginE)
_ZN64_INTERNAL_7e5b9208_33_unfused_attention_int8_kernels_cu_182ad4484cuda3std3__45__cpo6cbeginE:
	.zero		1
	.type		_ZN64_INTERNAL_7e5b9208_33_unfused_attention_int8_kernels_cu_182ad4484cuda3std6ranges3__45__cpo4swapE,@object
	.size		_ZN64_INTERNAL_7e5b9208_33_unfused_attention_int8_kernels_cu_182ad4484cuda3std6ranges3__45__cpo4swapE,(.L_16 - _ZN64_INTERNAL_7e5b9208_33_unfused_attention_int8_kernels_cu_182ad4484cuda3std6ranges3__45__cpo4swapE)
_ZN64_INTERNAL_7e5b9208_33_unfused_attention_int8_kernels_cu_182ad4484cuda3std6ranges3__45__cpo4swapE:
	.zero		1
.L_16:


//--------------------- .nv.shared._ZN17fastertransformer47add_V_bias_transform_rebuild_padding_varlen_rowIfEEvPaPKaPKT_PKiiiiiiiiPKfSA_bi --------------------------
	.section	.nv.shared._ZN17fastertransformer47add_V_bias_transform_rebuild_padding_varlen_rowIfEEvPaPKaPKT_PKiiiiiiiiPKfSA_bi,"aw",@nobits
	.sectionflags	@""
.nv.shared._ZN17fastertransformer47add_V_bias_transform_rebuild_padding_varlen_rowIfEEvPaPKaPKT_PKiiiiiiiiPKfSA_bi:
	.zero		2080


//--------------------- .nv.shared._ZN17fastertransformer43add_V_bias_transform_rebuild_padding_varlenI6__halfEEvPaPKaPKT_PKiiiiiiiiPKfSB_b --------------------------
	.section	.nv.shared._ZN17fastertransformer43add_V_bias_transform_rebuild_padding_varlenI6__halfEEvPaPKaPKT_PKiiiiiiiiPKfSB_b,"aw",@nobits
	.sectionflags	@""
.nv.shared._ZN17fastertransformer43add_V_bias_transform_rebuild_padding_varlenI6__halfEEvPaPKaPKT_PKiiiiiiiiPKfSB_b:
	.zero		2080


//--------------------- .nv.shared._ZN17fastertransformer43add_V_bias_transform_rebuild_padding_varlenIfEEvPaPKaPKT_PKiiiiiiiiPKfSA_b --------------------------
	.section	.nv.shared._ZN17fastertransformer43add_V_bias_transform_rebuild_padding_varlenIfEEvPaPKaPKT_PKiiiiiiiiPKfSA_b,"aw",@nobits
	.sectionflags	@""
.nv.shared._ZN17fastertransformer43add_V_bias_transform_rebuild_padding_varlenIfEEvPaPKaPKT_PKiiiiiiiiPKfSA_b:
	.zero		2080


//--------------------- .nv.shared._ZN17fastertransformer36add_V_bias_transform_rebuild_paddingIfEEvPaPKiPKT_S3_iiiiiiPKfS8_S8_b --------------------------
	.section	.nv.shared._ZN17fastertransformer36add_V_bias_transform_rebuild_paddingIfEEvPaPKiPKT_S3_iiiiiiPKfS8_S8_b,"aw",@nobits
	.sectionflags	@""
.nv.shared._ZN17fastertransformer36add_V_bias_transform_rebuild_paddingIfEEvPaPKiPKT_S3_iiiiiiPKfS8_S8_b:
	.zero		2080


//--------------------- .nv.shared._ZN17fastertransformer31add_V_bias_transform_varlen_rowI6__halfEEvPaPKaPKT_iiiiiiPKfS9_bi --------------------------
	.section	.nv.shared._ZN17fastertransformer31add_V_bias_transform_varlen_rowI6__halfEEvPaPKaPKT_iiiiiiPKfS9_bi,"aw",@nobits
	.sectionflags	@""
.nv.shared._ZN17fastertransformer31add_V_bias_transform_varlen_rowI6__halfEEvPaPKaPKT_iiiiiiPKfS9_bi:
	.zero		2080


//--------------------- .nv.shared._ZN17fastertransformer31add_V_bias_transform_varlen_rowIfEEvPaPKaPKT_iiiiiiPKfS8_bi --------------------------
	.section	.nv.shared._ZN17fastertransformer31add_V_bias_transform_varlen_rowIfEEvPaPKaPKT_iiiiiiPKfS8_bi,"aw",@nobits
	.sectionflags	@""
.nv.shared._ZN17fastertransformer31add_V_bias_transform_varlen_rowIfEEvPaPKaPKT_iiiiiiPKfS8_bi:
	.zero		2080


//--------------------- .nv.shared._ZN17fastertransformer27add_V_bias_transform_varlenI6__halfEEvPaPKaPKT_iiiiiiPKfS9_b --------------------------
	.section	.nv.shared._ZN17fastertransformer27add_V_bias_transform_varlenI6__halfEEvPaPKaPKT_iiiiiiPKfS9_b,"aw",@nobits
	.sectionflags	@""
.nv.shared._ZN17fastertransformer27add_V_bias_transform_varlenI6__halfEEvPaPKaPKT_iiiiiiPKfS9_b:
	.zero		2080


//--------------------- .nv.shared._ZN17fastertransformer27add_V_bias_transform_varlenIfEEvPaPKaPKT_iiiiiiPKfS8_b --------------------------
	.section	.nv.shared._ZN17fastertransformer27add_V_bias_transform_varlenIfEEvPaPKaPKT_iiiiiiPKfS8_b,"aw",@nobits
	.sectionflags	@""
.nv.shared._ZN17fastertransformer27add_V_bias_transform_varlenIfEEvPaPKaPKT_iiiiiiPKfS8_b:
	.zero		2080


//--------------------- .nv.shared._ZN17fastertransformer27add_V_bias_transform_varlenI6__halfEEvPaPKiPKT_iiiiiPKfS9_S9_b --------------------------
	.section	.nv.shared._ZN17fastertransformer27add_V_bias_transform_varlenI6__halfEEvPaPKiPKT_iiiiiPKfS9_S9_b,"aw",@nobits
	.sectionflags	@""
.nv.shared._ZN17fastertransformer27add_V_bias_transform_varlenI6__halfEEvPaPKiPKT_iiiiiPKfS9_S9_b:
	.zero		2080


//--------------------- .nv.shared._ZN17fastertransformer27add_V_bias_transform_varlenIfEEvPaPKiPKT_iiiiiPKfS8_S8_b --------------------------
	.section	.nv.shared._ZN17fastertransformer27add_V_bias_transform_varlenIfEEvPaPKiPKT_iiiiiPKfS8_S8_b,"aw",@nobits
	.sectionflags	@""
.nv.shared._ZN17fastertransformer27add_V_bias_transform_varlenIfEEvPaPKiPKT_iiiiiPKfS8_S8_b:
	.zero		2080


//--------------------- .nv.shared._ZN17fastertransformer20add_V_bias_transformIfEEvPaPKiPKT_iiiiiPKfS8_S8_b --------------------------
	.section	.nv.shared._ZN17fastertransformer20add_V_bias_transformIfEEvPaPKiPKT_iiiiiPKfS8_S8_b,"aw",@nobits
	.sectionflags	@""
.nv.shared._ZN17fastertransformer20add_V_bias_transformIfEEvPaPKiPKT_iiiiiPKfS8_S8_b:
	.zero		2080


//--------------------- .nv.shared._ZN17fastertransformer36add_V_bias_transform_rebuild_paddingI6__halfEEvPaPKiPKT_S4_iiiiiiPKfS9_S9_b --------------------------
	.section	.nv.shared._ZN17fastertransformer36add_V_bias_transform_rebuild_paddingI6__halfEEvPaPKiPKT_S4_iiiiiiPKfS9_S9_b,"aw",@nobits
	.sectionflags	@""
.nv.shared._ZN17fastertransformer36add_V_bias_transform_rebuild_paddingI6__halfEEvPaPKiPKT_S4_iiiiiiPKfS9_S9_b:
	.zero		2080


//--------------------- .nv.shared._ZN17fastertransformer20add_V_bias_transformI6__halfEEvPaPKiPKT_iiiiiPKfS9_S9_b --------------------------
	.section	.nv.shared._ZN17fastertransformer20add_V_bias_transformI6__halfEEvPaPKiPKT_iiiiiPKfS9_S9_b,"aw",@nobits
	.sectionflags	@""
.nv.shared._ZN17fastertransformer20add_V_bias_transformI6__halfEEvPaPKiPKT_iiiiiPKfS9_S9_b:
	.zero		2080


//--------------------- .nv.constant0._ZN17fastertransformer47add_V_bias_transform_rebuild_padding_varlen_rowI6__halfEEvPaPKaPKT_PKiiiiiiiiPKfSB_bi --------------------------
	.section	.nv.constant0._ZN17fastertransformer47add_V_bias_transform_rebuild_padding_varlen_rowI6__halfEEvPaPKaPKT_PKiiiiiiiiPKfSB_bi,"a",@progbits
	.sectionflags	@""
	.align	4
.nv.constant0._ZN17fastertransformer47add_V_bias_transform_rebuild_padding_varlen_rowI6__halfEEvPaPKaPKT_PKiiiiiiiiPKfSB_bi:
	.zero		984


//--------------------- .nv.constant0._ZN17fastertransformer47add_V_bias_transform_rebuild_padding_varlen_rowIfEEvPaPKaPKT_PKiiiiiiiiPKfSA_bi --------------------------
	.section	.nv.constant0._ZN17fastertransformer47add_V_bias_transform_rebuild_padding_varlen_rowIfEEvPaPKaPKT_PKiiiiiiiiPKfSA_bi,"a",@progbits
	.sectionflags	@""
	.align	4
.nv.constant0._ZN17fastertransformer47add_V_bias_transform_rebuild_padding_varlen_rowIfEEvPaPKaPKT_PKiiiiiiiiPKfSA_bi:
	.zero		984


//--------------------- .nv.constant0._ZN17fastertransformer43add_V_bias_transform_rebuild_padding_varlenI6__halfEEvPaPKaPKT_PKiiiiiiiiPKfSB_b --------------------------
	.section	.nv.constant0._ZN17fastertransformer43add_V_bias_transform_rebuild_padding_varlenI6__halfEEvPaPKaPKT_PKiiiiiiiiPKfSB_b,"a",@progbits
	.sectionflags	@""
	.align	4
.nv.constant0._ZN17fastertransformer43add_V_bias_transform_rebuild_padding_varlenI6__halfEEvPaPKaPKT_PKiiiiiiiiPKfSB_b:
	.zero		977


//--------------------- .nv.constant0._ZN17fastertransformer43add_V_bias_transform_rebuild_padding_varlenIfEEvPaPKaPKT_PKiiiiiiiiPKfSA_b --------------------------
	.section	.nv.constant0._ZN17fastertransformer43add_V_bias_transform_rebuild_padding_varlenIfEEvPaPKaPKT_PKiiiiiiiiPKfSA_b,"a",@progbits
	.sectionflags	@""
	.align	4
.nv.constant0._ZN17fastertransformer43add_V_bias_transform_rebuild_padding_varlenIfEEvPaPKaPKT_PKiiiiiiiiPKfSA_b:
	.zero		977


//--------------------- .nv.constant0._ZN17fastertransformer36add_V_bias_transform_rebuild_paddingIfEEvPaPKiPKT_S3_iiiiiiPKfS8_S8_b --------------------------
	.section	.nv.constant0._ZN17fastertransformer36add_V_bias_transform_rebuild_paddingIfEEvPaPKiPKT_S3_iiiiiiPKfS8_S8_b,"a",@progbits
	.sectionflags	@""
	.align	4
.nv.constant0._ZN17fastertransformer36add_V_bias_transform_rebuild_paddingIfEEvPaPKiPKT_S3_iiiiiiPKfS8_S8_b:
	.zero		977


//--------------------- .nv.constant0._ZN17fastertransformer31add_V_bias_transform_varlen_rowI6__halfEEvPaPKaPKT_iiiiiiPKfS9_bi --------------------------
	.section	.nv.constant0._ZN17fastertransformer31add_V_bias_transform_varlen_rowI6__halfEEvPaPKaPKT_iiiiiiPKfS9_bi,"a",@progbits
	.sectionflags	@""
	.align	4
.nv.constant0._ZN17fastertransformer31add_V_bias_transform_varlen_rowI6__halfEEvPaPKaPKT_iiiiiiPKfS9_bi:
	.zero		968


//--------------------- .nv.constant0._ZN17fastertransformer31add_V_bias_transform_varlen_rowIfEEvPaPKaPKT_iiiiiiPKfS8_bi --------------------------
	.section	.nv.constant0._ZN17fastertransformer31add_V_bias_transform_varlen_rowIfEEvPaPKaPKT_iiiiiiPKfS8_bi,"a",@progbits
	.sectionflags	@""
	.align	4
.nv.constant0._ZN17fastertransformer31add_V_bias_transform_varlen_rowIfEEvPaPKaPKT_iiiiiiPKfS8_bi:
	.zero		968


//--------------------- .nv.constant0._ZN17fastertransformer27add_V_bias_transform_varlenI6__halfEEvPaPKaPKT_iiiiiiPKfS9_b --------------------------
	.section	.nv.constant0._ZN17fastertransformer27add_V_bias_transform_varlenI6__halfEEvPaPKaPKT_iiiiiiPKfS9_b,"a",@progbits
	.sectionflags	@""
	.align	4
.nv.constant0._ZN17fastertransformer27add_V_bias_transform_varlenI6__halfEEvPaPKaPKT_iiiiiiPKfS9_b:
	.zero		961


//--------------------- .nv.constant0._ZN17fastertransformer27add_V_bias_transform_varlenIfEEvPaPKaPKT_iiiiiiPKfS8_b --------------------------
	.section	.nv.constant0._ZN17fastertransformer27add_V_bias_transform_varlenIfEEvPaPKaPKT_iiiiiiPKfS8_b,"a",@progbits
	.sectionflags	@""
	.align	4
.nv.constant0._ZN17fastertransformer27add_V_bias_transform_varlenIfEEvPaPKaPKT_iiiiiiPKfS8_b:
	.zero		961


//--------------------- .nv.constant0._ZN17fastertransformer27add_V_bias_transform_varlenI6__halfEEvPaPKiPKT_iiiiiPKfS9_S9_b --------------------------
	.section	.nv.constant0._ZN17fastertransformer27add_V_bias_transform_varlenI6__halfEEvPaPKiPKT_iiiiiPKfS9_S9_b,"a",@progbits
	.sectionflags	@""
	.align	4
.nv.constant0._ZN17fastertransformer27add_V_bias_transform_varlenI6__halfEEvPaPKiPKT_iiiiiPKfS9_S9_b:
	.zero		969


//--------------------- .nv.constant0._ZN17fastertransformer27add_V_bias_transform_varlenIfEEvPaPKiPKT_iiiiiPKfS8_S8_b --------------------------
	.section	.nv.constant0._ZN17fastertransformer27add_V_bias_transform_varlenIfEEvPaPKiPKT_iiiiiPKfS8_S8_b,"a",@progbits
	.sectionflags	@""
	.align	4
.nv.constant0._ZN17fastertransformer27add_V_bias_transform_varlenIfEEvPaPKiPKT_iiiiiPKfS8_S8_b:
	.zero		969


//--------------------- .nv.constant0._ZN17fastertransformer20add_V_bias_transformIfEEvPaPKiPKT_iiiiiPKfS8_S8_b --------------------------
	.section	.nv.constant0._ZN17fastertransformer20add_V_bias_transformIfEEvPaPKiPKT_iiiiiPKfS8_S8_b,"a",@progbits
	.sectionflags	@""
	.align	4
.nv.constant0._ZN17fastertransformer20add_V_bias_transformIfEEvPaPKiPKT_iiiiiPKfS8_S8_b:
	.zero		969


//--------------------- .nv.constant0._ZN17fastertransformer48add_QK_bias_transform_rebuild_padding_varlen_rowI6__halfEEvPaS2_PKaPKT_S4_S7_PKiiiiiiiiiiPKfSB_SB_SB_bi --------------------------
	.section	.nv.constant0._ZN17fastertransformer48add_QK_bias_transform_rebuild_padding_varlen_rowI6__halfEEvPaS2_PKaPKT_S4_S7_PKiiiiiiiiiiPKfSB_SB_SB_bi,"a",@progbits
	.sectionflags	@""
	.align	4
.nv.constant0._ZN17fastertransformer48add_QK_bias_transform_rebuild_padding_varlen_rowI6__halfEEvPaS2_PKaPKT_S4_S7_PKiiiiiiiiiiPKfSB_SB_SB_bi:
	.zero		1032


//--------------------- .nv.constant0._ZN17fastertransformer48add_QK_bias_transform_rebuild_padding_varlen_rowIfEEvPaS1_PKaPKT_S3_S6_PKiiiiiiiiiiPKfSA_SA_SA_bi --------------------------
	.section	.nv.constant0._ZN17fastertransformer48add_QK_bias_transform_rebuild_padding_varlen_rowIfEEvPaS1_PKaPKT_S3_S6_PKiiiiiiiiiiPKfSA_SA_SA_bi,"a",@progbits
	.sectionflags	@""
	.align	4
.nv.constant0._ZN17fastertransformer48add_QK_bias_transform_rebuild_padding_varlen_rowIfEEvPaS1_PKaPKT_S3_S6_PKiiiiiiiiiiPKfSA_SA_SA_bi:
	.zero		1032


//--------------------- .nv.constant0._ZN17fastertransformer44add_QK_bias_transform_rebuild_padding_varlenI6__halfEEvPaS2_PKaPKT_S4_S7_PKiiiiiiiiiiPKfSB_SB_SB_b --------------------------
	.section	.nv.constant0._ZN17fastertransformer44add_QK_bias_transform_rebuild_padding_varlenI6__halfEEvPaS2_PKaPKT_S4_S7_PKiiiiiiiiiiPKfSB_SB_SB_b,"a",@progbits
	.sectionflags	@""
	.align	4
.nv.constant0._ZN17fastertransformer44add_QK_bias_transform_rebuild_padding_varlenI6__halfEEvPaS2_PKaPKT_S4_S7_PKiiiiiiiiiiPKfSB_SB_SB_b:
	.zero		1025


//--------------------- .nv.constant0._ZN17fastertransformer44add_QK_bias_transform_rebuild_padding_varlenIfEEvPaS1_PKaPKT_S3_S6_PKiiiiiiiiiiPKfSA_SA_SA_b --------------------------
	.section	.nv.constant0._ZN17fastertransformer44add_QK_bias_transform_rebuild_padding_varlenIfEEvPaS1_PKaPKT_S3_S6_PKiiiiiiiiiiPKfSA_SA_SA_b,"a",@progbits
	.sectionflags	@""
	.align	4
.nv.constant0._ZN17fastertransformer44add_QK_bias_transform_rebuild_padding_varlenIfEEvPaS1_PKaPKT_S3_S6_PKiiiiiiiiiiPKfSA_SA_SA_b:
	.zero		1025


//--------------------- .nv.constant0._ZN17fastertransformer37add_QK_bias_transform_rebuild_paddingI6__halfEEvPaS2_PKiPKT_S4_S7_S4_iiiiiiiPKfS9_S9_S9_S9_S9_b --------------------------
	.section	.nv.constant0._ZN17fastertransformer37add_QK_bias_transform_rebuild_paddingI6__halfEEvPaS2_PKiPKT_S4_S7_S4_iiiiiiiPKfS9_S9_S9_S9_S9_b,"a",@progbits
	.sectionflags	@""
	.align	4
.nv.constant0._ZN17fastertransformer37add_QK_bias_transform_rebuild_paddingI6__halfEEvPaS2_PKiPKT_S4_S7_S4_iiiiiiiPKfS9_S9_S9_S9_S9_b:
	.zero		1033


//--------------------- .nv.constant0._ZN17fastertransformer37add_QK_bias_transform_rebuild_paddingIfEEvPaS1_PKiPKT_S3_S6_S3_iiiiiiiPKfS8_S8_S8_S8_S8_b --------------------------
	.section	.nv.constant0._ZN17fastertransformer37add_QK_bias_transform_rebuild_paddingIfEEvPaS1_PKiPKT_S3_S6_S3_iiiiiiiPKfS8_S8_S8_S8_S8_b,"a",@progbits
	.sectionflags	@""
	.align	4
.nv.constant0._ZN17fastertransformer37add_QK_bias_transform_rebuild_paddingIfEEvPaS1_PKiPKT_S3_S6_S3_iiiiiiiPKfS8_S8_S8_S8_S8_b:
	.zero		1033


//--------------------- .nv.constant0._ZN17fastertransformer32add_QK_bias_transform_varlen_rowI6__halfEEvPaS2_PKaPKT_S4_S7_iiiiiiiiPKfS9_S9_S9_bi --------------------------
	.section	.nv.constant0._ZN17fastertransformer32add_QK_bias_transform_varlen_rowI6__halfEEvPaS2_PKaPKT_S4_S7_iiiiiiiiPKfS9_S9_S9_bi,"a",@progbits
	.sectionflags	@""
	.align	4
.nv.constant0._ZN17fastertransformer32add_QK_bias_transform_varlen_rowI6__halfEEvPaS2_PKaPKT_S4_S7_iiiiiiiiPKfS9_S9_S9_bi:
	.zero		1016


//--------------------- .nv.constant0._ZN17fastertransformer32add_QK_bias_transform_varlen_rowIfEEvPaS1_PKaPKT_S3_S6_iiiiiiiiPKfS8_S8_S8_bi --------------------------
	.section	.nv.constant0._ZN17fastertransformer32add_QK_bias_transform_varlen_rowIfEEvPaS1_PKaPKT_S3_S6_iiiiiiiiPKfS8_S8_S8_bi,"a",@progbits
	.sectionflags	@""
	.align	4
.nv.constant0._ZN17fastertransformer32add_QK_bias_transform_varlen_rowIfEEvPaS1_PKaPKT_S3_S6_iiiiiiiiPKfS8_S8_S8_bi:
	.zero		1016


//--------------------- .nv.constant0._ZN17fastertransformer28add_QK_bias_transform_varlenI6__halfEEvPaS2_PKaPKT_S4_S7_iiiiiiiiPKfS9_S9_S9_b --------------------------
	.section	.nv.constant0._ZN17fastertransformer28add_QK_bias_transform_varlenI6__halfEEvPaS2_PKaPKT_S4_S7_iiiiiiiiPKfS9_S9_S9_b,"a",@progbits
	.sectionflags	@""
	.align	4
.nv.constant0._ZN17fastertransformer28add_QK_bias_transform_varlenI6__halfEEvPaS2_PKaPKT_S4_S7_iiiiiiiiPKfS9_S9_S9_b:
	.zero		1009


//--------------------- .nv.constant0._ZN17fastertransformer28add_QK_bias_transform_varlenIfEEvPaS1_PKaPKT_S3_S6_iiiiiiiiPKfS8_S8_S8_b --------------------------
	.section	.nv.constant0._ZN17fastertransformer28add_QK_bias_transform_varlenIfEEvPaS1_PKaPKT_S3_S6_iiiiiiiiPKfS8_S8_S8_b,"a",@progbits
	.sectionflags	@""
	.align	4
.nv.constant0._ZN17fastertransformer28add_QK_bias_transform_varlenIfEEvPaS1_PKaPKT_S3_S6_iiiiiiiiPKfS8_S8_S8_b:
	.zero		1009


//--------------------- .nv.constant0._ZN17fastertransformer28add_QK_bias_transform_varlenI6__halfEEvPaS2_PKiPKT_S4_S7_iiiiiiiiPKfS9_S9_S9_S9_S9_b --------------------------
	.section	.nv.constant0._ZN17fastertransformer28add_QK_bias_transform_varlenI6__halfEEvPaS2_PKiPKT_S4_S7_iiiiiiiiPKfS9_S9_S9_S9_S9_b,"a",@progbits
	.sectionflags	@""
	.align	4
.nv.constant0._ZN17fastertransformer28add_QK_bias_transform_varlenI6__halfEEvPaS2_PKiPKT_S4_S7_iiiiiiiiPKfS9_S9_S9_S9_S9_b:
	.zero		1025


//--------------------- .nv.constant0._ZN17fastertransformer21add_QK_bias_transformI6__halfEEvPaS2_PKiPKT_S4_S7_iiiiiiPKfS9_S9_S9_S9_S9_b --------------------------
	.section	.nv.constant0._ZN17fastertransformer21add_QK_bias_transformI6__halfEEvPaS2_PKiPKT_S4_S7_iiiiiiPKfS9_S9_S9_S9_S9_b,"a",@progbits
	.sectionflags	@""
	.align	4
.nv.constant0._ZN17fastertransformer21add_QK_bias_transformI6__halfEEvPaS2_PKiPKT_S4_S7_iiiiiiPKfS9_S9_S9_S9_S9_b:
	.zero		1017


//--------------------- .nv.constant0._ZN17fastertransformer28add_QK_bias_transform_varlenIfEEvPaS1_PKiPKT_S3_S6_iiiiiiiiPKfS8_S8_S8_S8_S8_b --------------------------
	.section	.nv.constant0._ZN17fastertransformer28add_QK_bias_transform_varlenIfEEvPaS1_PKiPKT_S3_S6_iiiiiiiiPKfS8_S8_S8_S8_S8_b,"a",@progbits
	.sectionflags	@""
	.align	4
.nv.constant0._ZN17fastertransformer28add_QK_bias_transform_varlenIfEEvPaS1_PKiPKT_S3_S6_iiiiiiiiPKfS8_S8_S8_S8_S8_b:
	.zero		1025


//--------------------- .nv.constant0._ZN17fastertransformer21add_QK_bias_transformIfEEvPaS1_PKiPKT_S3_S6_iiiiiiPKfS8_S8_S8_S8_S8_b --------------------------
	.section	.nv.constant0._ZN17fastertransformer21add_QK_bias_transformIfEEvPaS1_PKiPKT_S3_S6_iiiiiiPKfS8_S8_S8_S8_S8_b,"a",@progbits
	.sectionflags	@""
	.align	4
.nv.constant0._ZN17fastertransformer21add_QK_bias_transformIfEEvPaS1_PKiPKT_S3_S6_iiiiiiPKfS8_S8_S8_S8_S8_b:
	.zero		1017


//--------------------- .nv.constant0._ZN17fastertransformer36add_V_bias_transform_rebuild_paddingI6__halfEEvPaPKiPKT_S4_iiiiiiPKfS9_S9_b --------------------------
	.section	.nv.constant0._ZN17fastertransformer36add_V_bias_transform_rebuild_paddingI6__halfEEvPaPKiPKT_S4_iiiiiiPKfS9_S9_b,"a",@progbits
	.sectionflags	@""
	.align	4
.nv.constant0._ZN17fastertransformer36add_V_bias_transform_rebuild_paddingI6__halfEEvPaPKiPKT_S4_iiiiiiPKfS9_S9_b:
	.zero		977


//--------------------- .nv.constant0._ZN17fastertransformer20add_V_bias_transformI6__halfEEvPaPKiPKT_iiiiiPKfS9_S9_b --------------------------
	.section	.nv.constant0._ZN17fastertransformer20add_V_bias_transformI6__halfEEvPaPKiPKT_iiiiiPKfS9_S9_b,"a",@progbits
	.sectionflags	@""
	.align	4
.nv.constant0._ZN17fastertransformer20add_V_bias_transformI6__halfEEvPaPKiPKT_iiiiiPKfS9_S9_b:
	.zero		969


//--------------------- .nv.constant0._ZN17fastertransformer24mappingRemovePaddingDataEPiPKii --------------------------
	.section	.nv.constant0._ZN17fastertransformer24mappingRemovePaddingDataEPiPKii,"a",@progbits
	.sectionflags	@""
	.align	4
.nv.constant0._ZN17fastertransformer24mappingRemovePaddingDataEPiPKii:
	.zero		916


//--------------------- SYMBOLS --------------------------

	.type		.nv.reservedSmem.offset0,@object
	.size		.nv.reservedSmem.offset0,0x4
	.type		.nv.reservedSmem.cap,@object
	.size		.nv.reservedSmem.cap,0x4
